	.target	sm_80

	.elftype	@"ET_EXEC"


//--------------------- .note.nv.tkinfo           --------------------------
	.section	.note.nv.tkinfo,"",@"SHT_NOTE"
	.sectionflags	@"SHF_NOTE_NV_TKINFO"
	.tkinfo
        /*0018*/ 	.word	0x00000002
        /*0030*/ 	.string	""
        /*0030*/ 	.string	"ptxas"
        /*0030*/ 	.string	"Cuda compilation tools, release 13.0, V13.0.88"
        /*0030*/ 	.string	"Build cuda_13.0.r13.0/compiler.36424714_0"
        /*0030*/ 	.string	"-arch sm_80 -m 64 "



//--------------------- .note.nv.cuinfo           --------------------------
	.section	.note.nv.cuinfo,"",@"SHT_NOTE"
	.sectionflags	@"SHF_NOTE_NV_CUINFO"
        /*0018*/ 	.short	0x0002
        /*001a*/ 	.short	0x0050
        /*001c*/ 	.short	0x0082
	.zero		2


//--------------------- .nv.info                  --------------------------
	.section	.nv.info,"",@"SHT_CUDA_INFO"
	.align	4


	//----- nvinfo : EIATTR_REGCOUNT
	.align		4
        /*0000*/ 	.byte	0x04, 0x2f
        /*0002*/ 	.short	(.L_39 - .L_38)
	.align		4
.L_38:
        /*0004*/ 	.word	index@(_ZN2at6native19glu_backward_kernelId16OffsetCalculatorILi3EjLb0EEEEviPT_PKS4_S7_T0_ll)
        /*0008*/ 	.word	0x00000012


	//----- nvinfo : EIATTR_FRAME_SIZE
	.align		4
.L_39:
        /*000c*/ 	.byte	0x04, 0x11
        /*000e*/ 	.short	(.L_41 - .L_40)
	.align		4
.L_40:
        /*0010*/ 	.word	index@($__internal_12_$__cuda_sm20_dblrcp_rn_slowpath_v3)
        /*0014*/ 	.word	0x00000000


	//----- nvinfo : EIATTR_FRAME_SIZE
	.align		4
.L_41:
        /*0018*/ 	.byte	0x04, 0x11
        /*001a*/ 	.short	(.L_43 - .L_42)
	.align		4
.L_42:
        /*001c*/ 	.word	index@(_ZN2at6native19glu_backward_kernelId16OffsetCalculatorILi3EjLb0EEEEviPT_PKS4_S7_T0_ll)
        /*0020*/ 	.word	0x00000000


	//----- nvinfo : EIATTR_REGCOUNT
	.align		4
.L_43:
        /*0024*/ 	.byte	0x04, 0x2f
        /*0026*/ 	.short	(.L_45 - .L_44)
	.align		4
.L_44:
        /*0028*/ 	.word	index@(_ZN2at6native19glu_backward_kernelIf16OffsetCalculatorILi3EjLb0EEEEviPT_PKS4_S7_T0_ll)
        /*002c*/ 	.word	0x00000010


	//----- nvinfo : EIATTR_FRAME_SIZE
	.align		4
.L_45:
        /*0030*/ 	.byte	0x04, 0x11
        /*0032*/ 	.short	(.L_47 - .L_46)
	.align		4
.L_46:
        /*0034*/ 	.word	index@(_ZN2at6native19glu_backward_kernelIf16OffsetCalculatorILi3EjLb0EEEEviPT_PKS4_S7_T0_ll)
        /*0038*/ 	.word	0x00000000


	//----- nvinfo : EIATTR_REGCOUNT
	.align		4
.L_47:
        /*003c*/ 	.byte	0x04, 0x2f
        /*003e*/ 	.short	(.L_49 - .L_48)
	.align		4
.L_48:
        /*0040*/ 	.word	index@(_ZN2at6native19glu_backward_kernelIN3c104HalfE16OffsetCalculatorILi3EjLb0EEEEviPT_PKS6_S9_T0_ll)
        /*0044*/ 	.word	0x00000010


	//----- nvinfo : EIATTR_FRAME_SIZE
	.align		4
.L_49:
        /*0048*/ 	.byte	0x04, 0x11
        /*004a*/ 	.short	(.L_51 - .L_50)
	.align		4
.L_50:
        /*004c*/ 	.word	index@(_ZN2at6native19glu_backward_kernelIN3c104HalfE16OffsetCalculatorILi3EjLb0EEEEviPT_PKS6_S9_T0_ll)
        /*0050*/ 	.word	0x00000000


	//----- nvinfo : EIATTR_REGCOUNT
	.align		4
.L_51:
        /*0054*/ 	.byte	0x04, 0x2f
        /*0056*/ 	.short	(.L_53 - .L_52)
	.align		4
.L_52:
        /*0058*/ 	.word	index@(_ZN2at6native19glu_backward_kernelIN3c108BFloat16E16OffsetCalculatorILi3EjLb0EEEEviPT_PKS6_S9_T0_ll)
        /*005c*/ 	.word	0x00000010


	//----- nvinfo : EIATTR_FRAME_SIZE
	.align		4
.L_53:
        /*0060*/ 	.byte	0x04, 0x11
        /*0062*/ 	.short	(.L_55 - .L_54)
	.align		4
.L_54:
        /*0064*/ 	.word	index@(_ZN2at6native19glu_backward_kernelIN3c108BFloat16E16OffsetCalculatorILi3EjLb0EEEEviPT_PKS6_S9_T0_ll)
        /*0068*/ 	.word	0x00000000


	//----- nvinfo : EIATTR_REGCOUNT
	.align		4
.L_55:
        /*006c*/ 	.byte	0x04, 0x2f
        /*006e*/ 	.short	(.L_57 - .L_56)
	.align		4
.L_56:
        /*0070*/ 	.word	index@(_ZN2at6native29vectorized_elementwise_kernelILi8EZZZNS0_10glu_kernelERNS_18TensorIteratorBaseEENKUlvE_clEvENKUlvE_clEvEUlddE_St5arrayIPcLm3EEEEviT0_T1_)
        /*0074*/ 	.word	0x00000004


	//----- nvinfo : EIATTR_FRAME_SIZE
	.align		4
.L_57:
        /*0078*/ 	.byte	0x04, 0x11
        /*007a*/ 	.short	(.L_59 - .L_58)
	.align		4
.L_58:
        /*007c*/ 	.word	index@(_ZN2at6native29vectorized_elementwise_kernelILi8EZZZNS0_10glu_kernelERNS_18TensorIteratorBaseEENKUlvE_clEvENKUlvE_clEvEUlddE_St5arrayIPcLm3EEEEviT0_T1_)
        /*0080*/ 	.word	0x00000000


	//----- nvinfo : EIATTR_REGCOUNT
	.align		4
.L_59:
        /*0084*/ 	.byte	0x04, 0x2f
        /*0086*/ 	.short	(.L_61 - .L_60)
	.align		4
.L_60:
        /*0088*/ 	.word	index@(_ZN2at6native29vectorized_elementwise_kernelILi4EZZZNS0_10glu_kernelERNS_18TensorIteratorBaseEENKUlvE_clEvENKUlvE_clEvEUlddE_St5arrayIPcLm3EEEEviT0_T1_)
        /*008c*/ 	.word	0x00000034


	//----- nvinfo : EIATTR_FRAME_SIZE
	.align		4
.L_61:
        /*0090*/ 	.byte	0x04, 0x11
        /*0092*/ 	.short	(.L_63 - .L_62)
	.align		4
.L_62:
        /*0094*/ 	.word	index@($__internal_11_$__cuda_sm20_dblrcp_rn_slowpath_v3)
        /*0098*/ 	.word	0x00000000


	//----- nvinfo : EIATTR_FRAME_SIZE
	.align		4
.L_63:
        /*009c*/ 	.byte	0x04, 0x11
        /*009e*/ 	.short	(.L_65 - .L_64)
	.align		4
.L_64:
        /*00a0*/ 	.word	index@(_ZN2at6native29vectorized_elementwise_kernelILi4EZZZNS0_10glu_kernelERNS_18TensorIteratorBaseEENKUlvE_clEvENKUlvE_clEvEUlddE_St5arrayIPcLm3EEEEviT0_T1_)
        /*00a4*/ 	.word	0x00000000


	//----- nvinfo : EIATTR_REGCOUNT
	.align		4
.L_65:
        /*00a8*/ 	.byte	0x04, 0x2f
        /*00aa*/ 	.short	(.L_67 - .L_66)
	.align		4
.L_66:
        /*00ac*/ 	.word	index@(_ZN2at6native29vectorized_elementwise_kernelILi2EZZZNS0_10glu_kernelERNS_18TensorIteratorBaseEENKUlvE_clEvENKUlvE_clEvEUlddE_St5arrayIPcLm3EEEEviT0_T1_)
        /*00b0*/ 	.word	0x00000034


	//----- nvinfo : EIATTR_FRAME_SIZE
	.align		4
.L_67:
        /*00b4*/ 	.byte	0x04, 0x11
        /*00b6*/ 	.short	(.L_69 - .L_68)
	.align		4
.L_68:
        /*00b8*/ 	.word	index@($__internal_10_$__cuda_sm20_dblrcp_rn_slowpath_v3)
        /*00bc*/ 	.word	0x00000000


	//----- nvinfo : EIATTR_FRAME_SIZE
	.align		4
.L_69:
        /*00c0*/ 	.byte	0x04, 0x11
        /*00c2*/ 	.short	(.L_71 - .L_70)
	.align		4
.L_70:
        /*00c4*/ 	.word	index@(_ZN2at6native29vectorized_elementwise_kernelILi2EZZZNS0_10glu_kernelERNS_18TensorIteratorBaseEENKUlvE_clEvENKUlvE_clEvEUlddE_St5arrayIPcLm3EEEEviT0_T1_)
        /*00c8*/ 	.word	0x00000000


	//----- nvinfo : EIATTR_REGCOUNT
	.align		4
.L_71:
        /*00cc*/ 	.byte	0x04, 0x2f
        /*00ce*/ 	.short	(.L_73 - .L_72)
	.align		4
.L_72:
        /*00d0*/ 	.word	index@(_ZN2at6native27unrolled_elementwise_kernelIZZZNS0_10glu_kernelERNS_18TensorIteratorBaseEENKUlvE_clEvENKUlvE_clEvEUlddE_St5arrayIPcLm3EELi4E23TrivialOffsetCalculatorILi2EjESA_ILi1EjENS0_6memory15LoadWithoutCastENSD_16StoreWithoutCastEEEviT_T0_T2_T3_T4_T5_)
        /*00d4*/ 	.word	0x00000020


	//----- nvinfo : EIATTR_FRAME_SIZE
	.align		4
.L_73:
        /*00d8*/ 	.byte	0x04, 0x11
        /*00da*/ 	.short	(.L_75 - .L_74)
	.align		4
.L_74:
        /*00dc*/ 	.word	index@($__internal_9_$__cuda_sm20_dblrcp_rn_slowpath_v3)
        /*00e0*/ 	.word	0x00000000


	//----- nvinfo : EIATTR_FRAME_SIZE
	.align		4
.L_75:
        /*00e4*/ 	.byte	0x04, 0x11
        /*00e6*/ 	.short	(.L_77 - .L_76)
	.align		4
.L_76:
        /*00e8*/ 	.word	index@(_ZN2at6native27unrolled_elementwise_kernelIZZZNS0_10glu_kernelERNS_18TensorIteratorBaseEENKUlvE_clEvENKUlvE_clEvEUlddE_St5arrayIPcLm3EELi4E23TrivialOffsetCalculatorILi2EjESA_ILi1EjENS0_6memory15LoadWithoutCastENSD_16StoreWithoutCastEEEviT_T0_T2_T3_T4_T5_)
        /*00ec*/ 	.word	0x00000000


	//----- nvinfo : EIATTR_REGCOUNT
	.align		4
.L_77:
        /*00f0*/ 	.byte	0x04, 0x2f
        /*00f2*/ 	.short	(.L_79 - .L_78)
	.align		4
.L_78:
        /*00f4*/ 	.word	index@(_ZN2at6native18elementwise_kernelILi128ELi2EZNS0_22gpu_kernel_impl_nocastIZZZNS0_10glu_kernelERNS_18TensorIteratorBaseEENKUlvE_clEvENKUlvE_clEvEUlddE_EEvS4_RKT_EUliE_EEviT1_)
        /*00f8*/ 	.word	0x00000014


	//----- nvinfo : EIATTR_FRAME_SIZE
	.align		4
.L_79:
        /*00fc*/ 	.byte	0x04, 0x11
        /*00fe*/ 	.short	(.L_81 - .L_80)
	.align		4
.L_80:
        /*0100*/ 	.word	index@($__internal_8_$__cuda_sm20_dblrcp_rn_slowpath_v3)
        /*0104*/ 	.word	0x00000000


	//----- nvinfo : EIATTR_FRAME_SIZE
	.align		4
.L_81:
        /*0108*/ 	.byte	0x04, 0x11
        /*010a*/ 	.short	(.L_83 - .L_82)
	.align		4
.L_82:
        /*010c*/ 	.word	index@(_ZN2at6native18elementwise_kernelILi128ELi2EZNS0_22gpu_kernel_impl_nocastIZZZNS0_10glu_kernelERNS_18TensorIteratorBaseEENKUlvE_clEvENKUlvE_clEvEUlddE_EEvS4_RKT_EUliE_EEviT1_)
        /*0110*/ 	.word	0x00000000


	//----- nvinfo : EIATTR_REGCOUNT
	.align		4
.L_83:
        /*0114*/ 	.byte	0x04, 0x2f
        /*0116*/ 	.short	(.L_85 - .L_84)
	.align		4
.L_84:
        /*0118*/ 	.word	index@(_ZN2at6native27unrolled_elementwise_kernelIZZZNS0_10glu_kernelERNS_18TensorIteratorBaseEENKUlvE_clEvENKUlvE_clEvEUlddE_St5arrayIPcLm3EELi4E23TrivialOffsetCalculatorILi2EjESA_ILi1EjENS0_6memory12LoadWithCastILi2EEENSD_13StoreWithCastILi1EEEEEviT_T0_T2_T3_T4_T5_)
        /*011c*/ 	.word	0x00000028


	//----- nvinfo : EIATTR_FRAME_SIZE
	.align		4
.L_85:
        /*0120*/ 	.byte	0x04, 0x11
        /*0122*/ 	.short	(.L_87 - .L_86)
	.align		4
.L_86:
        /*0124*/ 	.word	index@($__internal_7_$__cuda_sm20_dblrcp_rn_slowpath_v3)
        /*0128*/ 	.word	0x00000000


	//----- nvinfo : EIATTR_FRAME_SIZE
	.align		4
.L_87:
        /*012c*/ 	.byte	0x04, 0x11
        /*012e*/ 	.short	(.L_89 - .L_88)
	.align		4
.L_88:
        /*0130*/ 	.word	index@(_ZN2at6native27unrolled_elementwise_kernelIZZZNS0_10glu_kernelERNS_18TensorIteratorBaseEENKUlvE_clEvENKUlvE_clEvEUlddE_St5arrayIPcLm3EELi4E23TrivialOffsetCalculatorILi2EjESA_ILi1EjENS0_6memory12LoadWithCastILi2EEENSD_13StoreWithCastILi1EEEEEviT_T0_T2_T3_T4_T5_)
        /*0134*/ 	.word	0x00000000


	//----- nvinfo : EIATTR_REGCOUNT
	.align		4
.L_89:
        /*0138*/ 	.byte	0x04, 0x2f
        /*013a*/ 	.short	(.L_91 - .L_90)
	.align		4
.L_90:
        /*013c*/ 	.word	index@(_ZN2at6native18elementwise_kernelILi128ELi4EZNS0_15gpu_kernel_implIZZZNS0_10glu_kernelERNS_18TensorIteratorBaseEENKUlvE_clEvENKUlvE_clEvEUlddE_EEvS4_RKT_EUliE_EEviT1_)
        /*0140*/ 	.word	0x0000001c


	//----- nvinfo : EIATTR_FRAME_SIZE
	.align		4
.L_91:
        /*0144*/ 	.byte	0x04, 0x11
        /*0146*/ 	.short	(.L_93 - .L_92)
	.align		4
.L_92:
        /*0148*/ 	.word	index@($__internal_6_$__cuda_sm20_dblrcp_rn_slowpath_v3)
        /*014c*/ 	.word	0x00000000


	//----- nvinfo : EIATTR_FRAME_SIZE
	.align		4
.L_93:
        /*0150*/ 	.byte	0x04, 0x11
        /*0152*/ 	.short	(.L_95 - .L_94)
	.align		4
.L_94:
        /*0154*/ 	.word	index@(_ZN2at6native18elementwise_kernelILi128ELi4EZNS0_15gpu_kernel_implIZZZNS0_10glu_kernelERNS_18TensorIteratorBaseEENKUlvE_clEvENKUlvE_clEvEUlddE_EEvS4_RKT_EUliE_EEviT1_)
        /*0158*/ 	.word	0x00000000


	//----- nvinfo : EIATTR_REGCOUNT
	.align		4
.L_95:
        /*015c*/ 	.byte	0x04, 0x2f
        /*015e*/ 	.short	(.L_97 - .L_96)
	.align		4
.L_96:
        /*0160*/ 	.word	index@(_ZN2at6native29vectorized_elementwise_kernelILi8EZZZNS0_10glu_kernelERNS_18TensorIteratorBaseEENKUlvE_clEvENKUlvE0_clEvEUlffE_St5arrayIPcLm3EEEEviT0_T1_)
        /*0164*/ 	.word	0x00000004


	//----- nvinfo : EIATTR_FRAME_SIZE
	.align		4
.L_97:
        /*0168*/ 	.byte	0x04, 0x11
        /*016a*/ 	.short	(.L_99 - .L_98)
	.align		4
.L_98:
        /*016c*/ 	.word	index@(_ZN2at6native29vectorized_elementwise_kernelILi8EZZZNS0_10glu_kernelERNS_18TensorIteratorBaseEENKUlvE_clEvENKUlvE0_clEvEUlffE_St5arrayIPcLm3EEEEviT0_T1_)
        /*0170*/ 	.word	0x00000000


	//----- nvinfo : EIATTR_REGCOUNT
	.align		4
.L_99:
        /*0174*/ 	.byte	0x04, 0x2f
        /*0176*/ 	.short	(.L_101 - .L_100)
	.align		4
.L_100:
        /*0178*/ 	.word	index@(_ZN2at6native29vectorized_elementwise_kernelILi4EZZZNS0_10glu_kernelERNS_18TensorIteratorBaseEENKUlvE_clEvENKUlvE0_clEvEUlffE_St5arrayIPcLm3EEEEviT0_T1_)
        /*017c*/ 	.word	0x00000020


	//----- nvinfo : EIATTR_FRAME_SIZE
	.align		4
.L_101:
        /*0180*/ 	.byte	0x04, 0x11
        /*0182*/ 	.short	(.L_103 - .L_102)
	.align		4
.L_102:
        /*0184*/ 	.word	index@(_ZN2at6native29vectorized_elementwise_kernelILi4EZZZNS0_10glu_kernelERNS_18TensorIteratorBaseEENKUlvE_clEvENKUlvE0_clEvEUlffE_St5arrayIPcLm3EEEEviT0_T1_)
        /*0188*/ 	.word	0x00000000


	//----- nvinfo : EIATTR_REGCOUNT
	.align		4
.L_103:
        /*018c*/ 	.byte	0x04, 0x2f
        /*018e*/ 	.short	(.L_105 - .L_104)
	.align		4
.L_104:
        /*0190*/ 	.word	index@(_ZN2at6native29vectorized_elementwise_kernelILi2EZZZNS0_10glu_kernelERNS_18TensorIteratorBaseEENKUlvE_clEvENKUlvE0_clEvEUlffE_St5arrayIPcLm3EEEEviT0_T1_)
        /*0194*/ 	.word	0x00000020


	//----- nvinfo : EIATTR_FRAME_SIZE
	.align		4
.L_105:
        /*0198*/ 	.byte	0x04, 0x11
        /*019a*/ 	.short	(.L_107 - .L_106)
	.align		4
.L_106:
        /*019c*/ 	.word	index@(_ZN2at6native29vectorized_elementwise_kernelILi2EZZZNS0_10glu_kernelERNS_18TensorIteratorBaseEENKUlvE_clEvENKUlvE0_clEvEUlffE_St5arrayIPcLm3EEEEviT0_T1_)
        /*01a0*/ 	.word	0x00000000


	//----- nvinfo : EIATTR_REGCOUNT
	.align		4
.L_107:
        /*01a4*/ 	.byte	0x04, 0x2f
        /*01a6*/ 	.short	(.L_109 - .L_108)
	.align		4
.L_108:
        /*01a8*/ 	.word	index@(_ZN2at6native27unrolled_elementwise_kernelIZZZNS0_10glu_kernelERNS_18TensorIteratorBaseEENKUlvE_clEvENKUlvE0_clEvEUlffE_St5arrayIPcLm3EELi4E23TrivialOffsetCalculatorILi2EjESA_ILi1EjENS0_6memory15LoadWithoutCastENSD_16StoreWithoutCastEEEviT_T0_T2_T3_T4_T5_)
        /*01ac*/ 	.word	0x0000001a


	//----- nvinfo : EIATTR_FRAME_SIZE
	.align		4
.L_109:
        /*01b0*/ 	.byte	0x04, 0x11
        /*01b2*/ 	.short	(.L_111 - .L_110)
	.align		4
.L_110:
        /*01b4*/ 	.word	index@(_ZN2at6native27unrolled_elementwise_kernelIZZZNS0_10glu_kernelERNS_18TensorIteratorBaseEENKUlvE_clEvENKUlvE0_clEvEUlffE_St5arrayIPcLm3EELi4E23TrivialOffsetCalculatorILi2EjESA_ILi1EjENS0_6memory15LoadWithoutCastENSD_16StoreWithoutCastEEEviT_T0_T2_T3_T4_T5_)
        /*01b8*/ 	.word	0x00000000


	//----- nvinfo : EIATTR_REGCOUNT
	.align		4
.L_111:
        /*01bc*/ 	.byte	0x04, 0x2f
        /*01be*/ 	.short	(.L_113 - .L_112)
	.align		4
.L_112:
        /*01c0*/ 	.word	index@(_ZN2at6native18elementwise_kernelILi128ELi2EZNS0_22gpu_kernel_impl_nocastIZZZNS0_10glu_kernelERNS_18TensorIteratorBaseEENKUlvE_clEvENKUlvE0_clEvEUlffE_EEvS4_RKT_EUliE_EEviT1_)
        /*01c4*/ 	.word	0x0000000e


	//----- nvinfo : EIATTR_FRAME_SIZE
	.align		4
.L_113:
        /*01c8*/ 	.byte	0x04, 0x11
        /*01ca*/ 	.short	(.L_115 - .L_114)
	.align		4
.L_114:
        /*01cc*/ 	.word	index@(_ZN2at6native18elementwise_kernelILi128ELi2EZNS0_22gpu_kernel_impl_nocastIZZZNS0_10glu_kernelERNS_18TensorIteratorBaseEENKUlvE_clEvENKUlvE0_clEvEUlffE_EEvS4_RKT_EUliE_EEviT1_)
        /*01d0*/ 	.word	0x00000000


	//----- nvinfo : EIATTR_REGCOUNT
	.align		4
.L_115:
        /*01d4*/ 	.byte	0x04, 0x2f
        /*01d6*/ 	.short	(.L_117 - .L_116)
	.align		4
.L_116:
        /*01d8*/ 	.word	index@(_ZN2at6native27unrolled_elementwise_kernelIZZZNS0_10glu_kernelERNS_18TensorIteratorBaseEENKUlvE_clEvENKUlvE0_clEvEUlffE_St5arrayIPcLm3EELi4E23TrivialOffsetCalculatorILi2EjESA_ILi1EjENS0_6memory12LoadWithCastILi2EEENSD_13StoreWithCastILi1EEEEEviT_T0_T2_T3_T4_T5_)
        /*01dc*/ 	.word	0x00000020


	//----- nvinfo : EIATTR_FRAME_SIZE
	.align		4
.L_117:
        /*01e0*/ 	.byte	0x04, 0x11
        /*01e2*/ 	.short	(.L_119 - .L_118)
	.align		4
.L_118:
        /*01e4*/ 	.word	index@(_ZN2at6native27unrolled_elementwise_kernelIZZZNS0_10glu_kernelERNS_18TensorIteratorBaseEENKUlvE_clEvENKUlvE0_clEvEUlffE_St5arrayIPcLm3EELi4E23TrivialOffsetCalculatorILi2EjESA_ILi1EjENS0_6memory12LoadWithCastILi2EEENSD_13StoreWithCastILi1EEEEEviT_T0_T2_T3_T4_T5_)
        /*01e8*/ 	.word	0x00000000


	//----- nvinfo : EIATTR_REGCOUNT
	.align		4
.L_119:
        /*01ec*/ 	.byte	0x04, 0x2f
        /*01ee*/ 	.short	(.L_121 - .L_120)
	.align		4
.L_120:
        /*01f0*/ 	.word	index@(_ZN2at6native18elementwise_kernelILi128ELi4EZNS0_15gpu_kernel_implIZZZNS0_10glu_kernelERNS_18TensorIteratorBaseEENKUlvE_clEvENKUlvE0_clEvEUlffE_EEvS4_RKT_EUliE_EEviT1_)
        /*01f4*/ 	.word	0x0000001a


	//----- nvinfo : EIATTR_FRAME_SIZE
	.align		4
.L_121:
        /*01f8*/ 	.byte	0x04, 0x11
        /*01fa*/ 	.short	(.L_123 - .L_122)
	.align		4
.L_122:
        /*01fc*/ 	.word	index@(_ZN2at6native18elementwise_kernelILi128ELi4EZNS0_15gpu_kernel_implIZZZNS0_10glu_kernelERNS_18TensorIteratorBaseEENKUlvE_clEvENKUlvE0_clEvEUlffE_EEvS4_RKT_EUliE_EEviT1_)
        /*0200*/ 	.word	0x00000000


	//----- nvinfo : EIATTR_REGCOUNT
	.align		4
.L_123:
        /*0204*/ 	.byte	0x04, 0x2f
        /*0206*/ 	.short	(.L_125 - .L_124)
	.align		4
.L_124:
        /*0208*/ 	.word	index@(_ZN2at6native29vectorized_elementwise_kernelILi8EZZZNS0_10glu_kernelERNS_18TensorIteratorBaseEENKUlvE_clEvENKUlvE1_clEvEUlN3c104HalfES7_E_St5arrayIPcLm3EEEEviT0_T1_)
        /*020c*/ 	.word	0x00000004


	//----- nvinfo : EIATTR_FRAME_SIZE
	.align		4
.L_125:
        /*0210*/ 	.byte	0x04, 0x11
        /*0212*/ 	.short	(.L_127 - .L_126)
	.align		4
.L_126:
        /*0214*/ 	.word	index@(_ZN2at6native29vectorized_elementwise_kernelILi8EZZZNS0_10glu_kernelERNS_18TensorIteratorBaseEENKUlvE_clEvENKUlvE1_clEvEUlN3c104HalfES7_E_St5arrayIPcLm3EEEEviT0_T1_)
        /*0218*/ 	.word	0x00000000


	//----- nvinfo : EIATTR_REGCOUNT
	.align		4
.L_127:
        /*021c*/ 	.byte	0x04, 0x2f
        /*021e*/ 	.short	(.L_129 - .L_128)
	.align		4
.L_128:
        /*0220*/ 	.word	index@(_ZN2at6native29vectorized_elementwise_kernelILi4EZZZNS0_10glu_kernelERNS_18TensorIteratorBaseEENKUlvE_clEvENKUlvE1_clEvEUlN3c104HalfES7_E_St5arrayIPcLm3EEEEviT0_T1_)
        /*0224*/ 	.word	0x00000020


	//----- nvinfo : EIATTR_FRAME_SIZE
	.align		4
.L_129:
        /*0228*/ 	.byte	0x04, 0x11
        /*022a*/ 	.short	(.L_131 - .L_130)
	.align		4
.L_130:
        /*022c*/ 	.word	index@(_ZN2at6native29vectorized_elementwise_kernelILi4EZZZNS0_10glu_kernelERNS_18TensorIteratorBaseEENKUlvE_clEvENKUlvE1_clEvEUlN3c104HalfES7_E_St5arrayIPcLm3EEEEviT0_T1_)
        /*0230*/ 	.word	0x00000000


	//----- nvinfo : EIATTR_REGCOUNT
	.align		4
.L_131:
        /*0234*/ 	.byte	0x04, 0x2f
        /*0236*/ 	.short	(.L_133 - .L_132)
	.align		4
.L_132:
        /*0238*/ 	.word	index@(_ZN2at6native29vectorized_elementwise_kernelILi2EZZZNS0_10glu_kernelERNS_18TensorIteratorBaseEENKUlvE_clEvENKUlvE1_clEvEUlN3c104HalfES7_E_St5arrayIPcLm3EEEEviT0_T1_)
        /*023c*/ 	.word	0x00000020


	//----- nvinfo : EIATTR_FRAME_SIZE
	.align		4
.L_133:
        /*0240*/ 	.byte	0x04, 0x11
        /*0242*/ 	.short	(.L_135 - .L_134)
	.align		4
.L_134:
        /*0244*/ 	.word	index@(_ZN2at6native29vectorized_elementwise_kernelILi2EZZZNS0_10glu_kernelERNS_18TensorIteratorBaseEENKUlvE_clEvENKUlvE1_clEvEUlN3c104HalfES7_E_St5arrayIPcLm3EEEEviT0_T1_)
        /*0248*/ 	.word	0x00000000


	//----- nvinfo : EIATTR_REGCOUNT
	.align		4
.L_135:
        /*024c*/ 	.byte	0x04, 0x2f
        /*024e*/ 	.short	(.L_137 - .L_136)
	.align		4
.L_136:
        /*0250*/ 	.word	index@(_ZN2at6native27unrolled_elementwise_kernelIZZZNS0_10glu_kernelERNS_18TensorIteratorBaseEENKUlvE_clEvENKUlvE1_clEvEUlN3c104HalfES7_E_St5arrayIPcLm3EELi4E23TrivialOffsetCalculatorILi2EjESC_ILi1EjENS0_6memory15LoadWithoutCastENSF_16StoreWithoutCastEEEviT_T0_T2_T3_T4_T5_)
        /*0254*/ 	.word	0x0000001b


	//----- nvinfo : EIATTR_FRAME_SIZE
	.align		4
.L_137:
        /*0258*/ 	.byte	0x04, 0x11
        /*025a*/ 	.short	(.L_139 - .L_138)
	.align		4
.L_138:
        /*025c*/ 	.word	index@(_ZN2at6native27unrolled_elementwise_kernelIZZZNS0_10glu_kernelERNS_18TensorIteratorBaseEENKUlvE_clEvENKUlvE1_clEvEUlN3c104HalfES7_E_St5arrayIPcLm3EELi4E23TrivialOffsetCalculatorILi2EjESC_ILi1EjENS0_6memory15LoadWithoutCastENSF_16StoreWithoutCastEEEviT_T0_T2_T3_T4_T5_)
        /*0260*/ 	.word	0x00000000


	//----- nvinfo : EIATTR_REGCOUNT
	.align		4
.L_139:
        /*0264*/ 	.byte	0x04, 0x2f
        /*0266*/ 	.short	(.L_141 - .L_140)
	.align		4
.L_140:
        /*0268*/ 	.word	index@(_ZN2at6native18elementwise_kernelILi128ELi4EZNS0_22gpu_kernel_impl_nocastIZZZNS0_10glu_kernelERNS_18TensorIteratorBaseEENKUlvE_clEvENKUlvE1_clEvEUlN3c104HalfES8_E_EEvS4_RKT_EUliE_EEviT1_)
        /*026c*/ 	.word	0x0000000d


	//----- nvinfo : EIATTR_FRAME_SIZE
	.align		4
.L_141:
        /*0270*/ 	.byte	0x04, 0x11
        /*0272*/ 	.short	(.L_143 - .L_142)
	.align		4
.L_142:
        /*0274*/ 	.word	index@(_ZN2at6native18elementwise_kernelILi128ELi4EZNS0_22gpu_kernel_impl_nocastIZZZNS0_10glu_kernelERNS_18TensorIteratorBaseEENKUlvE_clEvENKUlvE1_clEvEUlN3c104HalfES8_E_EEvS4_RKT_EUliE_EEviT1_)
        /*0278*/ 	.word	0x00000000


	//----- nvinfo : EIATTR_REGCOUNT
	.align		4
.L_143:
        /*027c*/ 	.byte	0x04, 0x2f
        /*027e*/ 	.short	(.L_145 - .L_144)
	.align		4
.L_144:
        /*0280*/ 	.word	index@(_ZN2at6native27unrolled_elementwise_kernelIZZZNS0_10glu_kernelERNS_18TensorIteratorBaseEENKUlvE_clEvENKUlvE1_clEvEUlN3c104HalfES7_E_St5arrayIPcLm3EELi4E23TrivialOffsetCalculatorILi2EjESC_ILi1EjENS0_6memory12LoadWithCastILi2EEENSF_13StoreWithCastILi1EEEEEviT_T0_T2_T3_T4_T5_)
        /*0284*/ 	.word	0x0000001f


	//----- nvinfo : EIATTR_FRAME_SIZE
	.align		4
.L_145:
        /*0288*/ 	.byte	0x04, 0x11
        /*028a*/ 	.short	(.L_147 - .L_146)
	.align		4
.L_146:
        /*028c*/ 	.word	index@(_ZN2at6native27unrolled_elementwise_kernelIZZZNS0_10glu_kernelERNS_18TensorIteratorBaseEENKUlvE_clEvENKUlvE1_clEvEUlN3c104HalfES7_E_St5arrayIPcLm3EELi4E23TrivialOffsetCalculatorILi2EjESC_ILi1EjENS0_6memory12LoadWithCastILi2EEENSF_13StoreWithCastILi1EEEEEviT_T0_T2_T3_T4_T5_)
        /*0290*/ 	.word	0x00000000


	//----- nvinfo : EIATTR_REGCOUNT
	.align		4
.L_147:
        /*0294*/ 	.byte	0x04, 0x2f
        /*0296*/ 	.short	(.L_149 - .L_148)
	.align		4
.L_148:
        /*0298*/ 	.word	index@(_ZN2at6native18elementwise_kernelILi128ELi4EZNS0_15gpu_kernel_implIZZZNS0_10glu_kernelERNS_18TensorIteratorBaseEENKUlvE_clEvENKUlvE1_clEvEUlN3c104HalfES8_E_EEvS4_RKT_EUliE_EEviT1_)
        /*029c*/ 	.word	0x0000001a


	//----- nvinfo : EIATTR_FRAME_SIZE
	.align		4
.L_149:
        /*02a0*/ 	.byte	0x04, 0x11
        /*02a2*/ 	.short	(.L_151 - .L_150)
	.align		4
.L_150:
        /*02a4*/ 	.word	index@(_ZN2at6native18elementwise_kernelILi128ELi4EZNS0_15gpu_kernel_implIZZZNS0_10glu_kernelERNS_18TensorIteratorBaseEENKUlvE_clEvENKUlvE1_clEvEUlN3c104HalfES8_E_EEvS4_RKT_EUliE_EEviT1_)
        /*02a8*/ 	.word	0x00000000


	//----- nvinfo : EIATTR_REGCOUNT
	.align		4
.L_151:
        /*02ac*/ 	.byte	0x04, 0x2f
        /*02ae*/ 	.short	(.L_153 - .L_152)
	.align		4
.L_152:
        /*02b0*/ 	.word	index@(_ZN2at6native29vectorized_elementwise_kernelILi8EZZZNS0_10glu_kernelERNS_18TensorIteratorBaseEENKUlvE_clEvENKUlvE2_clEvEUlN3c108BFloat16ES7_E_St5arrayIPcLm3EEEEviT0_T1_)
        /*02b4*/ 	.word	0x00000004


	//----- nvinfo : EIATTR_FRAME_SIZE
	.align		4
.L_153:
        /*02b8*/ 	.byte	0x04, 0x11
        /*02ba*/ 	.short	(.L_155 - .L_154)
	.align		4
.L_154:
        /*02bc*/ 	.word	index@(_ZN2at6native29vectorized_elementwise_kernelILi8EZZZNS0_10glu_kernelERNS_18TensorIteratorBaseEENKUlvE_clEvENKUlvE2_clEvEUlN3c108BFloat16ES7_E_St5arrayIPcLm3EEEEviT0_T1_)
        /*02c0*/ 	.word	0x00000000


	//----- nvinfo : EIATTR_REGCOUNT
	.align		4
.L_155:
        /*02c4*/ 	.byte	0x04, 0x2f
        /*02c6*/ 	.short	(.L_157 - .L_156)
	.align		4
.L_156:
        /*02c8*/ 	.word	index@(_ZN2at6native29vectorized_elementwise_kernelILi4EZZZNS0_10glu_kernelERNS_18TensorIteratorBaseEENKUlvE_clEvENKUlvE2_clEvEUlN3c108BFloat16ES7_E_St5arrayIPcLm3EEEEviT0_T1_)
        /*02cc*/ 	.word	0x00000020


	//----- nvinfo : EIATTR_FRAME_SIZE
	.align		4
.L_157:
        /*02d0*/ 	.byte	0x04, 0x11
        /*02d2*/ 	.short	(.L_159 - .L_158)
	.align		4
.L_158:
        /*02d4*/ 	.word	index@(_ZN2at6native29vectorized_elementwise_kernelILi4EZZZNS0_10glu_kernelERNS_18TensorIteratorBaseEENKUlvE_clEvENKUlvE2_clEvEUlN3c108BFloat16ES7_E_St5arrayIPcLm3EEEEviT0_T1_)
        /*02d8*/ 	.word	0x00000000


	//----- nvinfo : EIATTR_REGCOUNT
	.align		4
.L_159:
        /*02dc*/ 	.byte	0x04, 0x2f
        /*02de*/ 	.short	(.L_161 - .L_160)
	.align		4
.L_160:
        /*02e0*/ 	.word	index@(_ZN2at6native29vectorized_elementwise_kernelILi2EZZZNS0_10glu_kernelERNS_18TensorIteratorBaseEENKUlvE_clEvENKUlvE2_clEvEUlN3c108BFloat16ES7_E_St5arrayIPcLm3EEEEviT0_T1_)
        /*02e4*/ 	.word	0x00000020


	//----- nvinfo : EIATTR_FRAME_SIZE
	.align		4
.L_161:
        /*02e8*/ 	.byte	0x04, 0x11
        /*02ea*/ 	.short	(.L_163 - .L_162)
	.align		4
.L_162:
        /*02ec*/ 	.word	index@(_ZN2at6native29vectorized_elementwise_kernelILi2EZZZNS0_10glu_kernelERNS_18TensorIteratorBaseEENKUlvE_clEvENKUlvE2_clEvEUlN3c108BFloat16ES7_E_St5arrayIPcLm3EEEEviT0_T1_)
        /*02f0*/ 	.word	0x00000000


	//----- nvinfo : EIATTR_REGCOUNT
	.align		4
.L_163:
        /*02f4*/ 	.byte	0x04, 0x2f
        /*02f6*/ 	.short	(.L_165 - .L_164)
	.align		4
.L_164:
        /*02f8*/ 	.word	index@(_ZN2at6native27unrolled_elementwise_kernelIZZZNS0_10glu_kernelERNS_18TensorIteratorBaseEENKUlvE_clEvENKUlvE2_clEvEUlN3c108BFloat16ES7_E_St5arrayIPcLm3EELi4E23TrivialOffsetCalculatorILi2EjESC_ILi1EjENS0_6memory15LoadWithoutCastENSF_16StoreWithoutCastEEEviT_T0_T2_T3_T4_T5_)
        /*02fc*/ 	.word	0x0000001c


	//----- nvinfo : EIATTR_FRAME_SIZE
	.align		4
.L_165:
        /*0300*/ 	.byte	0x04, 0x11
        /*0302*/ 	.short	(.L_167 - .L_166)
	.align		4
.L_166:
        /*0304*/ 	.word	index@(_ZN2at6native27unrolled_elementwise_kernelIZZZNS0_10glu_kernelERNS_18TensorIteratorBaseEENKUlvE_clEvENKUlvE2_clEvEUlN3c108BFloat16ES7_E_St5arrayIPcLm3EELi4E23TrivialOffsetCalculatorILi2EjESC_ILi1EjENS0_6memory15LoadWithoutCastENSF_16StoreWithoutCastEEEviT_T0_T2_T3_T4_T5_)
        /*0308*/ 	.word	0x00000000


	//----- nvinfo : EIATTR_REGCOUNT
	.align		4
.L_167:
        /*030c*/ 	.byte	0x04, 0x2f
        /*030e*/ 	.short	(.L_169 - .L_168)
	.align		4
.L_168:
        /*0310*/ 	.word	index@(_ZN2at6native18elementwise_kernelILi128ELi4EZNS0_22gpu_kernel_impl_nocastIZZZNS0_10glu_kernelERNS_18TensorIteratorBaseEENKUlvE_clEvENKUlvE2_clEvEUlN3c108BFloat16ES8_E_EEvS4_RKT_EUliE_EEviT1_)
        /*0314*/ 	.word	0x0000000c


	//----- nvinfo : EIATTR_FRAME_SIZE
	.align		4
.L_169:
        /*0318*/ 	.byte	0x04, 0x11
        /*031a*/ 	.short	(.L_171 - .L_170)
	.align		4
.L_170:
        /*031c*/ 	.word	index@(_ZN2at6native18elementwise_kernelILi128ELi4EZNS0_22gpu_kernel_impl_nocastIZZZNS0_10glu_kernelERNS_18TensorIteratorBaseEENKUlvE_clEvENKUlvE2_clEvEUlN3c108BFloat16ES8_E_EEvS4_RKT_EUliE_EEviT1_)
        /*0320*/ 	.word	0x00000000


	//----- nvinfo : EIATTR_REGCOUNT
	.align		4
.L_171:
        /*0324*/ 	.byte	0x04, 0x2f
        /*0326*/ 	.short	(.L_173 - .L_172)
	.align		4
.L_172:
        /*0328*/ 	.word	index@(_ZN2at6native27unrolled_elementwise_kernelIZZZNS0_10glu_kernelERNS_18TensorIteratorBaseEENKUlvE_clEvENKUlvE2_clEvEUlN3c108BFloat16ES7_E_St5arrayIPcLm3EELi4E23TrivialOffsetCalculatorILi2EjESC_ILi1EjENS0_6memory12LoadWithCastILi2EEENSF_13StoreWithCastILi1EEEEEviT_T0_T2_T3_T4_T5_)
        /*032c*/ 	.word	0x0000001f


	//----- nvinfo : EIATTR_FRAME_SIZE
	.align		4
.L_173:
        /*0330*/ 	.byte	0x04, 0x11
        /*0332*/ 	.short	(.L_175 - .L_174)
	.align		4
.L_174:
        /*0334*/ 	.word	index@(_ZN2at6native27unrolled_elementwise_kernelIZZZNS0_10glu_kernelERNS_18TensorIteratorBaseEENKUlvE_clEvENKUlvE2_clEvEUlN3c108BFloat16ES7_E_St5arrayIPcLm3EELi4E23TrivialOffsetCalculatorILi2EjESC_ILi1EjENS0_6memory12LoadWithCastILi2EEENSF_13StoreWithCastILi1EEEEEviT_T0_T2_T3_T4_T5_)
        /*0338*/ 	.word	0x00000000


	//----- nvinfo : EIATTR_REGCOUNT
	.align		4
.L_175:
        /*033c*/ 	.byte	0x04, 0x2f
        /*033e*/ 	.short	(.L_177 - .L_176)
	.align		4
.L_176:
        /*0340*/ 	.word	index@(_ZN2at6native18elementwise_kernelILi128ELi4EZNS0_15gpu_kernel_implIZZZNS0_10glu_kernelERNS_18TensorIteratorBaseEENKUlvE_clEvENKUlvE2_clEvEUlN3c108BFloat16ES8_E_EEvS4_RKT_EUliE_EEviT1_)
        /*0344*/ 	.word	0x0000001a


	//----- nvinfo : EIATTR_FRAME_SIZE
	.align		4
.L_177:
        /*0348*/ 	.byte	0x04, 0x11
        /*034a*/ 	.short	(.L_179 - .L_178)
	.align		4
.L_178:
        /*034c*/ 	.word	index@(_ZN2at6native18elementwise_kernelILi128ELi4EZNS0_15gpu_kernel_implIZZZNS0_10glu_kernelERNS_18TensorIteratorBaseEENKUlvE_clEvENKUlvE2_clEvEUlN3c108BFloat16ES8_E_EEvS4_RKT_EUliE_EEviT1_)
        /*0350*/ 	.word	0x00000000


	//----- nvinfo : EIATTR_REGCOUNT
	.align		4
.L_179:
        /*0354*/ 	.byte	0x04, 0x2f
        /*0356*/ 	.short	(.L_181 - .L_180)
	.align		4
.L_180:
        /*0358*/ 	.word	index@(_ZN2at6native29vectorized_elementwise_kernelILi8EZZZNS0_14glu_jvp_kernelERNS_18TensorIteratorBaseEENKUlvE_clEvENKUlvE_clEvEUlddddE_St5arrayIPcLm5EEEEviT0_T1_)
        /*035c*/ 	.word	0x00000004


	//----- nvinfo : EIATTR_FRAME_SIZE
	.align		4
.L_181:
        /*0360*/ 	.byte	0x04, 0x11
        /*0362*/ 	.short	(.L_183 - .L_182)
	.align		4
.L_182:
        /*0364*/ 	.word	index@(_ZN2at6native29vectorized_elementwise_kernelILi8EZZZNS0_14glu_jvp_kernelERNS_18TensorIteratorBaseEENKUlvE_clEvENKUlvE_clEvEUlddddE_St5arrayIPcLm5EEEEviT0_T1_)
        /*0368*/ 	.word	0x00000000


	//----- nvinfo : EIATTR_REGCOUNT
	.align		4
.L_183:
        /*036c*/ 	.byte	0x04, 0x2f
        /*036e*/ 	.short	(.L_185 - .L_184)
	.align		4
.L_184:
        /*0370*/ 	.word	index@(_ZN2at6native29vectorized_elementwise_kernelILi4EZZZNS0_14glu_jvp_kernelERNS_18TensorIteratorBaseEENKUlvE_clEvENKUlvE_clEvEUlddddE_St5arrayIPcLm5EEEEviT0_T1_)
        /*0374*/ 	.word	0x00000050


	//----- nvinfo : EIATTR_FRAME_SIZE
	.align		4
.L_185:
        /*0378*/ 	.byte	0x04, 0x11
        /*037a*/ 	.short	(.L_187 - .L_186)
	.align		4
.L_186:
        /*037c*/ 	.word	index@($__internal_5_$__cuda_sm20_dblrcp_rn_slowpath_v3)
        /*0380*/ 	.word	0x00000000


	//----- nvinfo : EIATTR_FRAME_SIZE
	.align		4
.L_187:
        /*0384*/ 	.byte	0x04, 0x11
        /*0386*/ 	.short	(.L_189 - .L_188)
	.align		4
.L_188:
        /*0388*/ 	.word	index@(_ZN2at6native29vectorized_elementwise_kernelILi4EZZZNS0_14glu_jvp_kernelERNS_18TensorIteratorBaseEENKUlvE_clEvENKUlvE_clEvEUlddddE_St5arrayIPcLm5EEEEviT0_T1_)
        /*038c*/ 	.word	0x00000000


	//----- nvinfo : EIATTR_REGCOUNT
	.align		4
.L_189:
        /*0390*/ 	.byte	0x04, 0x2f
        /*0392*/ 	.short	(.L_191 - .L_190)
	.align		4
.L_190:
        /*0394*/ 	.word	index@(_ZN2at6native29vectorized_elementwise_kernelILi2EZZZNS0_14glu_jvp_kernelERNS_18TensorIteratorBaseEENKUlvE_clEvENKUlvE_clEvEUlddddE_St5arrayIPcLm5EEEEviT0_T1_)
        /*0398*/ 	.word	0x00000050


	//----- nvinfo : EIATTR_FRAME_SIZE
	.align		4
.L_191:
        /*039c*/ 	.byte	0x04, 0x11
        /*039e*/ 	.short	(.L_193 - .L_192)
	.align		4
.L_192:
        /*03a0*/ 	.word	index@($__internal_4_$__cuda_sm20_dblrcp_rn_slowpath_v3)
        /*03a4*/ 	.word	0x00000000


	//----- nvinfo : EIATTR_FRAME_SIZE
	.align		4
.L_193:
        /*03a8*/ 	.byte	0x04, 0x11
        /*03aa*/ 	.short	(.L_195 - .L_194)
	.align		4
.L_194:
        /*03ac*/ 	.word	index@(_ZN2at6native29vectorized_elementwise_kernelILi2EZZZNS0_14glu_jvp_kernelERNS_18TensorIteratorBaseEENKUlvE_clEvENKUlvE_clEvEUlddddE_St5arrayIPcLm5EEEEviT0_T1_)
        /*03b0*/ 	.word	0x00000000


	//----- nvinfo : EIATTR_REGCOUNT
	.align		4
.L_195:
        /*03b4*/ 	.byte	0x04, 0x2f
        /*03b6*/ 	.short	(.L_197 - .L_196)
	.align		4
.L_196:
        /*03b8*/ 	.word	index@(_ZN2at6native27unrolled_elementwise_kernelIZZZNS0_14glu_jvp_kernelERNS_18TensorIteratorBaseEENKUlvE_clEvENKUlvE_clEvEUlddddE_St5arrayIPcLm5EELi4E23TrivialOffsetCalculatorILi4EjESA_ILi1EjENS0_6memory15LoadWithoutCastENSD_16StoreWithoutCastEEEviT_T0_T2_T3_T4_T5_)
        /*03bc*/ 	.word	0x00000030


	//----- nvinfo : EIATTR_FRAME_SIZE
	.align		4
.L_197:
        /*03c0*/ 	.byte	0x04, 0x11
        /*03c2*/ 	.short	(.L_199 - .L_198)
	.align		4
.L_198:
        /*03c4*/ 	.word	index@($__internal_3_$__cuda_sm20_dblrcp_rn_slowpath_v3)
        /*03c8*/ 	.word	0x00000000


	//----- nvinfo : EIATTR_FRAME_SIZE
	.align		4
.L_199:
        /*03cc*/ 	.byte	0x04, 0x11
        /*03ce*/ 	.short	(.L_201 - .L_200)
	.align		4
.L_200:
        /*03d0*/ 	.word	index@(_ZN2at6native27unrolled_elementwise_kernelIZZZNS0_14glu_jvp_kernelERNS_18TensorIteratorBaseEENKUlvE_clEvENKUlvE_clEvEUlddddE_St5arrayIPcLm5EELi4E23TrivialOffsetCalculatorILi4EjESA_ILi1EjENS0_6memory15LoadWithoutCastENSD_16StoreWithoutCastEEEviT_T0_T2_T3_T4_T5_)
        /*03d4*/ 	.word	0x00000000


	//----- nvinfo : EIATTR_REGCOUNT
	.align		4
.L_201:
        /*03d8*/ 	.byte	0x04, 0x2f
        /*03da*/ 	.short	(.L_203 - .L_202)
	.align		4
.L_202:
        /*03dc*/ 	.word	index@(_ZN2at6native18elementwise_kernelILi128ELi2EZNS0_22gpu_kernel_impl_nocastIZZZNS0_14glu_jvp_kernelERNS_18TensorIteratorBaseEENKUlvE_clEvENKUlvE_clEvEUlddddE_EEvS4_RKT_EUliE_EEviT1_)
        /*03e0*/ 	.word	0x00000018


	//----- nvinfo : EIATTR_FRAME_SIZE
	.align		4
.L_203:
        /*03e4*/ 	.byte	0x04, 0x11
        /*03e6*/ 	.short	(.L_205 - .L_204)
	.align		4
.L_204:
        /*03e8*/ 	.word	index@($__internal_2_$__cuda_sm20_dblrcp_rn_slowpath_v3)
        /*03ec*/ 	.word	0x00000000


	//----- nvinfo : EIATTR_FRAME_SIZE
	.align		4
.L_205:
        /*03f0*/ 	.byte	0x04, 0x11
        /*03f2*/ 	.short	(.L_207 - .L_206)
	.align		4
.L_206:
        /*03f4*/ 	.word	index@(_ZN2at6native18elementwise_kernelILi128ELi2EZNS0_22gpu_kernel_impl_nocastIZZZNS0_14glu_jvp_kernelERNS_18TensorIteratorBaseEENKUlvE_clEvENKUlvE_clEvEUlddddE_EEvS4_RKT_EUliE_EEviT1_)
        /*03f8*/ 	.word	0x00000000


	//----- nvinfo : EIATTR_REGCOUNT
	.align		4
.L_207:
        /*03fc*/ 	.byte	0x04, 0x2f
        /*03fe*/ 	.short	(.L_209 - .L_208)
	.align		4
.L_208:
        /*0400*/ 	.word	index@(_ZN2at6native27unrolled_elementwise_kernelIZZZNS0_14glu_jvp_kernelERNS_18TensorIteratorBaseEENKUlvE_clEvENKUlvE_clEvEUlddddE_St5arrayIPcLm5EELi4E23TrivialOffsetCalculatorILi4EjESA_ILi1EjENS0_6memory12LoadWithCastILi4EEENSD_13StoreWithCastILi1EEEEEviT_T0_T2_T3_T4_T5_)
        /*0404*/ 	.word	0x00000038


	//----- nvinfo : EIATTR_FRAME_SIZE
	.align		4
.L_209:
        /*0408*/ 	.byte	0x04, 0x11
        /*040a*/ 	.short	(.L_211 - .L_210)
	.align		4
.L_210:
        /*040c*/ 	.word	index@($__internal_1_$__cuda_sm20_dblrcp_rn_slowpath_v3)
        /*0410*/ 	.word	0x00000000


	//----- nvinfo : EIATTR_FRAME_SIZE
	.align		4
.L_211:
        /*0414*/ 	.byte	0x04, 0x11
        /*0416*/ 	.short	(.L_213 - .L_212)
	.align		4
.L_212:
        /*0418*/ 	.word	index@(_ZN2at6native27unrolled_elementwise_kernelIZZZNS0_14glu_jvp_kernelERNS_18TensorIteratorBaseEENKUlvE_clEvENKUlvE_clEvEUlddddE_St5arrayIPcLm5EELi4E23TrivialOffsetCalculatorILi4EjESA_ILi1EjENS0_6memory12LoadWithCastILi4EEENSD_13StoreWithCastILi1EEEEEviT_T0_T2_T3_T4_T5_)
        /*041c*/ 	.word	0x00000000


	//----- nvinfo : EIATTR_REGCOUNT
	.align		4
.L_213:
        /*0420*/ 	.byte	0x04, 0x2f
        /*0422*/ 	.short	(.L_215 - .L_214)
	.align		4
.L_214:
        /*0424*/ 	.word	index@(_ZN2at6native18elementwise_kernelILi128ELi4EZNS0_15gpu_kernel_implIZZZNS0_14glu_jvp_kernelERNS_18TensorIteratorBaseEENKUlvE_clEvENKUlvE_clEvEUlddddE_EEvS4_RKT_EUliE_EEviT1_)
        /*0428*/ 	.word	0x0000001e


	//----- nvinfo : EIATTR_FRAME_SIZE
	.align		4
.L_215:
        /*042c*/ 	.byte	0x04, 0x11
        /*042e*/ 	.short	(.L_217 - .L_216)
	.align		4
.L_216:
        /*0430*/ 	.word	index@($__internal_0_$__cuda_sm20_dblrcp_rn_slowpath_v3)
        /*0434*/ 	.word	0x00000000


	//----- nvinfo : EIATTR_FRAME_SIZE
	.align		4
.L_217:
        /*0438*/ 	.byte	0x04, 0x11
        /*043a*/ 	.short	(.L_219 - .L_218)
	.align		4
.L_218:
        /*043c*/ 	.word	index@(_ZN2at6native18elementwise_kernelILi128ELi4EZNS0_15gpu_kernel_implIZZZNS0_14glu_jvp_kernelERNS_18TensorIteratorBaseEENKUlvE_clEvENKUlvE_clEvEUlddddE_EEvS4_RKT_EUliE_EEviT1_)
        /*0440*/ 	.word	0x00000000


	//----- nvinfo : EIATTR_REGCOUNT
	.align		4
.L_219:
        /*0444*/ 	.byte	0x04, 0x2f
        /*0446*/ 	.short	(.L_221 - .L_220)
	.align		4
.L_220:
        /*0448*/ 	.word	index@(_ZN2at6native29vectorized_elementwise_kernelILi8EZZZNS0_14glu_jvp_kernelERNS_18TensorIteratorBaseEENKUlvE_clEvENKUlvE0_clEvEUlffffE_St5arrayIPcLm5EEEEviT0_T1_)
        /*044c*/ 	.word	0x00000004


	//----- nvinfo : EIATTR_FRAME_SIZE
	.align		4
.L_221:
        /*0450*/ 	.byte	0x04, 0x11
        /*0452*/ 	.short	(.L_223 - .L_222)
	.align		4
.L_222:
        /*0454*/ 	.word	index@(_ZN2at6native29vectorized_elementwise_kernelILi8EZZZNS0_14glu_jvp_kernelERNS_18TensorIteratorBaseEENKUlvE_clEvENKUlvE0_clEvEUlffffE_St5arrayIPcLm5EEEEviT0_T1_)
        /*0458*/ 	.word	0x00000000


	//----- nvinfo : EIATTR_REGCOUNT
	.align		4
.L_223:
        /*045c*/ 	.byte	0x04, 0x2f
        /*045e*/ 	.short	(.L_225 - .L_224)
	.align		4
.L_224:
        /*0460*/ 	.word	index@(_ZN2at6native29vectorized_elementwise_kernelILi4EZZZNS0_14glu_jvp_kernelERNS_18TensorIteratorBaseEENKUlvE_clEvENKUlvE0_clEvEUlffffE_St5arrayIPcLm5EEEEviT0_T1_)
        /*0464*/ 	.word	0x00000028


	//----- nvinfo : EIATTR_FRAME_SIZE
	.align		4
.L_225:
        /*0468*/ 	.byte	0x04, 0x11
        /*046a*/ 	.short	(.L_227 - .L_226)
	.align		4
.L_226:
        /*046c*/ 	.word	index@(_ZN2at6native29vectorized_elementwise_kernelILi4EZZZNS0_14glu_jvp_kernelERNS_18TensorIteratorBaseEENKUlvE_clEvENKUlvE0_clEvEUlffffE_St5arrayIPcLm5EEEEviT0_T1_)
        /*0470*/ 	.word	0x00000000


	//----- nvinfo : EIATTR_REGCOUNT
	.align		4
.L_227:
        /*0474*/ 	.byte	0x04, 0x2f
        /*0476*/ 	.short	(.L_229 - .L_228)
	.align		4
.L_228:
        /*0478*/ 	.word	index@(_ZN2at6native29vectorized_elementwise_kernelILi2EZZZNS0_14glu_jvp_kernelERNS_18TensorIteratorBaseEENKUlvE_clEvENKUlvE0_clEvEUlffffE_St5arrayIPcLm5EEEEviT0_T1_)
        /*047c*/ 	.word	0x00000028


	//----- nvinfo : EIATTR_FRAME_SIZE
	.align		4
.L_229:
        /*0480*/ 	.byte	0x04, 0x11
        /*0482*/ 	.short	(.L_231 - .L_230)
	.align		4
.L_230:
        /*0484*/ 	.word	index@(_ZN2at6native29vectorized_elementwise_kernelILi2EZZZNS0_14glu_jvp_kernelERNS_18TensorIteratorBaseEENKUlvE_clEvENKUlvE0_clEvEUlffffE_St5arrayIPcLm5EEEEviT0_T1_)
        /*0488*/ 	.word	0x00000000


	//----- nvinfo : EIATTR_REGCOUNT
	.align		4
.L_231:
        /*048c*/ 	.byte	0x04, 0x2f
        /*048e*/ 	.short	(.L_233 - .L_232)
	.align		4
.L_232:
        /*0490*/ 	.word	index@(_ZN2at6native27unrolled_elementwise_kernelIZZZNS0_14glu_jvp_kernelERNS_18TensorIteratorBaseEENKUlvE_clEvENKUlvE0_clEvEUlffffE_St5arrayIPcLm5EELi4E23TrivialOffsetCalculatorILi4EjESA_ILi1EjENS0_6memory15LoadWithoutCastENSD_16StoreWithoutCastEEEviT_T0_T2_T3_T4_T5_)
        /*0494*/ 	.word	0x00000020


	//----- nvinfo : EIATTR_FRAME_SIZE
	.align		4
.L_233:
        /*0498*/ 	.byte	0x04, 0x11
        /*049a*/ 	.short	(.L_235 - .L_234)
	.align		4
.L_234:
        /*049c*/ 	.word	index@(_ZN2at6native27unrolled_elementwise_kernelIZZZNS0_14glu_jvp_kernelERNS_18TensorIteratorBaseEENKUlvE_clEvENKUlvE0_clEvEUlffffE_St5arrayIPcLm5EELi4E23TrivialOffsetCalculatorILi4EjESA_ILi1EjENS0_6memory15LoadWithoutCastENSD_16StoreWithoutCastEEEviT_T0_T2_T3_T4_T5_)
        /*04a0*/ 	.word	0x00000000


	//----- nvinfo : EIATTR_REGCOUNT
	.align		4
.L_235:
        /*04a4*/ 	.byte	0x04, 0x2f
        /*04a6*/ 	.short	(.L_237 - .L_236)
	.align		4
.L_236:
        /*04a8*/ 	.word	index@(_ZN2at6native18elementwise_kernelILi128ELi2EZNS0_22gpu_kernel_impl_nocastIZZZNS0_14glu_jvp_kernelERNS_18TensorIteratorBaseEENKUlvE_clEvENKUlvE0_clEvEUlffffE_EEvS4_RKT_EUliE_EEviT1_)
        /*04ac*/ 	.word	0x0000000f


	//----- nvinfo : EIATTR_FRAME_SIZE
	.align		4
.L_237:
        /*04b0*/ 	.byte	0x04, 0x11
        /*04b2*/ 	.short	(.L_239 - .L_238)
	.align		4
.L_238:
        /*04b4*/ 	.word	index@(_ZN2at6native18elementwise_kernelILi128ELi2EZNS0_22gpu_kernel_impl_nocastIZZZNS0_14glu_jvp_kernelERNS_18TensorIteratorBaseEENKUlvE_clEvENKUlvE0_clEvEUlffffE_EEvS4_RKT_EUliE_EEviT1_)
        /*04b8*/ 	.word	0x00000000


	//----- nvinfo : EIATTR_REGCOUNT
	.align		4
.L_239:
        /*04bc*/ 	.byte	0x04, 0x2f
        /*04be*/ 	.short	(.L_241 - .L_240)
	.align		4
.L_240:
        /*04c0*/ 	.word	index@(_ZN2at6native27unrolled_elementwise_kernelIZZZNS0_14glu_jvp_kernelERNS_18TensorIteratorBaseEENKUlvE_clEvENKUlvE0_clEvEUlffffE_St5arrayIPcLm5EELi4E23TrivialOffsetCalculatorILi4EjESA_ILi1EjENS0_6memory12LoadWithCastILi4EEENSD_13StoreWithCastILi1EEEEEviT_T0_T2_T3_T4_T5_)
        /*04c4*/ 	.word	0x00000028


	//----- nvinfo : EIATTR_FRAME_SIZE
	.align		4
.L_241:
        /*04c8*/ 	.byte	0x04, 0x11
        /*04ca*/ 	.short	(.L_243 - .L_242)
	.align		4
.L_242:
        /*04cc*/ 	.word	index@(_ZN2at6native27unrolled_elementwise_kernelIZZZNS0_14glu_jvp_kernelERNS_18TensorIteratorBaseEENKUlvE_clEvENKUlvE0_clEvEUlffffE_St5arrayIPcLm5EELi4E23TrivialOffsetCalculatorILi4EjESA_ILi1EjENS0_6memory12LoadWithCastILi4EEENSD_13StoreWithCastILi1EEEEEviT_T0_T2_T3_T4_T5_)
        /*04d0*/ 	.word	0x00000000


	//----- nvinfo : EIATTR_REGCOUNT
	.align		4
.L_243:
        /*04d4*/ 	.byte	0x04, 0x2f
        /*04d6*/ 	.short	(.L_245 - .L_244)
	.align		4
.L_244:
        /*04d8*/ 	.word	index@(_ZN2at6native18elementwise_kernelILi128ELi4EZNS0_15gpu_kernel_implIZZZNS0_14glu_jvp_kernelERNS_18TensorIteratorBaseEENKUlvE_clEvENKUlvE0_clEvEUlffffE_EEvS4_RKT_EUliE_EEviT1_)
        /*04dc*/ 	.word	0x0000001d


	//----- nvinfo : EIATTR_FRAME_SIZE
	.align		4
.L_245:
        /*04e0*/ 	.byte	0x04, 0x11
        /*04e2*/ 	.short	(.L_247 - .L_246)
	.align		4
.L_246:
        /*04e4*/ 	.word	index@(_ZN2at6native18elementwise_kernelILi128ELi4EZNS0_15gpu_kernel_implIZZZNS0_14glu_jvp_kernelERNS_18TensorIteratorBaseEENKUlvE_clEvENKUlvE0_clEvEUlffffE_EEvS4_RKT_EUliE_EEviT1_)
        /*04e8*/ 	.word	0x00000000


	//----- nvinfo : EIATTR_REGCOUNT
	.align		4
.L_247:
        /*04ec*/ 	.byte	0x04, 0x2f
        /*04ee*/ 	.short	(.L_249 - .L_248)
	.align		4
.L_248:
        /*04f0*/ 	.word	index@(_ZN2at6native29vectorized_elementwise_kernelILi8EZZZNS0_14glu_jvp_kernelERNS_18TensorIteratorBaseEENKUlvE_clEvENKUlvE1_clEvEUlN3c104HalfES7_S7_S7_E_St5arrayIPcLm5EEEEviT0_T1_)
        /*04f4*/ 	.word	0x00000004


	//----- nvinfo : EIATTR_FRAME_SIZE
	.align		4
.L_249:
        /*04f8*/ 	.byte	0x04, 0x11
        /*04fa*/ 	.short	(.L_251 - .L_250)
	.align		4
.L_250:
        /*04fc*/ 	.word	index@(_ZN2at6native29vectorized_elementwise_kernelILi8EZZZNS0_14glu_jvp_kernelERNS_18TensorIteratorBaseEENKUlvE_clEvENKUlvE1_clEvEUlN3c104HalfES7_S7_S7_E_St5arrayIPcLm5EEEEviT0_T1_)
        /*0500*/ 	.word	0x00000000


	//----- nvinfo : EIATTR_REGCOUNT
	.align		4
.L_251:
        /*0504*/ 	.byte	0x04, 0x2f
        /*0506*/ 	.short	(.L_253 - .L_252)
	.align		4
.L_252:
        /*0508*/ 	.word	index@(_ZN2at6native29vectorized_elementwise_kernelILi4EZZZNS0_14glu_jvp_kernelERNS_18TensorIteratorBaseEENKUlvE_clEvENKUlvE1_clEvEUlN3c104HalfES7_S7_S7_E_St5arrayIPcLm5EEEEviT0_T1_)
        /*050c*/ 	.word	0x00000030


	//----- nvinfo : EIATTR_FRAME_SIZE
	.align		4
.L_253:
        /*0510*/ 	.byte	0x04, 0x11
        /*0512*/ 	.short	(.L_255 - .L_254)
	.align		4
.L_254:
        /*0514*/ 	.word	index@(_ZN2at6native29vectorized_elementwise_kernelILi4EZZZNS0_14glu_jvp_kernelERNS_18TensorIteratorBaseEENKUlvE_clEvENKUlvE1_clEvEUlN3c104HalfES7_S7_S7_E_St5arrayIPcLm5EEEEviT0_T1_)
        /*0518*/ 	.word	0x00000000


	//----- nvinfo : EIATTR_REGCOUNT
	.align		4
.L_255:
        /*051c*/ 	.byte	0x04, 0x2f
        /*051e*/ 	.short	(.L_257 - .L_256)
	.align		4
.L_256:
        /*0520*/ 	.word	index@(_ZN2at6native29vectorized_elementwise_kernelILi2EZZZNS0_14glu_jvp_kernelERNS_18TensorIteratorBaseEENKUlvE_clEvENKUlvE1_clEvEUlN3c104HalfES7_S7_S7_E_St5arrayIPcLm5EEEEviT0_T1_)
        /*0524*/ 	.word	0x00000030


	//----- nvinfo : EIATTR_FRAME_SIZE
	.align		4
.L_257:
        /*0528*/ 	.byte	0x04, 0x11
        /*052a*/ 	.short	(.L_259 - .L_258)
	.align		4
.L_258:
        /*052c*/ 	.word	index@(_ZN2at6native29vectorized_elementwise_kernelILi2EZZZNS0_14glu_jvp_kernelERNS_18TensorIteratorBaseEENKUlvE_clEvENKUlvE1_clEvEUlN3c104HalfES7_S7_S7_E_St5arrayIPcLm5EEEEviT0_T1_)
        /*0530*/ 	.word	0x00000000


	//----- nvinfo : EIATTR_REGCOUNT
	.align		4
.L_259:
        /*0534*/ 	.byte	0x04, 0x2f
        /*0536*/ 	.short	(.L_261 - .L_260)
	.align		4
.L_260:
        /*0538*/ 	.word	index@(_ZN2at6native27unrolled_elementwise_kernelIZZZNS0_14glu_jvp_kernelERNS_18TensorIteratorBaseEENKUlvE_clEvENKUlvE1_clEvEUlN3c104HalfES7_S7_S7_E_St5arrayIPcLm5EELi4E23TrivialOffsetCalculatorILi4EjESC_ILi1EjENS0_6memory15LoadWithoutCastENSF_16StoreWithoutCastEEEviT_T0_T2_T3_T4_T5_)
        /*053c*/ 	.word	0x00000020


	//----- nvinfo : EIATTR_FRAME_SIZE
	.align		4
.L_261:
        /*0540*/ 	.byte	0x04, 0x11
        /*0542*/ 	.short	(.L_263 - .L_262)
	.align		4
.L_262:
        /*0544*/ 	.word	index@(_ZN2at6native27unrolled_elementwise_kernelIZZZNS0_14glu_jvp_kernelERNS_18TensorIteratorBaseEENKUlvE_clEvENKUlvE1_clEvEUlN3c104HalfES7_S7_S7_E_St5arrayIPcLm5EELi4E23TrivialOffsetCalculatorILi4EjESC_ILi1EjENS0_6memory15LoadWithoutCastENSF_16StoreWithoutCastEEEviT_T0_T2_T3_T4_T5_)
        /*0548*/ 	.word	0x00000000


	//----- nvinfo : EIATTR_REGCOUNT
	.align		4
.L_263:
        /*054c*/ 	.byte	0x04, 0x2f
        /*054e*/ 	.short	(.L_265 - .L_264)
	.align		4
.L_264:
        /*0550*/ 	.word	index@(_ZN2at6native18elementwise_kernelILi128ELi4EZNS0_22gpu_kernel_impl_nocastIZZZNS0_14glu_jvp_kernelERNS_18TensorIteratorBaseEENKUlvE_clEvENKUlvE1_clEvEUlN3c104HalfES8_S8_S8_E_EEvS4_RKT_EUliE_EEviT1_)
        /*0554*/ 	.word	0x00000010


	//----- nvinfo : EIATTR_FRAME_SIZE
	.align		4
.L_265:
        /*0558*/ 	.byte	0x04, 0x11
        /*055a*/ 	.short	(.L_267 - .L_266)
	.align		4
.L_266:
        /*055c*/ 	.word	index@(_ZN2at6native18elementwise_kernelILi128ELi4EZNS0_22gpu_kernel_impl_nocastIZZZNS0_14glu_jvp_kernelERNS_18TensorIteratorBaseEENKUlvE_clEvENKUlvE1_clEvEUlN3c104HalfES8_S8_S8_E_EEvS4_RKT_EUliE_EEviT1_)
        /*0560*/ 	.word	0x00000000


	//----- nvinfo : EIATTR_REGCOUNT
	.align		4
.L_267:
        /*0564*/ 	.byte	0x04, 0x2f
        /*0566*/ 	.short	(.L_269 - .L_268)
	.align		4
.L_268:
        /*0568*/ 	.word	index@(_ZN2at6native27unrolled_elementwise_kernelIZZZNS0_14glu_jvp_kernelERNS_18TensorIteratorBaseEENKUlvE_clEvENKUlvE1_clEvEUlN3c104HalfES7_S7_S7_E_St5arrayIPcLm5EELi4E23TrivialOffsetCalculatorILi4EjESC_ILi1EjENS0_6memory12LoadWithCastILi4EEENSF_13StoreWithCastILi1EEEEEviT_T0_T2_T3_T4_T5_)
        /*056c*/ 	.word	0x00000028


	//----- nvinfo : EIATTR_FRAME_SIZE
	.align		4
.L_269:
        /*0570*/ 	.byte	0x04, 0x11
        /*0572*/ 	.short	(.L_271 - .L_270)
	.align		4
.L_270:
        /*0574*/ 	.word	index@(_ZN2at6native27unrolled_elementwise_kernelIZZZNS0_14glu_jvp_kernelERNS_18TensorIteratorBaseEENKUlvE_clEvENKUlvE1_clEvEUlN3c104HalfES7_S7_S7_E_St5arrayIPcLm5EELi4E23TrivialOffsetCalculatorILi4EjESC_ILi1EjENS0_6memory12LoadWithCastILi4EEENSF_13StoreWithCastILi1EEEEEviT_T0_T2_T3_T4_T5_)
        /*0578*/ 	.word	0x00000000


	//----- nvinfo : EIATTR_REGCOUNT
	.align		4
.L_271:
        /*057c*/ 	.byte	0x04, 0x2f
        /*057e*/ 	.short	(.L_273 - .L_272)
	.align		4
.L_272:
        /*0580*/ 	.word	index@(_ZN2at6native18elementwise_kernelILi128ELi4EZNS0_15gpu_kernel_implIZZZNS0_14glu_jvp_kernelERNS_18TensorIteratorBaseEENKUlvE_clEvENKUlvE1_clEvEUlN3c104HalfES8_S8_S8_E_EEvS4_RKT_EUliE_EEviT1_)
        /*0584*/ 	.word	0x0000001d


	//----- nvinfo : EIATTR_FRAME_SIZE
	.align		4
.L_273:
        /*0588*/ 	.byte	0x04, 0x11
        /*058a*/ 	.short	(.L_275 - .L_274)
	.align		4
.L_274:
        /*058c*/ 	.word	index@(_ZN2at6native18elementwise_kernelILi128ELi4EZNS0_15gpu_kernel_implIZZZNS0_14glu_jvp_kernelERNS_18TensorIteratorBaseEENKUlvE_clEvENKUlvE1_clEvEUlN3c104HalfES8_S8_S8_E_EEvS4_RKT_EUliE_EEviT1_)
        /*0590*/ 	.word	0x00000000


	//----- nvinfo : EIATTR_REGCOUNT
	.align		4
.L_275:
        /*0594*/ 	.byte	0x04, 0x2f
        /*0596*/ 	.short	(.L_277 - .L_276)
	.align		4
.L_276:
        /*0598*/ 	.word	index@(_ZN2at6native29vectorized_elementwise_kernelILi8EZZZNS0_14glu_jvp_kernelERNS_18TensorIteratorBaseEENKUlvE_clEvENKUlvE2_clEvEUlN3c108BFloat16ES7_S7_S7_E_St5arrayIPcLm5EEEEviT0_T1_)
        /*059c*/ 	.word	0x00000004


	//----- nvinfo : EIATTR_FRAME_SIZE
	.align		4
.L_277:
        /*05a0*/ 	.byte	0x04, 0x11
        /*05a2*/ 	.short	(.L_279 - .L_278)
	.align		4
.L_278:
        /*05a4*/ 	.word	index@(_ZN2at6native29vectorized_elementwise_kernelILi8EZZZNS0_14glu_jvp_kernelERNS_18TensorIteratorBaseEENKUlvE_clEvENKUlvE2_clEvEUlN3c108BFloat16ES7_S7_S7_E_St5arrayIPcLm5EEEEviT0_T1_)
        /*05a8*/ 	.word	0x00000000


	//----- nvinfo : EIATTR_REGCOUNT
	.align		4
.L_279:
        /*05ac*/ 	.byte	0x04, 0x2f
        /*05ae*/ 	.short	(.L_281 - .L_280)
	.align		4
.L_280:
        /*05b0*/ 	.word	index@(_ZN2at6native29vectorized_elementwise_kernelILi4EZZZNS0_14glu_jvp_kernelERNS_18TensorIteratorBaseEENKUlvE_clEvENKUlvE2_clEvEUlN3c108BFloat16ES7_S7_S7_E_St5arrayIPcLm5EEEEviT0_T1_)
        /*05b4*/ 	.word	0x00000030


	//----- nvinfo : EIATTR_FRAME_SIZE
	.align		4
.L_281:
        /*05b8*/ 	.byte	0x04, 0x11
        /*05ba*/ 	.short	(.L_283 - .L_282)
	.align		4
.L_282:
        /*05bc*/ 	.word	index@(_ZN2at6native29vectorized_elementwise_kernelILi4EZZZNS0_14glu_jvp_kernelERNS_18TensorIteratorBaseEENKUlvE_clEvENKUlvE2_clEvEUlN3c108BFloat16ES7_S7_S7_E_St5arrayIPcLm5EEEEviT0_T1_)
        /*05c0*/ 	.word	0x00000000


	//----- nvinfo : EIATTR_REGCOUNT
	.align		4
.L_283:
        /*05c4*/ 	.byte	0x04, 0x2f
        /*05c6*/ 	.short	(.L_285 - .L_284)
	.align		4
.L_284:
        /*05c8*/ 	.word	index@(_ZN2at6native29vectorized_elementwise_kernelILi2EZZZNS0_14glu_jvp_kernelERNS_18TensorIteratorBaseEENKUlvE_clEvENKUlvE2_clEvEUlN3c108BFloat16ES7_S7_S7_E_St5arrayIPcLm5EEEEviT0_T1_)
        /*05cc*/ 	.word	0x00000030


	//----- nvinfo : EIATTR_FRAME_SIZE
	.align		4
.L_285:
        /*05d0*/ 	.byte	0x04, 0x11
        /*05d2*/ 	.short	(.L_287 - .L_286)
	.align		4
.L_286:
        /*05d4*/ 	.word	index@(_ZN2at6native29vectorized_elementwise_kernelILi2EZZZNS0_14glu_jvp_kernelERNS_18TensorIteratorBaseEENKUlvE_clEvENKUlvE2_clEvEUlN3c108BFloat16ES7_S7_S7_E_St5arrayIPcLm5EEEEviT0_T1_)
        /*05d8*/ 	.word	0x00000000


	//----- nvinfo : EIATTR_REGCOUNT
	.align		4
.L_287:
        /*05dc*/ 	.byte	0x04, 0x2f
        /*05de*/ 	.short	(.L_289 - .L_288)
	.align		4
.L_288:
        /*05e0*/ 	.word	index@(_ZN2at6native27unrolled_elementwise_kernelIZZZNS0_14glu_jvp_kernelERNS_18TensorIteratorBaseEENKUlvE_clEvENKUlvE2_clEvEUlN3c108BFloat16ES7_S7_S7_E_St5arrayIPcLm5EELi4E23TrivialOffsetCalculatorILi4EjESC_ILi1EjENS0_6memory15LoadWithoutCastENSF_16StoreWithoutCastEEEviT_T0_T2_T3_T4_T5_)
        /*05e4*/ 	.word	0x00000020


	//----- nvinfo : EIATTR_FRAME_SIZE
	.align		4
.L_289:
        /*05e8*/ 	.byte	0x04, 0x11
        /*05ea*/ 	.short	(.L_291 - .L_290)
	.align		4
.L_290:
        /*05ec*/ 	.word	index@(_ZN2at6native27unrolled_elementwise_kernelIZZZNS0_14glu_jvp_kernelERNS_18TensorIteratorBaseEENKUlvE_clEvENKUlvE2_clEvEUlN3c108BFloat16ES7_S7_S7_E_St5arrayIPcLm5EELi4E23TrivialOffsetCalculatorILi4EjESC_ILi1EjENS0_6memory15LoadWithoutCastENSF_16StoreWithoutCastEEEviT_T0_T2_T3_T4_T5_)
        /*05f0*/ 	.word	0x00000000


	//----- nvinfo : EIATTR_REGCOUNT
	.align		4
.L_291:
        /*05f4*/ 	.byte	0x04, 0x2f
        /*05f6*/ 	.short	(.L_293 - .L_292)
	.align		4
.L_292:
        /*05f8*/ 	.word	index@(_ZN2at6native18elementwise_kernelILi128ELi4EZNS0_22gpu_kernel_impl_nocastIZZZNS0_14glu_jvp_kernelERNS_18TensorIteratorBaseEENKUlvE_clEvENKUlvE2_clEvEUlN3c108BFloat16ES8_S8_S8_E_EEvS4_RKT_EUliE_EEviT1_)
        /*05fc*/ 	.word	0x00000010


	//----- nvinfo : EIATTR_FRAME_SIZE
	.align		4
.L_293:
        /*0600*/ 	.byte	0x04, 0x11
        /*0602*/ 	.short	(.L_295 - .L_294)
	.align		4
.L_294:
        /*0604*/ 	.word	index@(_ZN2at6native18elementwise_kernelILi128ELi4EZNS0_22gpu_kernel_impl_nocastIZZZNS0_14glu_jvp_kernelERNS_18TensorIteratorBaseEENKUlvE_clEvENKUlvE2_clEvEUlN3c108BFloat16ES8_S8_S8_E_EEvS4_RKT_EUliE_EEviT1_)
        /*0608*/ 	.word	0x00000000


	//----- nvinfo : EIATTR_REGCOUNT
	.align		4
.L_295:
        /*060c*/ 	.byte	0x04, 0x2f
        /*060e*/ 	.short	(.L_297 - .L_296)
	.align		4
.L_296:
        /*0610*/ 	.word	index@(_ZN2at6native27unrolled_elementwise_kernelIZZZNS0_14glu_jvp_kernelERNS_18TensorIteratorBaseEENKUlvE_clEvENKUlvE2_clEvEUlN3c108BFloat16ES7_S7_S7_E_St5arrayIPcLm5EELi4E23TrivialOffsetCalculatorILi4EjESC_ILi1EjENS0_6memory12LoadWithCastILi4EEENSF_13StoreWithCastILi1EEEEEviT_T0_T2_T3_T4_T5_)
        /*0614*/ 	.word	0x00000028


	//----- nvinfo : EIATTR_FRAME_SIZE
	.align		4
.L_297:
        /*0618*/ 	.byte	0x04, 0x11
        /*061a*/ 	.short	(.L_299 - .L_298)
	.align		4
.L_298:
        /*061c*/ 	.word	index@(_ZN2at6native27unrolled_elementwise_kernelIZZZNS0_14glu_jvp_kernelERNS_18TensorIteratorBaseEENKUlvE_clEvENKUlvE2_clEvEUlN3c108BFloat16ES7_S7_S7_E_St5arrayIPcLm5EELi4E23TrivialOffsetCalculatorILi4EjESC_ILi1EjENS0_6memory12LoadWithCastILi4EEENSF_13StoreWithCastILi1EEEEEviT_T0_T2_T3_T4_T5_)
        /*0620*/ 	.word	0x00000000


	//----- nvinfo : EIATTR_REGCOUNT
	.align		4
.L_299:
        /*0624*/ 	.byte	0x04, 0x2f
        /*0626*/ 	.short	(.L_301 - .L_300)
	.align		4
.L_300:
        /*0628*/ 	.word	index@(_ZN2at6native18elementwise_kernelILi128ELi4EZNS0_15gpu_kernel_implIZZZNS0_14glu_jvp_kernelERNS_18TensorIteratorBaseEENKUlvE_clEvENKUlvE2_clEvEUlN3c108BFloat16ES8_S8_S8_E_EEvS4_RKT_EUliE_EEviT1_)
        /*062c*/ 	.word	0x0000001d


	//----- nvinfo : EIATTR_FRAME_SIZE
	.align		4
.L_301:
        /*0630*/ 	.byte	0x04, 0x11
        /*0632*/ 	.short	(.L_303 - .L_302)
	.align		4
.L_302:
        /*0634*/ 	.word	index@(_ZN2at6native18elementwise_kernelILi128ELi4EZNS0_15gpu_kernel_implIZZZNS0_14glu_jvp_kernelERNS_18TensorIteratorBaseEENKUlvE_clEvENKUlvE2_clEvEUlN3c108BFloat16ES8_S8_S8_E_EEvS4_RKT_EUliE_EEviT1_)
        /*0638*/ 	.word	0x00000000


	//----- nvinfo : EIATTR_MIN_STACK_SIZE
	.align		4
.L_303:
        /*063c*/ 	.byte	0x04, 0x12
        /*063e*/ 	.short	(.L_305 - .L_304)
	.align		4
.L_304:
        /*0640*/ 	.word	index@(_ZN2at6native18elementwise_kernelILi128ELi4EZNS0_15gpu_kernel_implIZZZNS0_14glu_jvp_kernelERNS_18TensorIteratorBaseEENKUlvE_clEvENKUlvE2_clEvEUlN3c108BFloat16ES8_S8_S8_E_EEvS4_RKT_EUliE_EEviT1_)
        /*0644*/ 	.word	0x00000000


	//----- nvinfo : EIATTR_MIN_STACK_SIZE
	.align		4
.L_305:
        /*0648*/ 	.byte	0x04, 0x12
        /*064a*/ 	.short	(.L_307 - .L_306)
	.align		4
.L_306:
        /*064c*/ 	.word	index@(_ZN2at6native27unrolled_elementwise_kernelIZZZNS0_14glu_jvp_kernelERNS_18TensorIteratorBaseEENKUlvE_clEvENKUlvE2_clEvEUlN3c108BFloat16ES7_S7_S7_E_St5arrayIPcLm5EELi4E23TrivialOffsetCalculatorILi4EjESC_ILi1EjENS0_6memory12LoadWithCastILi4EEENSF_13StoreWithCastILi1EEEEEviT_T0_T2_T3_T4_T5_)
        /*0650*/ 	.word	0x00000000


	//----- nvinfo : EIATTR_MIN_STACK_SIZE
	.align		4
.L_307:
        /*0654*/ 	.byte	0x04, 0x12
        /*0656*/ 	.short	(.L_309 - .L_308)
	.align		4
.L_308:
        /*0658*/ 	.word	index@(_ZN2at6native18elementwise_kernelILi128ELi4EZNS0_22gpu_kernel_impl_nocastIZZZNS0_14glu_jvp_kernelERNS_18TensorIteratorBaseEENKUlvE_clEvENKUlvE2_clEvEUlN3c108BFloat16ES8_S8_S8_E_EEvS4_RKT_EUliE_EEviT1_)
        /*065c*/ 	.word	0x00000000


	//----- nvinfo : EIATTR_MIN_STACK_SIZE
	.align		4
.L_309:
        /*0660*/ 	.byte	0x04, 0x12
        /*0662*/ 	.short	(.L_311 - .L_310)
	.align		4
.L_310:
        /*0664*/ 	.word	index@(_ZN2at6native27unrolled_elementwise_kernelIZZZNS0_14glu_jvp_kernelERNS_18TensorIteratorBaseEENKUlvE_clEvENKUlvE2_clEvEUlN3c108BFloat16ES7_S7_S7_E_St5arrayIPcLm5EELi4E23TrivialOffsetCalculatorILi4EjESC_ILi1EjENS0_6memory15LoadWithoutCastENSF_16StoreWithoutCastEEEviT_T0_T2_T3_T4_T5_)
        /*0668*/ 	.word	0x00000000


	//----- nvinfo : EIATTR_MIN_STACK_SIZE
	.align		4
.L_311:
        /*066c*/ 	.byte	0x04, 0x12
        /*066e*/ 	.short	(.L_313 - .L_312)
	.align		4
.L_312:
        /*0670*/ 	.word	index@(_ZN2at6native29vectorized_elementwise_kernelILi2EZZZNS0_14glu_jvp_kernelERNS_18TensorIteratorBaseEENKUlvE_clEvENKUlvE2_clEvEUlN3c108BFloat16ES7_S7_S7_E_St5arrayIPcLm5EEEEviT0_T1_)
        /*0674*/ 	.word	0x00000000


	//----- nvinfo : EIATTR_MIN_STACK_SIZE
	.align		4
.L_313:
        /*0678*/ 	.byte	0x04, 0x12
        /*067a*/ 	.short	(.L_315 - .L_314)
	.align		4
.L_314:
        /*067c*/ 	.word	index@(_ZN2at6native29vectorized_elementwise_kernelILi4EZZZNS0_14glu_jvp_kernelERNS_18TensorIteratorBaseEENKUlvE_clEvENKUlvE2_clEvEUlN3c108BFloat16ES7_S7_S7_E_St5arrayIPcLm5EEEEviT0_T1_)
        /*0680*/ 	.word	0x00000000


	//----- nvinfo : EIATTR_MIN_STACK_SIZE
	.align		4
.L_315:
        /*0684*/ 	.byte	0x04, 0x12
        /*0686*/ 	.short	(.L_317 - .L_316)
	.align		4
.L_316:
        /*0688*/ 	.word	index@(_ZN2at6native29vectorized_elementwise_kernelILi8EZZZNS0_14glu_jvp_kernelERNS_18TensorIteratorBaseEENKUlvE_clEvENKUlvE2_clEvEUlN3c108BFloat16ES7_S7_S7_E_St5arrayIPcLm5EEEEviT0_T1_)
        /*068c*/ 	.word	0x00000000


	//----- nvinfo : EIATTR_MIN_STACK_SIZE
	.align		4
.L_317:
        /*0690*/ 	.byte	0x04, 0x12
        /*0692*/ 	.short	(.L_319 - .L_318)
	.align		4
.L_318:
        /*0694*/ 	.word	index@(_ZN2at6native18elementwise_kernelILi128ELi4EZNS0_15gpu_kernel_implIZZZNS0_14glu_jvp_kernelERNS_18TensorIteratorBaseEENKUlvE_clEvENKUlvE1_clEvEUlN3c104HalfES8_S8_S8_E_EEvS4_RKT_EUliE_EEviT1_)
        /*0698*/ 	.word	0x00000000


	//----- nvinfo : EIATTR_MIN_STACK_SIZE
	.align		4
.L_319:
        /*069c*/ 	.byte	0x04, 0x12
        /*069e*/ 	.short	(.L_321 - .L_320)
	.align		4
.L_320:
        /*06a0*/ 	.word	index@(_ZN2at6native27unrolled_elementwise_kernelIZZZNS0_14glu_jvp_kernelERNS_18TensorIteratorBaseEENKUlvE_clEvENKUlvE1_clEvEUlN3c104HalfES7_S7_S7_E_St5arrayIPcLm5EELi4E23TrivialOffsetCalculatorILi4EjESC_ILi1EjENS0_6memory12LoadWithCastILi4EEENSF_13StoreWithCastILi1EEEEEviT_T0_T2_T3_T4_T5_)
        /*06a4*/ 	.word	0x00000000


	//----- nvinfo : EIATTR_MIN_STACK_SIZE
	.align		4
.L_321:
        /*06a8*/ 	.byte	0x04, 0x12
        /*06aa*/ 	.short	(.L_323 - .L_322)
	.align		4
.L_322:
        /*06ac*/ 	.word	index@(_ZN2at6native18elementwise_kernelILi128ELi4EZNS0_22gpu_kernel_impl_nocastIZZZNS0_14glu_jvp_kernelERNS_18TensorIteratorBaseEENKUlvE_clEvENKUlvE1_clEvEUlN3c104HalfES8_S8_S8_E_EEvS4_RKT_EUliE_EEviT1_)
        /*06b0*/ 	.word	0x00000000


	//----- nvinfo : EIATTR_MIN_STACK_SIZE
	.align		4
.L_323:
        /*06b4*/ 	.byte	0x04, 0x12
        /*06b6*/ 	.short	(.L_325 - .L_324)
	.align		4
.L_324:
        /*06b8*/ 	.word	index@(_ZN2at6native27unrolled_elementwise_kernelIZZZNS0_14glu_jvp_kernelERNS_18TensorIteratorBaseEENKUlvE_clEvENKUlvE1_clEvEUlN3c104HalfES7_S7_S7_E_St5arrayIPcLm5EELi4E23TrivialOffsetCalculatorILi4EjESC_ILi1EjENS0_6memory15LoadWithoutCastENSF_16StoreWithoutCastEEEviT_T0_T2_T3_T4_T5_)
        /*06bc*/ 	.word	0x00000000


	//----- nvinfo : EIATTR_MIN_STACK_SIZE
	.align		4
.L_325:
        /*06c0*/ 	.byte	0x04, 0x12
        /*06c2*/ 	.short	(.L_327 - .L_326)
	.align		4
.L_326:
        /*06c4*/ 	.word	index@(_ZN2at6native29vectorized_elementwise_kernelILi2EZZZNS0_14glu_jvp_kernelERNS_18TensorIteratorBaseEENKUlvE_clEvENKUlvE1_clEvEUlN3c104HalfES7_S7_S7_E_St5arrayIPcLm5EEEEviT0_T1_)
        /*06c8*/ 	.word	0x00000000


	//----- nvinfo : EIATTR_MIN_STACK_SIZE
	.align		4
.L_327:
        /*06cc*/ 	.byte	0x04, 0x12
        /*06ce*/ 	.short	(.L_329 - .L_328)
	.align		4
.L_328:
        /*06d0*/ 	.word	index@(_ZN2at6native29vectorized_elementwise_kernelILi4EZZZNS0_14glu_jvp_kernelERNS_18TensorIteratorBaseEENKUlvE_clEvENKUlvE1_clEvEUlN3c104HalfES7_S7_S7_E_St5arrayIPcLm5EEEEviT0_T1_)
        /*06d4*/ 	.word	0x00000000


	//----- nvinfo : EIATTR_MIN_STACK_SIZE
	.align		4
.L_329:
        /*06d8*/ 	.byte	0x04, 0x12
        /*06da*/ 	.short	(.L_331 - .L_330)
	.align		4
.L_330:
        /*06dc*/ 	.word	index@(_ZN2at6native29vectorized_elementwise_kernelILi8EZZZNS0_14glu_jvp_kernelERNS_18TensorIteratorBaseEENKUlvE_clEvENKUlvE1_clEvEUlN3c104HalfES7_S7_S7_E_St5arrayIPcLm5EEEEviT0_T1_)
        /*06e0*/ 	.word	0x00000000


	//----- nvinfo : EIATTR_MIN_STACK_SIZE
	.align		4
.L_331:
        /*06e4*/ 	.byte	0x04, 0x12
        /*06e6*/ 	.short	(.L_333 - .L_332)
	.align		4
.L_332:
        /*06e8*/ 	.word	index@(_ZN2at6native18elementwise_kernelILi128ELi4EZNS0_15gpu_kernel_implIZZZNS0_14glu_jvp_kernelERNS_18TensorIteratorBaseEENKUlvE_clEvENKUlvE0_clEvEUlffffE_EEvS4_RKT_EUliE_EEviT1_)
        /*06ec*/ 	.word	0x00000000


	//----- nvinfo : EIATTR_MIN_STACK_SIZE
	.align		4
.L_333:
        /*06f0*/ 	.byte	0x04, 0x12
        /*06f2*/ 	.short	(.L_335 - .L_334)
	.align		4
.L_334:
        /*06f4*/ 	.word	index@(_ZN2at6native27unrolled_elementwise_kernelIZZZNS0_14glu_jvp_kernelERNS_18TensorIteratorBaseEENKUlvE_clEvENKUlvE0_clEvEUlffffE_St5arrayIPcLm5EELi4E23TrivialOffsetCalculatorILi4EjESA_ILi1EjENS0_6memory12LoadWithCastILi4EEENSD_13StoreWithCastILi1EEEEEviT_T0_T2_T3_T4_T5_)
        /*06f8*/ 	.word	0x00000000


	//----- nvinfo : EIATTR_MIN_STACK_SIZE
	.align		4
.L_335:
        /*06fc*/ 	.byte	0x04, 0x12
        /*06fe*/ 	.short	(.L_337 - .L_336)
	.align		4
.L_336:
        /*0700*/ 	.word	index@(_ZN2at6native18elementwise_kernelILi128ELi2EZNS0_22gpu_kernel_impl_nocastIZZZNS0_14glu_jvp_kernelERNS_18TensorIteratorBaseEENKUlvE_clEvENKUlvE0_clEvEUlffffE_EEvS4_RKT_EUliE_EEviT1_)
        /*0704*/ 	.word	0x00000000


	//----- nvinfo : EIATTR_MIN_STACK_SIZE
	.align		4
.L_337:
        /*0708*/ 	.byte	0x04, 0x12
        /*070a*/ 	.short	(.L_339 - .L_338)
	.align		4
.L_338:
        /*070c*/ 	.word	index@(_ZN2at6native27unrolled_elementwise_kernelIZZZNS0_14glu_jvp_kernelERNS_18TensorIteratorBaseEENKUlvE_clEvENKUlvE0_clEvEUlffffE_St5arrayIPcLm5EELi4E23TrivialOffsetCalculatorILi4EjESA_ILi1EjENS0_6memory15LoadWithoutCastENSD_16StoreWithoutCastEEEviT_T0_T2_T3_T4_T5_)
        /*0710*/ 	.word	0x00000000


	//----- nvinfo : EIATTR_MIN_STACK_SIZE
	.align		4
.L_339:
        /*0714*/ 	.byte	0x04, 0x12
        /*0716*/ 	.short	(.L_341 - .L_340)
	.align		4
.L_340:
        /*0718*/ 	.word	index@(_ZN2at6native29vectorized_elementwise_kernelILi2EZZZNS0_14glu_jvp_kernelERNS_18TensorIteratorBaseEENKUlvE_clEvENKUlvE0_clEvEUlffffE_St5arrayIPcLm5EEEEviT0_T1_)
        /*071c*/ 	.word	0x00000000


	//----- nvinfo : EIATTR_MIN_STACK_SIZE
	.align		4
.L_341:
        /*0720*/ 	.byte	0x04, 0x12
        /*0722*/ 	.short	(.L_343 - .L_342)
	.align		4
.L_342:
        /*0724*/ 	.word	index@(_ZN2at6native29vectorized_elementwise_kernelILi4EZZZNS0_14glu_jvp_kernelERNS_18TensorIteratorBaseEENKUlvE_clEvENKUlvE0_clEvEUlffffE_St5arrayIPcLm5EEEEviT0_T1_)
        /*0728*/ 	.word	0x00000000


	//----- nvinfo : EIATTR_MIN_STACK_SIZE
	.align		4
.L_343:
        /*072c*/ 	.byte	0x04, 0x12
        /*072e*/ 	.short	(.L_345 - .L_344)
	.align		4
.L_344:
        /*0730*/ 	.word	index@(_ZN2at6native29vectorized_elementwise_kernelILi8EZZZNS0_14glu_jvp_kernelERNS_18TensorIteratorBaseEENKUlvE_clEvENKUlvE0_clEvEUlffffE_St5arrayIPcLm5EEEEviT0_T1_)
        /*0734*/ 	.word	0x00000000


	//----- nvinfo : EIATTR_MIN_STACK_SIZE
	.align		4
.L_345:
        /*0738*/ 	.byte	0x04, 0x12
        /*073a*/ 	.short	(.L_347 - .L_346)
	.align		4
.L_346:
        /*073c*/ 	.word	index@(_ZN2at6native18elementwise_kernelILi128ELi4EZNS0_15gpu_kernel_implIZZZNS0_14glu_jvp_kernelERNS_18TensorIteratorBaseEENKUlvE_clEvENKUlvE_clEvEUlddddE_EEvS4_RKT_EUliE_EEviT1_)
        /*0740*/ 	.word	0x00000000


	//----- nvinfo : EIATTR_MIN_STACK_SIZE
	.align		4
.L_347:
        /*0744*/ 	.byte	0x04, 0x12
        /*0746*/ 	.short	(.L_349 - .L_348)
	.align		4
.L_348:
        /*0748*/ 	.word	index@(_ZN2at6native27unrolled_elementwise_kernelIZZZNS0_14glu_jvp_kernelERNS_18TensorIteratorBaseEENKUlvE_clEvENKUlvE_clEvEUlddddE_St5arrayIPcLm5EELi4E23TrivialOffsetCalculatorILi4EjESA_ILi1EjENS0_6memory12LoadWithCastILi4EEENSD_13StoreWithCastILi1EEEEEviT_T0_T2_T3_T4_T5_)
        /*074c*/ 	.word	0x00000000


	//----- nvinfo : EIATTR_MIN_STACK_SIZE
	.align		4
.L_349:
        /*0750*/ 	.byte	0x04, 0x12
        /*0752*/ 	.short	(.L_351 - .L_350)
	.align		4
.L_350:
        /*0754*/ 	.word	index@(_ZN2at6native18elementwise_kernelILi128ELi2EZNS0_22gpu_kernel_impl_nocastIZZZNS0_14glu_jvp_kernelERNS_18TensorIteratorBaseEENKUlvE_clEvENKUlvE_clEvEUlddddE_EEvS4_RKT_EUliE_EEviT1_)
        /*0758*/ 	.word	0x00000000


	//----- nvinfo : EIATTR_MIN_STACK_SIZE
	.align		4
.L_351:
        /*075c*/ 	.byte	0x04, 0x12
        /*075e*/ 	.short	(.L_353 - .L_352)
	.align		4
.L_352:
        /*0760*/ 	.word	index@(_ZN2at6native27unrolled_elementwise_kernelIZZZNS0_14glu_jvp_kernelERNS_18TensorIteratorBaseEENKUlvE_clEvENKUlvE_clEvEUlddddE_St5arrayIPcLm5EELi4E23TrivialOffsetCalculatorILi4EjESA_ILi1EjENS0_6memory15LoadWithoutCastENSD_16StoreWithoutCastEEEviT_T0_T2_T3_T4_T5_)
        /*0764*/ 	.word	0x00000000


	//----- nvinfo : EIATTR_MIN_STACK_SIZE
	.align		4
.L_353:
        /*0768*/ 	.byte	0x04, 0x12
        /*076a*/ 	.short	(.L_355 - .L_354)
	.align		4
.L_354:
        /*076c*/ 	.word	index@(_ZN2at6native29vectorized_elementwise_kernelILi2EZZZNS0_14glu_jvp_kernelERNS_18TensorIteratorBaseEENKUlvE_clEvENKUlvE_clEvEUlddddE_St5arrayIPcLm5EEEEviT0_T1_)
        /*0770*/ 	.word	0x00000000


	//----- nvinfo : EIATTR_MIN_STACK_SIZE
	.align		4
.L_355:
        /*0774*/ 	.byte	0x04, 0x12
        /*0776*/ 	.short	(.L_357 - .L_356)
	.align		4
.L_356:
        /*0778*/ 	.word	index@(_ZN2at6native29vectorized_elementwise_kernelILi4EZZZNS0_14glu_jvp_kernelERNS_18TensorIteratorBaseEENKUlvE_clEvENKUlvE_clEvEUlddddE_St5arrayIPcLm5EEEEviT0_T1_)
        /*077c*/ 	.word	0x00000000


	//----- nvinfo : EIATTR_MIN_STACK_SIZE
	.align		4
.L_357:
        /*0780*/ 	.byte	0x04, 0x12
        /*0782*/ 	.short	(.L_359 - .L_358)
	.align		4
.L_358:
        /*0784*/ 	.word	index@(_ZN2at6native29vectorized_elementwise_kernelILi8EZZZNS0_14glu_jvp_kernelERNS_18TensorIteratorBaseEENKUlvE_clEvENKUlvE_clEvEUlddddE_St5arrayIPcLm5EEEEviT0_T1_)
        /*0788*/ 	.word	0x00000000


	//----- nvinfo : EIATTR_MIN_STACK_SIZE
	.align		4
.L_359:
        /*078c*/ 	.byte	0x04, 0x12
        /*078e*/ 	.short	(.L_361 - .L_360)
	.align		4
.L_360:
        /*0790*/ 	.word	index@(_ZN2at6native18elementwise_kernelILi128ELi4EZNS0_15gpu_kernel_implIZZZNS0_10glu_kernelERNS_18TensorIteratorBaseEENKUlvE_clEvENKUlvE2_clEvEUlN3c108BFloat16ES8_E_EEvS4_RKT_EUliE_EEviT1_)
        /*0794*/ 	.word	0x00000000


	//----- nvinfo : EIATTR_MIN_STACK_SIZE
	.align		4
.L_361:
        /*0798*/ 	.byte	0x04, 0x12
        /*079a*/ 	.short	(.L_363 - .L_362)
	.align		4
.L_362:
        /*079c*/ 	.word	index@(_ZN2at6native27unrolled_elementwise_kernelIZZZNS0_10glu_kernelERNS_18TensorIteratorBaseEENKUlvE_clEvENKUlvE2_clEvEUlN3c108BFloat16ES7_E_St5arrayIPcLm3EELi4E23TrivialOffsetCalculatorILi2EjESC_ILi1EjENS0_6memory12LoadWithCastILi2EEENSF_13StoreWithCastILi1EEEEEviT_T0_T2_T3_T4_T5_)
        /*07a0*/ 	.word	0x00000000


	//----- nvinfo : EIATTR_MIN_STACK_SIZE
	.align		4
.L_363:
        /*07a4*/ 	.byte	0x04, 0x12
        /*07a6*/ 	.short	(.L_365 - .L_364)
	.align		4
.L_364:
        /*07a8*/ 	.word	index@(_ZN2at6native18elementwise_kernelILi128ELi4EZNS0_22gpu_kernel_impl_nocastIZZZNS0_10glu_kernelERNS_18TensorIteratorBaseEENKUlvE_clEvENKUlvE2_clEvEUlN3c108BFloat16ES8_E_EEvS4_RKT_EUliE_EEviT1_)
        /*07ac*/ 	.word	0x00000000


	//----- nvinfo : EIATTR_MIN_STACK_SIZE
	.align		4
.L_365:
        /*07b0*/ 	.byte	0x04, 0x12
        /*07b2*/ 	.short	(.L_367 - .L_366)
	.align		4
.L_366:
        /*07b4*/ 	.word	index@(_ZN2at6native27unrolled_elementwise_kernelIZZZNS0_10glu_kernelERNS_18TensorIteratorBaseEENKUlvE_clEvENKUlvE2_clEvEUlN3c108BFloat16ES7_E_St5arrayIPcLm3EELi4E23TrivialOffsetCalculatorILi2EjESC_ILi1EjENS0_6memory15LoadWithoutCastENSF_16StoreWithoutCastEEEviT_T0_T2_T3_T4_T5_)
        /*07b8*/ 	.word	0x00000000


	//----- nvinfo : EIATTR_MIN_STACK_SIZE
	.align		4
.L_367:
        /*07bc*/ 	.byte	0x04, 0x12
        /*07be*/ 	.short	(.L_369 - .L_368)
	.align		4
.L_368:
        /*07c0*/ 	.word	index@(_ZN2at6native29vectorized_elementwise_kernelILi2EZZZNS0_10glu_kernelERNS_18TensorIteratorBaseEENKUlvE_clEvENKUlvE2_clEvEUlN3c108BFloat16ES7_E_St5arrayIPcLm3EEEEviT0_T1_)
        /*07c4*/ 	.word	0x00000000


	//----- nvinfo : EIATTR_MIN_STACK_SIZE
	.align		4
.L_369:
        /*07c8*/ 	.byte	0x04, 0x12
        /*07ca*/ 	.short	(.L_371 - .L_370)
	.align		4
.L_370:
        /*07cc*/ 	.word	index@(_ZN2at6native29vectorized_elementwise_kernelILi4EZZZNS0_10glu_kernelERNS_18TensorIteratorBaseEENKUlvE_clEvENKUlvE2_clEvEUlN3c108BFloat16ES7_E_St5arrayIPcLm3EEEEviT0_T1_)
        /*07d0*/ 	.word	0x00000000


	//----- nvinfo : EIATTR_MIN_STACK_SIZE
	.align		4
.L_371:
        /*07d4*/ 	.byte	0x04, 0x12
        /*07d6*/ 	.short	(.L_373 - .L_372)
	.align		4
.L_372:
        /*07d8*/ 	.word	index@(_ZN2at6native29vectorized_elementwise_kernelILi8EZZZNS0_10glu_kernelERNS_18TensorIteratorBaseEENKUlvE_clEvENKUlvE2_clEvEUlN3c108BFloat16ES7_E_St5arrayIPcLm3EEEEviT0_T1_)
        /*07dc*/ 	.word	0x00000000


	//----- nvinfo : EIATTR_MIN_STACK_SIZE
	.align		4
.L_373:
        /*07e0*/ 	.byte	0x04, 0x12
        /*07e2*/ 	.short	(.L_375 - .L_374)
	.align		4
.L_374:
        /*07e4*/ 	.word	index@(_ZN2at6native18elementwise_kernelILi128ELi4EZNS0_15gpu_kernel_implIZZZNS0_10glu_kernelERNS_18TensorIteratorBaseEENKUlvE_clEvENKUlvE1_clEvEUlN3c104HalfES8_E_EEvS4_RKT_EUliE_EEviT1_)
        /*07e8*/ 	.word	0x00000000


	//----- nvinfo : EIATTR_MIN_STACK_SIZE
	.align		4
.L_375:
        /*07ec*/ 	.byte	0x04, 0x12
        /*07ee*/ 	.short	(.L_377 - .L_376)
	.align		4
.L_376:
        /*07f0*/ 	.word	index@(_ZN2at6native27unrolled_elementwise_kernelIZZZNS0_10glu_kernelERNS_18TensorIteratorBaseEENKUlvE_clEvENKUlvE1_clEvEUlN3c104HalfES7_E_St5arrayIPcLm3EELi4E23TrivialOffsetCalculatorILi2EjESC_ILi1EjENS0_6memory12LoadWithCastILi2EEENSF_13StoreWithCastILi1EEEEEviT_T0_T2_T3_T4_T5_)
        /*07f4*/ 	.word	0x00000000


	//----- nvinfo : EIATTR_MIN_STACK_SIZE
	.align		4
.L_377:
        /*07f8*/ 	.byte	0x04, 0x12
        /*07fa*/ 	.short	(.L_379 - .L_378)
	.align		4
.L_378:
        /*07fc*/ 	.word	index@(_ZN2at6native18elementwise_kernelILi128ELi4EZNS0_22gpu_kernel_impl_nocastIZZZNS0_10glu_kernelERNS_18TensorIteratorBaseEENKUlvE_clEvENKUlvE1_clEvEUlN3c104HalfES8_E_EEvS4_RKT_EUliE_EEviT1_)
        /*0800*/ 	.word	0x00000000


	//----- nvinfo : EIATTR_MIN_STACK_SIZE
	.align		4
.L_379:
        /*0804*/ 	.byte	0x04, 0x12
        /*0806*/ 	.short	(.L_381 - .L_380)
	.align		4
.L_380:
        /*0808*/ 	.word	index@(_ZN2at6native27unrolled_elementwise_kernelIZZZNS0_10glu_kernelERNS_18TensorIteratorBaseEENKUlvE_clEvENKUlvE1_clEvEUlN3c104HalfES7_E_St5arrayIPcLm3EELi4E23TrivialOffsetCalculatorILi2EjESC_ILi1EjENS0_6memory15LoadWithoutCastENSF_16StoreWithoutCastEEEviT_T0_T2_T3_T4_T5_)
        /*080c*/ 	.word	0x00000000


	//----- nvinfo : EIATTR_MIN_STACK_SIZE
	.align		4
.L_381:
        /*0810*/ 	.byte	0x04, 0x12
        /*0812*/ 	.short	(.L_383 - .L_382)
	.align		4
.L_382:
        /*0814*/ 	.word	index@(_ZN2at6native29vectorized_elementwise_kernelILi2EZZZNS0_10glu_kernelERNS_18TensorIteratorBaseEENKUlvE_clEvENKUlvE1_clEvEUlN3c104HalfES7_E_St5arrayIPcLm3EEEEviT0_T1_)
        /*0818*/ 	.word	0x00000000


	//----- nvinfo : EIATTR_MIN_STACK_SIZE
	.align		4
.L_383:
        /*081c*/ 	.byte	0x04, 0x12
        /*081e*/ 	.short	(.L_385 - .L_384)
	.align		4
.L_384:
        /*0820*/ 	.word	index@(_ZN2at6native29vectorized_elementwise_kernelILi4EZZZNS0_10glu_kernelERNS_18TensorIteratorBaseEENKUlvE_clEvENKUlvE1_clEvEUlN3c104HalfES7_E_St5arrayIPcLm3EEEEviT0_T1_)
        /*0824*/ 	.word	0x00000000


	//----- nvinfo : EIATTR_MIN_STACK_SIZE
	.align		4
.L_385:
        /*0828*/ 	.byte	0x04, 0x12
        /*082a*/ 	.short	(.L_387 - .L_386)
	.align		4
.L_386:
        /*082c*/ 	.word	index@(_ZN2at6native29vectorized_elementwise_kernelILi8EZZZNS0_10glu_kernelERNS_18TensorIteratorBaseEENKUlvE_clEvENKUlvE1_clEvEUlN3c104HalfES7_E_St5arrayIPcLm3EEEEviT0_T1_)
        /*0830*/ 	.word	0x00000000


	//----- nvinfo : EIATTR_MIN_STACK_SIZE
	.align		4
.L_387:
        /*0834*/ 	.byte	0x04, 0x12
        /*0836*/ 	.short	(.L_389 - .L_388)
	.align		4
.L_388:
        /*0838*/ 	.word	index@(_ZN2at6native18elementwise_kernelILi128ELi4EZNS0_15gpu_kernel_implIZZZNS0_10glu_kernelERNS_18TensorIteratorBaseEENKUlvE_clEvENKUlvE0_clEvEUlffE_EEvS4_RKT_EUliE_EEviT1_)
        /*083c*/ 	.word	0x00000000


	//----- nvinfo : EIATTR_MIN_STACK_SIZE
	.align		4
.L_389:
        /*0840*/ 	.byte	0x04, 0x12
        /*0842*/ 	.short	(.L_391 - .L_390)
	.align		4
.L_390:
        /*0844*/ 	.word	index@(_ZN2at6native27unrolled_elementwise_kernelIZZZNS0_10glu_kernelERNS_18TensorIteratorBaseEENKUlvE_clEvENKUlvE0_clEvEUlffE_St5arrayIPcLm3EELi4E23TrivialOffsetCalculatorILi2EjESA_ILi1EjENS0_6memory12LoadWithCastILi2EEENSD_13StoreWithCastILi1EEEEEviT_T0_T2_T3_T4_T5_)
        /*0848*/ 	.word	0x00000000


	//----- nvinfo : EIATTR_MIN_STACK_SIZE
	.align		4
.L_391:
        /*084c*/ 	.byte	0x04, 0x12
        /*084e*/ 	.short	(.L_393 - .L_392)
	.align		4
.L_392:
        /*0850*/ 	.word	index@(_ZN2at6native18elementwise_kernelILi128ELi2EZNS0_22gpu_kernel_impl_nocastIZZZNS0_10glu_kernelERNS_18TensorIteratorBaseEENKUlvE_clEvENKUlvE0_clEvEUlffE_EEvS4_RKT_EUliE_EEviT1_)
        /*0854*/ 	.word	0x00000000


	//----- nvinfo : EIATTR_MIN_STACK_SIZE
	.align		4
.L_393:
        /*0858*/ 	.byte	0x04, 0x12
        /*085a*/ 	.short	(.L_395 - .L_394)
	.align		4
.L_394:
        /*085c*/ 	.word	index@(_ZN2at6native27unrolled_elementwise_kernelIZZZNS0_10glu_kernelERNS_18TensorIteratorBaseEENKUlvE_clEvENKUlvE0_clEvEUlffE_St5arrayIPcLm3EELi4E23TrivialOffsetCalculatorILi2EjESA_ILi1EjENS0_6memory15LoadWithoutCastENSD_16StoreWithoutCastEEEviT_T0_T2_T3_T4_T5_)
        /*0860*/ 	.word	0x00000000


	//----- nvinfo : EIATTR_MIN_STACK_SIZE
	.align		4
.L_395:
        /*0864*/ 	.byte	0x04, 0x12
        /*0866*/ 	.short	(.L_397 - .L_396)
	.align		4
.L_396:
        /*0868*/ 	.word	index@(_ZN2at6native29vectorized_elementwise_kernelILi2EZZZNS0_10glu_kernelERNS_18TensorIteratorBaseEENKUlvE_clEvENKUlvE0_clEvEUlffE_St5arrayIPcLm3EEEEviT0_T1_)
        /*086c*/ 	.word	0x00000000


	//----- nvinfo : EIATTR_MIN_STACK_SIZE
	.align		4
.L_397:
        /*0870*/ 	.byte	0x04, 0x12
        /*0872*/ 	.short	(.L_399 - .L_398)
	.align		4
.L_398:
        /*0874*/ 	.word	index@(_ZN2at6native29vectorized_elementwise_kernelILi4EZZZNS0_10glu_kernelERNS_18TensorIteratorBaseEENKUlvE_clEvENKUlvE0_clEvEUlffE_St5arrayIPcLm3EEEEviT0_T1_)
        /*0878*/ 	.word	0x00000000


	//----- nvinfo : EIATTR_MIN_STACK_SIZE
	.align		4
.L_399:
        /*087c*/ 	.byte	0x04, 0x12
        /*087e*/ 	.short	(.L_401 - .L_400)
	.align		4
.L_400:
        /*0880*/ 	.word	index@(_ZN2at6native29vectorized_elementwise_kernelILi8EZZZNS0_10glu_kernelERNS_18TensorIteratorBaseEENKUlvE_clEvENKUlvE0_clEvEUlffE_St5arrayIPcLm3EEEEviT0_T1_)
        /*0884*/ 	.word	0x00000000


	//----- nvinfo : EIATTR_MIN_STACK_SIZE
	.align		4
.L_401:
        /*0888*/ 	.byte	0x04, 0x12
        /*088a*/ 	.short	(.L_403 - .L_402)
	.align		4
.L_402:
        /*088c*/ 	.word	index@(_ZN2at6native18elementwise_kernelILi128ELi4EZNS0_15gpu_kernel_implIZZZNS0_10glu_kernelERNS_18TensorIteratorBaseEENKUlvE_clEvENKUlvE_clEvEUlddE_EEvS4_RKT_EUliE_EEviT1_)
        /*0890*/ 	.word	0x00000000


	//----- nvinfo : EIATTR_MIN_STACK_SIZE
	.align		4
.L_403:
        /*0894*/ 	.byte	0x04, 0x12
        /*0896*/ 	.short	(.L_405 - .L_404)
	.align		4
.L_404:
        /*0898*/ 	.word	index@(_ZN2at6native27unrolled_elementwise_kernelIZZZNS0_10glu_kernelERNS_18TensorIteratorBaseEENKUlvE_clEvENKUlvE_clEvEUlddE_St5arrayIPcLm3EELi4E23TrivialOffsetCalculatorILi2EjESA_ILi1EjENS0_6memory12LoadWithCastILi2EEENSD_13StoreWithCastILi1EEEEEviT_T0_T2_T3_T4_T5_)
        /*089c*/ 	.word	0x00000000


	//----- nvinfo : EIATTR_MIN_STACK_SIZE
	.align		4
.L_405:
        /*08a0*/ 	.byte	0x04, 0x12
        /*08a2*/ 	.short	(.L_407 - .L_406)
	.align		4
.L_406:
        /*08a4*/ 	.word	index@(_ZN2at6native18elementwise_kernelILi128ELi2EZNS0_22gpu_kernel_impl_nocastIZZZNS0_10glu_kernelERNS_18TensorIteratorBaseEENKUlvE_clEvENKUlvE_clEvEUlddE_EEvS4_RKT_EUliE_EEviT1_)
        /*08a8*/ 	.word	0x00000000


	//----- nvinfo : EIATTR_MIN_STACK_SIZE
	.align		4
.L_407:
        /*08ac*/ 	.byte	0x04, 0x12
        /*08ae*/ 	.short	(.L_409 - .L_408)
	.align		4
.L_408:
        /*08b0*/ 	.word	index@(_ZN2at6native27unrolled_elementwise_kernelIZZZNS0_10glu_kernelERNS_18TensorIteratorBaseEENKUlvE_clEvENKUlvE_clEvEUlddE_St5arrayIPcLm3EELi4E23TrivialOffsetCalculatorILi2EjESA_ILi1EjENS0_6memory15LoadWithoutCastENSD_16StoreWithoutCastEEEviT_T0_T2_T3_T4_T5_)
        /*08b4*/ 	.word	0x00000000


	//----- nvinfo : EIATTR_MIN_STACK_SIZE
	.align		4
.L_409:
        /*08b8*/ 	.byte	0x04, 0x12
        /*08ba*/ 	.short	(.L_411 - .L_410)
	.align		4
.L_410:
        /*08bc*/ 	.word	index@(_ZN2at6native29vectorized_elementwise_kernelILi2EZZZNS0_10glu_kernelERNS_18TensorIteratorBaseEENKUlvE_clEvENKUlvE_clEvEUlddE_St5arrayIPcLm3EEEEviT0_T1_)
        /*08c0*/ 	.word	0x00000000


	//----- nvinfo : EIATTR_MIN_STACK_SIZE
	.align		4
.L_411:
        /*08c4*/ 	.byte	0x04, 0x12
        /*08c6*/ 	.short	(.L_413 - .L_412)
	.align		4
.L_412:
        /*08c8*/ 	.word	index@(_ZN2at6native29vectorized_elementwise_kernelILi4EZZZNS0_10glu_kernelERNS_18TensorIteratorBaseEENKUlvE_clEvENKUlvE_clEvEUlddE_St5arrayIPcLm3EEEEviT0_T1_)
        /*08cc*/ 	.word	0x00000000


	//----- nvinfo : EIATTR_MIN_STACK_SIZE
	.align		4
.L_413:
        /*08d0*/ 	.byte	0x04, 0x12
        /*08d2*/ 	.short	(.L_415 - .L_414)
	.align		4
.L_414:
        /*08d4*/ 	.word	index@(_ZN2at6native29vectorized_elementwise_kernelILi8EZZZNS0_10glu_kernelERNS_18TensorIteratorBaseEENKUlvE_clEvENKUlvE_clEvEUlddE_St5arrayIPcLm3EEEEviT0_T1_)
        /*08d8*/ 	.word	0x00000000


	//----- nvinfo : EIATTR_MIN_STACK_SIZE
	.align		4
.L_415:
        /*08dc*/ 	.byte	0x04, 0x12
        /*08de*/ 	.short	(.L_417 - .L_416)
	.align		4
.L_416:
        /*08e0*/ 	.word	index@(_ZN2at6native19glu_backward_kernelIN3c108BFloat16E16OffsetCalculatorILi3EjLb0EEEEviPT_PKS6_S9_T0_ll)
        /*08e4*/ 	.word	0x00000000


	//----- nvinfo : EIATTR_MIN_STACK_SIZE
	.align		4
.L_417:
        /*08e8*/ 	.byte	0x04, 0x12
        /*08ea*/ 	.short	(.L_419 - .L_418)
	.align		4
.L_418:
        /*08ec*/ 	.word	index@(_ZN2at6native19glu_backward_kernelIN3c104HalfE16OffsetCalculatorILi3EjLb0EEEEviPT_PKS6_S9_T0_ll)
        /*08f0*/ 	.word	0x00000000


	//----- nvinfo : EIATTR_MIN_STACK_SIZE
	.align		4
.L_419:
        /*08f4*/ 	.byte	0x04, 0x12
        /*08f6*/ 	.short	(.L_421 - .L_420)
	.align		4
.L_420:
        /*08f8*/ 	.word	index@(_ZN2at6native19glu_backward_kernelIf16OffsetCalculatorILi3EjLb0EEEEviPT_PKS4_S7_T0_ll)
        /*08fc*/ 	.word	0x00000000


	//----- nvinfo : EIATTR_MIN_STACK_SIZE
	.align		4
.L_421:
        /*0900*/ 	.byte	0x04, 0x12
        /*0902*/ 	.short	(.L_423 - .L_422)
	.align		4
.L_422:
        /*0904*/ 	.word	index@(_ZN2at6native19glu_backward_kernelId16OffsetCalculatorILi3EjLb0EEEEviPT_PKS4_S7_T0_ll)
        /*0908*/ 	.word	0x00000000
.L_423:


//--------------------- .nv.info._ZN2at6native18elementwise_kernelILi128ELi4EZNS0_15gpu_kernel_implIZZZNS0_14glu_jvp_kernelERNS_18TensorIteratorBaseEENKUlvE_clEvENKUlvE2_clEvEUlN3c108BFloat16ES8_S8_S8_E_EEvS4_RKT_EUliE_EEviT1_ --------------------------
	.section	.nv.info._ZN2at6native18elementwise_kernelILi128ELi4EZNS0_15gpu_kernel_implIZZZNS0_14glu_jvp_kernelERNS_18TensorIteratorBaseEENKUlvE_clEvENKUlvE2_clEvEUlN3c108BFloat16ES8_S8_S8_E_EEvS4_RKT_EUliE_EEviT1_,"",@"SHT_CUDA_INFO"
	.sectionflags	@""
	.align	4


	//----- nvinfo : EIATTR_CUDA_API_VERSION
	.align		4
        /*0000*/ 	.byte	0x04, 0x37
        /*0002*/ 	.short	(.L_425 - .L_424)
.L_424:
        /*0004*/ 	.word	0x00000082


	//----- nvinfo : EIATTR_SW2861232_WAR
	.align		4
.L_425:
        /*0008*/ 	.byte	0x01, 0x35
	.zero		2


	//----- nvinfo : EIATTR_PARAM_CBANK
	.align		4
        /*000c*/ 	.byte	0x04, 0x0a
        /*000e*/ 	.short	(.L_427 - .L_426)
	.align		4
.L_426:
        /*0010*/ 	.word	index@(.nv.constant0._ZN2at6native18elementwise_kernelILi128ELi4EZNS0_15gpu_kernel_implIZZZNS0_14glu_jvp_kernelERNS_18TensorIteratorBaseEENKUlvE_clEvENKUlvE2_clEvEUlN3c108BFloat16ES8_S8_S8_E_EEvS4_RKT_EUliE_EEviT1_)
        /*0014*/ 	.short	0x0160
        /*0016*/ 	.short	0x0368


	//----- nvinfo : EIATTR_CBANK_PARAM_SIZE
	.align		4
.L_427:
        /*0018*/ 	.byte	0x03, 0x19
        /*001a*/ 	.short	0x0368


	//----- nvinfo : EIATTR_KPARAM_INFO
	.align		4
        /*001c*/ 	.byte	0x04, 0x17
        /*001e*/ 	.short	(.L_429 - .L_428)
.L_428:
        /*0020*/ 	.word	0x00000000
        /*0024*/ 	.short	0x0001
        /*0026*/ 	.short	0x0008
        /*0028*/ 	.byte	0x00, 0xf0, 0x81, 0x0d


	//----- nvinfo : EIATTR_KPARAM_INFO
	.align		4
.L_429:
        /*002c*/ 	.byte	0x04, 0x17
        /*002e*/ 	.short	(.L_431 - .L_430)
.L_430:
        /*0030*/ 	.word	0x00000000
        /*0034*/ 	.short	0x0000
        /*0036*/ 	.short	0x0000
        /*0038*/ 	.byte	0x00, 0xf0, 0x11, 0x00


	//----- nvinfo : EIATTR_MAXREG_COUNT
	.align		4
.L_431:
        /*003c*/ 	.byte	0x03, 0x1b
        /*003e*/ 	.short	0x0080


	//----- nvinfo : EIATTR_EXTERNS
	.align		4
        /*0040*/ 	.byte	0x04, 0x0f
        /*0042*/ 	.short	(.L_433 - .L_432)


	//   ....[0]....
	.align		4
.L_432:
        /*0044*/ 	.word	index@(__assertfail)


	//----- nvinfo : EIATTR_MERCURY_ISA_VERSION
	.align		4
.L_433:
        /*0048*/ 	.byte	0x03, 0x5f
        /*004a*/ 	.short	0x0000


	//----- nvinfo : EIATTR_SYSCALL_OFFSETS
	.align		4
        /*004c*/ 	.byte	0x04, 0x46
        /*004e*/ 	.short	(.L_435 - .L_434)


	//   ....[0]....
.L_434:
        /*0050*/ 	.word	0x00002380


	//   ....[1]....
        /*0054*/ 	.word	0x00003400


	//   ....[2]....
        /*0058*/ 	.word	0x00004480


	//   ....[3]....
        /*005c*/ 	.word	0x00005430


	//   ....[4]....
        /*0060*/ 	.word	0x00006490


	//   ....[5]....
        /*0064*/ 	.word	0x00008890


	//   ....[6]....
        /*0068*/ 	.word	0x00009910


	//   ....[7]....
        /*006c*/ 	.word	0x0000a990


	//   ....[8]....
        /*0070*/ 	.word	0x0000b940


	//   ....[9]....
        /*0074*/ 	.word	0x0000c9a0


	//   ....[10]....
        /*0078*/ 	.word	0x0000ed70


	//   ....[11]....
        /*007c*/ 	.word	0x0000fdf0


	//   ....[12]....
        /*0080*/ 	.word	0x00010e70


	//   ....[13]....
        /*0084*/ 	.word	0x00011e20


	//   ....[14]....
        /*0088*/ 	.word	0x00012e80


	//   ....[15]....
        /*008c*/ 	.word	0x00015260


	//   ....[16]....
        /*0090*/ 	.word	0x000162e0


	//   ....[17]....
        /*0094*/ 	.word	0x00017360


	//   ....[18]....
        /*0098*/ 	.word	0x00018310


	//   ....[19]....
        /*009c*/ 	.word	0x00019370


	//----- nvinfo : EIATTR_EXIT_INSTR_OFFSETS
	.align		4
.L_435:
        /*00a0*/ 	.byte	0x04, 0x1c
        /*00a2*/ 	.short	(.L_437 - .L_436)


	//   ....[0]....
.L_436:
        /*00a4*/ 	.word	0x00012f40


	//   ....[1]....
        /*00a8*/ 	.word	0x00018570


	//   ....[2]....
        /*00ac*/ 	.word	0x000185b0


	//   ....[3]....
        /*00b0*/ 	.word	0x00018650


	//   ....[4]....
        /*00b4*/ 	.word	0x00018690


	//   ....[5]....
        /*00b8*/ 	.word	0x000186d0


	//   ....[6]....
        /*00bc*/ 	.word	0x00018760


	//   ....[7]....
        /*00c0*/ 	.word	0x000187a0


	//   ....[8]....
        /*00c4*/ 	.word	0x00018840


	//   ....[9]....
        /*00c8*/ 	.word	0x00018890


	//   ....[10]....
        /*00cc*/ 	.word	0x000188e0


	//   ....[11]....
        /*00d0*/ 	.word	0x000189b0


	//   ....[12]....
        /*00d4*/ 	.word	0x00018a10


	//   ....[13]....
        /*00d8*/ 	.word	0x00018ba0


	//   ....[14]....
        /*00dc*/ 	.word	0x00018d00


	//   ....[15]....
        /*00e0*/ 	.word	0x00018d20


	//   ....[16]....
        /*00e4*/ 	.word	0x00018de0


	//   ....[17]....
        /*00e8*/ 	.word	0x00018f60


	//   ....[18]....
        /*00ec*/ 	.word	0x000190e0


	//   ....[19]....
        /*00f0*/ 	.word	0x00019240


	//   ....[20]....
        /*00f4*/ 	.word	0x00019380


	//   ....[21]....
        /*00f8*/ 	.word	0x000193c0


	//   ....[22]....
        /*00fc*/ 	.word	0x00019400


	//----- nvinfo : EIATTR_MAX_THREADS
	.align		4
.L_437:
        /*0100*/ 	.byte	0x04, 0x05
        /*0102*/ 	.short	(.L_439 - .L_438)
.L_438:
        /*0104*/ 	.word	0x00000080
        /*0108*/ 	.word	0x00000001
        /*010c*/ 	.word	0x00000001


	//----- nvinfo : EIATTR_CRS_STACK_SIZE
	.align		4
.L_439:
        /*0110*/ 	.byte	0x04, 0x1e
        /*0112*/ 	.short	(.L_441 - .L_440)
.L_440:
        /*0114*/ 	.word	0x00000000
.L_441:


//--------------------- .nv.info._ZN2at6native27unrolled_elementwise_kernelIZZZNS0_14glu_jvp_kernelERNS_18TensorIteratorBaseEENKUlvE_clEvENKUlvE2_clEvEUlN3c108BFloat16ES7_S7_S7_E_St5arrayIPcLm5EELi4E23TrivialOffsetCalculatorILi4EjESC_ILi1EjENS0_6memory12LoadWithCastILi4EEENSF_13StoreWithCastILi1EEEEEviT_T0_T2_T3_T4_T5_ --------------------------
	.section	.nv.info._ZN2at6native27unrolled_elementwise_kernelIZZZNS0_14glu_jvp_kernelERNS_18TensorIteratorBaseEENKUlvE_clEvENKUlvE2_clEvEUlN3c108BFloat16ES7_S7_S7_E_St5arrayIPcLm5EELi4E23TrivialOffsetCalculatorILi4EjESC_ILi1EjENS0_6memory12LoadWithCastILi4EEENSF_13StoreWithCastILi1EEEEEviT_T0_T2_T3_T4_T5_,"",@"SHT_CUDA_INFO"
	.sectionflags	@""
	.align	4


	//----- nvinfo : EIATTR_CUDA_API_VERSION
	.align		4
        /*0000*/ 	.byte	0x04, 0x37
        /*0002*/ 	.short	(.L_443 - .L_442)
.L_442:
        /*0004*/ 	.word	0x00000082


	//----- nvinfo : EIATTR_SW2861232_WAR
	.align		4
.L_443:
        /*0008*/ 	.byte	0x01, 0x35
	.zero		2


	//----- nvinfo : EIATTR_PARAM_CBANK
	.align		4
        /*000c*/ 	.byte	0x04, 0x0a
        /*000e*/ 	.short	(.L_445 - .L_444)
	.align		4
.L_444:
        /*0010*/ 	.word	index@(.nv.constant0._ZN2at6native27unrolled_elementwise_kernelIZZZNS0_14glu_jvp_kernelERNS_18TensorIteratorBaseEENKUlvE_clEvENKUlvE2_clEvEUlN3c108BFloat16ES7_S7_S7_E_St5arrayIPcLm5EELi4E23TrivialOffsetCalculatorILi4EjESC_ILi1EjENS0_6memory12LoadWithCastILi4EEENSF_13StoreWithCastILi1EEEEEviT_T0_T2_T3_T4_T5_)
        /*0014*/ 	.short	0x0160
        /*0016*/ 	.short	0x0050


	//----- nvinfo : EIATTR_CBANK_PARAM_SIZE
	.align		4
.L_445:
        /*0018*/ 	.byte	0x03, 0x19
        /*001a*/ 	.short	0x0050


	//----- nvinfo : EIATTR_KPARAM_INFO
	.align		4
        /*001c*/ 	.byte	0x04, 0x17
        /*001e*/ 	.short	(.L_447 - .L_446)
.L_446:
        /*0020*/ 	.word	0x00000000
        /*0024*/ 	.short	0x0006
        /*0026*/ 	.short	0x0048
        /*0028*/ 	.byte	0x00, 0xf0, 0x21, 0x00


	//----- nvinfo : EIATTR_KPARAM_INFO
	.align		4
.L_447:
        /*002c*/ 	.byte	0x04, 0x17
        /*002e*/ 	.short	(.L_449 - .L_448)
.L_448:
        /*0030*/ 	.word	0x00000000
        /*0034*/ 	.short	0x0005
        /*0036*/ 	.short	0x0034
        /*0038*/ 	.byte	0x00, 0xf0, 0x51, 0x00


	//----- nvinfo : EIATTR_KPARAM_INFO
	.align		4
.L_449:
        /*003c*/ 	.byte	0x04, 0x17
        /*003e*/ 	.short	(.L_451 - .L_450)
.L_450:
        /*0040*/ 	.word	0x00000000
        /*0044*/ 	.short	0x0004
        /*0046*/ 	.short	0x0031
        /*0048*/ 	.byte	0x00, 0xf0, 0x05, 0x00


	//----- nvinfo : EIATTR_KPARAM_INFO
	.align		4
.L_451:
        /*004c*/ 	.byte	0x04, 0x17
        /*004e*/ 	.short	(.L_453 - .L_452)
.L_452:
        /*0050*/ 	.word	0x00000000
        /*0054*/ 	.short	0x0003
        /*0056*/ 	.short	0x0030
        /*0058*/ 	.byte	0x00, 0xf0, 0x05, 0x00


	//----- nvinfo : EIATTR_KPARAM_INFO
	.align		4
.L_453:
        /*005c*/ 	.byte	0x04, 0x17
        /*005e*/ 	.short	(.L_455 - .L_454)
.L_454:
        /*0060*/ 	.word	0x00000000
        /*0064*/ 	.short	0x0002
        /*0066*/ 	.short	0x0008
        /*0068*/ 	.byte	0x00, 0xf0, 0xa1, 0x00


	//----- nvinfo : EIATTR_KPARAM_INFO
	.align		4
.L_455:
        /*006c*/ 	.byte	0x04, 0x17
        /*006e*/ 	.short	(.L_457 - .L_456)
.L_456:
        /*0070*/ 	.word	0x00000000
        /*0074*/ 	.short	0x0001
        /*0076*/ 	.short	0x0004
        /*0078*/ 	.byte	0x00, 0xf0, 0x05, 0x00


	//----- nvinfo : EIATTR_KPARAM_INFO
	.align		4
.L_457:
        /*007c*/ 	.byte	0x04, 0x17
        /*007e*/ 	.short	(.L_459 - .L_458)
.L_458:
        /*0080*/ 	.word	0x00000000
        /*0084*/ 	.short	0x0000
        /*0086*/ 	.short	0x0000
        /*0088*/ 	.byte	0x00, 0xf0, 0x11, 0x00


	//----- nvinfo : EIATTR_MAXREG_COUNT
	.align		4
.L_459:
        /*008c*/ 	.byte	0x03, 0x1b
        /*008e*/ 	.short	0x00ff


	//----- nvinfo : EIATTR_EXTERNS
	.align		4
        /*0090*/ 	.byte	0x04, 0x0f
        /*0092*/ 	.short	(.L_461 - .L_460)


	//   ....[0]....
	.align		4
.L_460:
        /*0094*/ 	.word	index@(__assertfail)


	//----- nvinfo : EIATTR_MERCURY_ISA_VERSION
	.align		4
.L_461:
        /*0098*/ 	.byte	0x03, 0x5f
        /*009a*/ 	.short	0x0000


	//----- nvinfo : EIATTR_SYSCALL_OFFSETS
	.align		4
        /*009c*/ 	.byte	0x04, 0x46
        /*009e*/ 	.short	(.L_463 - .L_462)


	//   ....[0]....
.L_462:
        /*00a0*/ 	.word	0x000010f0


	//   ....[1]....
        /*00a4*/ 	.word	0x00002170


	//   ....[2]....
        /*00a8*/ 	.word	0x000031e0


	//   ....[3]....
        /*00ac*/ 	.word	0x00004260


	//   ....[4]....
        /*00b0*/ 	.word	0x00005370


	//   ....[5]....
        /*00b4*/ 	.word	0x000063f0


	//   ....[6]....
        /*00b8*/ 	.word	0x00007470


	//   ....[7]....
        /*00bc*/ 	.word	0x000084f0


	//   ....[8]....
        /*00c0*/ 	.word	0x00009620


	//   ....[9]....
        /*00c4*/ 	.word	0x0000a6a0


	//   ....[10]....
        /*00c8*/ 	.word	0x0000b720


	//   ....[11]....
        /*00cc*/ 	.word	0x0000c7b0


	//   ....[12]....
        /*00d0*/ 	.word	0x0000d8c0


	//   ....[13]....
        /*00d4*/ 	.word	0x0000e940


	//   ....[14]....
        /*00d8*/ 	.word	0x0000f9c0


	//   ....[15]....
        /*00dc*/ 	.word	0x00010970


	//   ....[16]....
        /*00e0*/ 	.word	0x00011ee0


	//   ....[17]....
        /*00e4*/ 	.word	0x00012f10


	//   ....[18]....
        /*00e8*/ 	.word	0x00013f00


	//   ....[19]....
        /*00ec*/ 	.word	0x00014ef0


	//----- nvinfo : EIATTR_EXIT_INSTR_OFFSETS
	.align		4
.L_463:
        /*00f0*/ 	.byte	0x04, 0x1c
        /*00f2*/ 	.short	(.L_465 - .L_464)


	//   ....[0]....
.L_464:
        /*00f4*/ 	.word	0x00013fc0


	//   ....[1]....
        /*00f8*/ 	.word	0x000140f0


	//   ....[2]....
        /*00fc*/ 	.word	0x00014130


	//   ....[3]....
        /*0100*/ 	.word	0x000141d0


	//   ....[4]....
        /*0104*/ 	.word	0x00014210


	//   ....[5]....
        /*0108*/ 	.word	0x00014250


	//   ....[6]....
        /*010c*/ 	.word	0x000142e0


	//   ....[7]....
        /*0110*/ 	.word	0x00014320


	//   ....[8]....
        /*0114*/ 	.word	0x000143c0


	//   ....[9]....
        /*0118*/ 	.word	0x00014410


	//   ....[10]....
        /*011c*/ 	.word	0x00014460


	//   ....[11]....
        /*0120*/ 	.word	0x00014530


	//   ....[12]....
        /*0124*/ 	.word	0x00014590


	//   ....[13]....
        /*0128*/ 	.word	0x00014720


	//   ....[14]....
        /*012c*/ 	.word	0x00014880


	//   ....[15]....
        /*0130*/ 	.word	0x000148a0


	//   ....[16]....
        /*0134*/ 	.word	0x00014960


	//   ....[17]....
        /*0138*/ 	.word	0x00014ae0


	//   ....[18]....
        /*013c*/ 	.word	0x00014c60


	//   ....[19]....
        /*0140*/ 	.word	0x00014dc0


	//   ....[20]....
        /*0144*/ 	.word	0x00014f00


	//   ....[21]....
        /*0148*/ 	.word	0x00014f40


	//   ....[22]....
        /*014c*/ 	.word	0x00014f80


	//----- nvinfo : EIATTR_MAX_THREADS
	.align		4
.L_465:
        /*0150*/ 	.byte	0x04, 0x05
        /*0152*/ 	.short	(.L_467 - .L_466)
.L_466:
        /*0154*/ 	.word	0x00000080
        /*0158*/ 	.word	0x00000001
        /*015c*/ 	.word	0x00000001


	//----- nvinfo : EIATTR_CRS_STACK_SIZE
	.align		4
.L_467:
        /*0160*/ 	.byte	0x04, 0x1e
        /*0162*/ 	.short	(.L_469 - .L_468)
.L_468:
        /*0164*/ 	.word	0x00000000
.L_469:


//--------------------- .nv.info._ZN2at6native18elementwise_kernelILi128ELi4EZNS0_22gpu_kernel_impl_nocastIZZZNS0_14glu_jvp_kernelERNS_18TensorIteratorBaseEENKUlvE_clEvENKUlvE2_clEvEUlN3c108BFloat16ES8_S8_S8_E_EEvS4_RKT_EUliE_EEviT1_ --------------------------
	.section	.nv.info._ZN2at6native18elementwise_kernelILi128ELi4EZNS0_22gpu_kernel_impl_nocastIZZZNS0_14glu_jvp_kernelERNS_18TensorIteratorBaseEENKUlvE_clEvENKUlvE2_clEvEUlN3c108BFloat16ES8_S8_S8_E_EEvS4_RKT_EUliE_EEviT1_,"",@"SHT_CUDA_INFO"
	.sectionflags	@""
	.align	4


	//----- nvinfo : EIATTR_CUDA_API_VERSION
	.align		4
        /*0000*/ 	.byte	0x04, 0x37
        /*0002*/ 	.short	(.L_471 - .L_470)
.L_470:
        /*0004*/ 	.word	0x00000082


	//----- nvinfo : EIATTR_SW2861232_WAR
	.align		4
.L_471:
        /*0008*/ 	.byte	0x01, 0x35
	.zero		2


	//----- nvinfo : EIATTR_PARAM_CBANK
	.align		4
        /*000c*/ 	.byte	0x04, 0x0a
        /*000e*/ 	.short	(.L_473 - .L_472)
	.align		4
.L_472:
        /*0010*/ 	.word	index@(.nv.constant0._ZN2at6native18elementwise_kernelILi128ELi4EZNS0_22gpu_kernel_impl_nocastIZZZNS0_14glu_jvp_kernelERNS_18TensorIteratorBaseEENKUlvE_clEvENKUlvE2_clEvEUlN3c108BFloat16ES8_S8_S8_E_EEvS4_RKT_EUliE_EEviT1_)
        /*0014*/ 	.short	0x0160
        /*0016*/ 	.short	0x0368


	//----- nvinfo : EIATTR_CBANK_PARAM_SIZE
	.align		4
.L_473:
        /*0018*/ 	.byte	0x03, 0x19
        /*001a*/ 	.short	0x0368


	//----- nvinfo : EIATTR_KPARAM_INFO
	.align		4
        /*001c*/ 	.byte	0x04, 0x17
        /*001e*/ 	.short	(.L_475 - .L_474)
.L_474:
        /*0020*/ 	.word	0x00000000
        /*0024*/ 	.short	0x0001
        /*0026*/ 	.short	0x0008
        /*0028*/ 	.byte	0x00, 0xf0, 0x81, 0x0d


	//----- nvinfo : EIATTR_KPARAM_INFO
	.align		4
.L_475:
        /*002c*/ 	.byte	0x04, 0x17
        /*002e*/ 	.short	(.L_477 - .L_476)
.L_476:
        /*0030*/ 	.word	0x00000000
        /*0034*/ 	.short	0x0000
        /*0036*/ 	.short	0x0000
        /*0038*/ 	.byte	0x00, 0xf0, 0x11, 0x00


	//----- nvinfo : EIATTR_MAXREG_COUNT
	.align		4
.L_477:
        /*003c*/ 	.byte	0x03, 0x1b
        /*003e*/ 	.short	0x0080


	//----- nvinfo : EIATTR_MERCURY_ISA_VERSION
	.align		4
        /*0040*/ 	.byte	0x03, 0x5f
        /*0042*/ 	.short	0x0000


	//----- nvinfo : EIATTR_EXIT_INSTR_OFFSETS
	.align		4
        /*0044*/ 	.byte	0x04, 0x1c
        /*0046*/ 	.short	(.L_479 - .L_478)


	//   ....[0]....
.L_478:
        /*0048*/ 	.word	0x00003f50


	//   ....[1]....
        /*004c*/ 	.word	0x00005410


	//----- nvinfo : EIATTR_MAX_THREADS
	.align		4
.L_479:
        /*0050*/ 	.byte	0x04, 0x05
        /*0052*/ 	.short	(.L_481 - .L_480)
.L_480:
        /*0054*/ 	.word	0x00000080
        /*0058*/ 	.word	0x00000001
        /*005c*/ 	.word	0x00000001


	//----- nvinfo : EIATTR_CRS_STACK_SIZE
	.align		4
.L_481:
        /*0060*/ 	.byte	0x04, 0x1e
        /*0062*/ 	.short	(.L_483 - .L_482)
.L_482:
        /*0064*/ 	.word	0x00000000
.L_483:


//--------------------- .nv.info._ZN2at6native27unrolled_elementwise_kernelIZZZNS0_14glu_jvp_kernelERNS_18TensorIteratorBaseEENKUlvE_clEvENKUlvE2_clEvEUlN3c108BFloat16ES7_S7_S7_E_St5arrayIPcLm5EELi4E23TrivialOffsetCalculatorILi4EjESC_ILi1EjENS0_6memory15LoadWithoutCastENSF_16StoreWithoutCastEEEviT_T0_T2_T3_T4_T5_ --------------------------
	.section	.nv.info._ZN2at6native27unrolled_elementwise_kernelIZZZNS0_14glu_jvp_kernelERNS_18TensorIteratorBaseEENKUlvE_clEvENKUlvE2_clEvEUlN3c108BFloat16ES7_S7_S7_E_St5arrayIPcLm5EELi4E23TrivialOffsetCalculatorILi4EjESC_ILi1EjENS0_6memory15LoadWithoutCastENSF_16StoreWithoutCastEEEviT_T0_T2_T3_T4_T5_,"",@"SHT_CUDA_INFO"
	.sectionflags	@""
	.align	4


	//----- nvinfo : EIATTR_CUDA_API_VERSION
	.align		4
        /*0000*/ 	.byte	0x04, 0x37
        /*0002*/ 	.short	(.L_485 - .L_484)
.L_484:
        /*0004*/ 	.word	0x00000082


	//----- nvinfo : EIATTR_SW2861232_WAR
	.align		4
.L_485:
        /*0008*/ 	.byte	0x01, 0x35
	.zero		2


	//----- nvinfo : EIATTR_PARAM_CBANK
	.align		4
        /*000c*/ 	.byte	0x04, 0x0a
        /*000e*/ 	.short	(.L_487 - .L_486)
	.align		4
.L_486:
        /*0010*/ 	.word	index@(.nv.constant0._ZN2at6native27unrolled_elementwise_kernelIZZZNS0_14glu_jvp_kernelERNS_18TensorIteratorBaseEENKUlvE_clEvENKUlvE2_clEvEUlN3c108BFloat16ES7_S7_S7_E_St5arrayIPcLm5EELi4E23TrivialOffsetCalculatorILi4EjESC_ILi1EjENS0_6memory15LoadWithoutCastENSF_16StoreWithoutCastEEEviT_T0_T2_T3_T4_T5_)
        /*0014*/ 	.short	0x0160
        /*0016*/ 	.short	0x0034


	//----- nvinfo : EIATTR_CBANK_PARAM_SIZE
	.align		4
.L_487:
        /*0018*/ 	.byte	0x03, 0x19
        /*001a*/ 	.short	0x0034


	//----- nvinfo : EIATTR_KPARAM_INFO
	.align		4
        /*001c*/ 	.byte	0x04, 0x17
        /*001e*/ 	.short	(.L_489 - .L_488)
.L_488:
        /*0020*/ 	.word	0x00000000
        /*0024*/ 	.short	0x0006
        /*0026*/ 	.short	0x0033
        /*0028*/ 	.byte	0x00, 0xf0, 0x05, 0x00


	//----- nvinfo : EIATTR_KPARAM_INFO
	.align		4
.L_489:
        /*002c*/ 	.byte	0x04, 0x17
        /*002e*/ 	.short	(.L_491 - .L_490)
.L_490:
        /*0030*/ 	.word	0x00000000
        /*0034*/ 	.short	0x0005
        /*0036*/ 	.short	0x0032
        /*0038*/ 	.byte	0x00, 0xf0, 0x05, 0x00


	//----- nvinfo : EIATTR_KPARAM_INFO
	.align		4
.L_491:
        /*003c*/ 	.byte	0x04, 0x17
        /*003e*/ 	.short	(.L_493 - .L_492)
.L_492:
        /*0040*/ 	.word	0x00000000
        /*0044*/ 	.short	0x0004
        /*0046*/ 	.short	0x0031
        /*0048*/ 	.byte	0x00, 0xf0, 0x05, 0x00


	//----- nvinfo : EIATTR_KPARAM_INFO
	.align		4
.L_493:
        /*004c*/ 	.byte	0x04, 0x17
        /*004e*/ 	.short	(.L_495 - .L_494)
.L_494:
        /*0050*/ 	.word	0x00000000
        /*0054*/ 	.short	0x0003
        /*0056*/ 	.short	0x0030
        /*0058*/ 	.byte	0x00, 0xf0, 0x05, 0x00


	//----- nvinfo : EIATTR_KPARAM_INFO
	.align		4
.L_495:
        /*005c*/ 	.byte	0x04, 0x17
        /*005e*/ 	.short	(.L_497 - .L_496)
.L_496:
        /*0060*/ 	.word	0x00000000
        /*0064*/ 	.short	0x0002
        /*0066*/ 	.short	0x0008
        /*0068*/ 	.byte	0x00, 0xf0, 0xa1, 0x00


	//----- nvinfo : EIATTR_KPARAM_INFO
	.align		4
.L_497:
        /*006c*/ 	.byte	0x04, 0x17
        /*006e*/ 	.short	(.L_499 - .L_498)
.L_498:
        /*0070*/ 	.word	0x00000000
        /*0074*/ 	.short	0x0001
        /*0076*/ 	.short	0x0004
        /*0078*/ 	.byte	0x00, 0xf0, 0x05, 0x00


	//----- nvinfo : EIATTR_KPARAM_INFO
	.align		4
.L_499:
        /*007c*/ 	.byte	0x04, 0x17
        /*007e*/ 	.short	(.L_501 - .L_500)
.L_500:
        /*0080*/ 	.word	0x00000000
        /*0084*/ 	.short	0x0000
        /*0086*/ 	.short	0x0000
        /*0088*/ 	.byte	0x00, 0xf0, 0x11, 0x00


	//----- nvinfo : EIATTR_MAXREG_COUNT
	.align		4
.L_501:
        /*008c*/ 	.byte	0x03, 0x1b
        /*008e*/ 	.short	0x00ff


	//----- nvinfo : EIATTR_MERCURY_ISA_VERSION
	.align		4
        /*0090*/ 	.byte	0x03, 0x5f
        /*0092*/ 	.short	0x0000


	//----- nvinfo : EIATTR_EXIT_INSTR_OFFSETS
	.align		4
        /*0094*/ 	.byte	0x04, 0x1c
        /*0096*/ 	.short	(.L_503 - .L_502)


	//   ....[0]....
.L_502:
        /*0098*/ 	.word	0x000009e0


	//   ....[1]....
        /*009c*/ 	.word	0x00000a30


	//----- nvinfo : EIATTR_MAX_THREADS
	.align		4
.L_503:
        /*00a0*/ 	.byte	0x04, 0x05
        /*00a2*/ 	.short	(.L_505 - .L_504)
.L_504:
        /*00a4*/ 	.word	0x00000080
        /*00a8*/ 	.word	0x00000001
        /*00ac*/ 	.word	0x00000001


	//----- nvinfo : EIATTR_CRS_STACK_SIZE
	.align		4
.L_505:
        /*00b0*/ 	.byte	0x04, 0x1e
        /*00b2*/ 	.short	(.L_507 - .L_506)
.L_506:
        /*00b4*/ 	.word	0x00000000
.L_507:


//--------------------- .nv.info._ZN2at6native29vectorized_elementwise_kernelILi2EZZZNS0_14glu_jvp_kernelERNS_18TensorIteratorBaseEENKUlvE_clEvENKUlvE2_clEvEUlN3c108BFloat16ES7_S7_S7_E_St5arrayIPcLm5EEEEviT0_T1_ --------------------------
	.section	.nv.info._ZN2at6native29vectorized_elementwise_kernelILi2EZZZNS0_14glu_jvp_kernelERNS_18TensorIteratorBaseEENKUlvE_clEvENKUlvE2_clEvEUlN3c108BFloat16ES7_S7_S7_E_St5arrayIPcLm5EEEEviT0_T1_,"",@"SHT_CUDA_INFO"
	.sectionflags	@""
	.align	4


	//----- nvinfo : EIATTR_CUDA_API_VERSION
	.align		4
        /*0000*/ 	.byte	0x04, 0x37
        /*0002*/ 	.short	(.L_509 - .L_508)
.L_508:
        /*0004*/ 	.word	0x00000082


	//----- nvinfo : EIATTR_SW2861232_WAR
	.align		4
.L_509:
        /*0008*/ 	.byte	0x01, 0x35
	.zero		2


	//----- nvinfo : EIATTR_PARAM_CBANK
	.align		4
        /*000c*/ 	.byte	0x04, 0x0a
        /*000e*/ 	.short	(.L_511 - .L_510)
	.align		4
.L_510:
        /*0010*/ 	.word	index@(.nv.constant0._ZN2at6native29vectorized_elementwise_kernelILi2EZZZNS0_14glu_jvp_kernelERNS_18TensorIteratorBaseEENKUlvE_clEvENKUlvE2_clEvEUlN3c108BFloat16ES7_S7_S7_E_St5arrayIPcLm5EEEEviT0_T1_)
        /*0014*/ 	.short	0x0160
        /*0016*/ 	.short	0x0030


	//----- nvinfo : EIATTR_CBANK_PARAM_SIZE
	.align		4
.L_511:
        /*0018*/ 	.byte	0x03, 0x19
        /*001a*/ 	.short	0x0030


	//----- nvinfo : EIATTR_KPARAM_INFO
	.align		4
        /*001c*/ 	.byte	0x04, 0x17
        /*001e*/ 	.short	(.L_513 - .L_512)
.L_512:
        /*0020*/ 	.word	0x00000000
        /*0024*/ 	.short	0x0002
        /*0026*/ 	.short	0x0008
        /*0028*/ 	.byte	0x00, 0xf0, 0xa1, 0x00


	//----- nvinfo : EIATTR_KPARAM_INFO
	.align		4
.L_513:
        /*002c*/ 	.byte	0x04, 0x17
        /*002e*/ 	.short	(.L_515 - .L_514)
.L_514:
        /*0030*/ 	.word	0x00000000
        /*0034*/ 	.short	0x0001
        /*0036*/ 	.short	0x0004
        /*0038*/ 	.byte	0x00, 0xf0, 0x05, 0x00


	//----- nvinfo : EIATTR_KPARAM_INFO
	.align		4
.L_515:
        /*003c*/ 	.byte	0x04, 0x17
        /*003e*/ 	.short	(.L_517 - .L_516)
.L_516:
        /*0040*/ 	.word	0x00000000
        /*0044*/ 	.short	0x0000
        /*0046*/ 	.short	0x0000
        /*0048*/ 	.byte	0x00, 0xf0, 0x11, 0x00


	//----- nvinfo : EIATTR_MAXREG_COUNT
	.align		4
.L_517:
        /*004c*/ 	.byte	0x03, 0x1b
        /*004e*/ 	.short	0x00ff


	//----- nvinfo : EIATTR_MERCURY_ISA_VERSION
	.align		4
        /*0050*/ 	.byte	0x03, 0x5f
        /*0052*/ 	.short	0x0000


	//----- nvinfo : EIATTR_EXIT_INSTR_OFFSETS
	.align		4
        /*0054*/ 	.byte	0x04, 0x1c
        /*0056*/ 	.short	(.L_519 - .L_518)


	//   ....[0]....
.L_518:
        /*0058*/ 	.word	0x00000830


	//   ....[1]....
        /*005c*/ 	.word	0x00001c30


	//   ....[2]....
        /*0060*/ 	.word	0x00001c80


	//----- nvinfo : EIATTR_MAX_THREADS
	.align		4
.L_519:
        /*0064*/ 	.byte	0x04, 0x05
        /*0066*/ 	.short	(.L_521 - .L_520)
.L_520:
        /*0068*/ 	.word	0x00000080
        /*006c*/ 	.word	0x00000001
        /*0070*/ 	.word	0x00000001


	//----- nvinfo : EIATTR_CRS_STACK_SIZE
	.align		4
.L_521:
        /*0074*/ 	.byte	0x04, 0x1e
        /*0076*/ 	.short	(.L_523 - .L_522)
.L_522:
        /*0078*/ 	.word	0x00000000
.L_523:


//--------------------- .nv.info._ZN2at6native29vectorized_elementwise_kernelILi4EZZZNS0_14glu_jvp_kernelERNS_18TensorIteratorBaseEENKUlvE_clEvENKUlvE2_clEvEUlN3c108BFloat16ES7_S7_S7_E_St5arrayIPcLm5EEEEviT0_T1_ --------------------------
	.section	.nv.info._ZN2at6native29vectorized_elementwise_kernelILi4EZZZNS0_14glu_jvp_kernelERNS_18TensorIteratorBaseEENKUlvE_clEvENKUlvE2_clEvEUlN3c108BFloat16ES7_S7_S7_E_St5arrayIPcLm5EEEEviT0_T1_,"",@"SHT_CUDA_INFO"
	.sectionflags	@""
	.align	4


	//----- nvinfo : EIATTR_CUDA_API_VERSION
	.align		4
        /*0000*/ 	.byte	0x04, 0x37
        /*0002*/ 	.short	(.L_525 - .L_524)
.L_524:
        /*0004*/ 	.word	0x00000082


	//----- nvinfo : EIATTR_SW2861232_WAR
	.align		4
.L_525:
        /*0008*/ 	.byte	0x01, 0x35
	.zero		2


	//----- nvinfo : EIATTR_PARAM_CBANK
	.align		4
        /*000c*/ 	.byte	0x04, 0x0a
        /*000e*/ 	.short	(.L_527 - .L_526)
	.align		4
.L_526:
        /*0010*/ 	.word	index@(.nv.constant0._ZN2at6native29vectorized_elementwise_kernelILi4EZZZNS0_14glu_jvp_kernelERNS_18TensorIteratorBaseEENKUlvE_clEvENKUlvE2_clEvEUlN3c108BFloat16ES7_S7_S7_E_St5arrayIPcLm5EEEEviT0_T1_)
        /*0014*/ 	.short	0x0160
        /*0016*/ 	.short	0x0030


	//----- nvinfo : EIATTR_CBANK_PARAM_SIZE
	.align		4
.L_527:
        /*0018*/ 	.byte	0x03, 0x19
        /*001a*/ 	.short	0x0030


	//----- nvinfo : EIATTR_KPARAM_INFO
	.align		4
        /*001c*/ 	.byte	0x04, 0x17
        /*001e*/ 	.short	(.L_529 - .L_528)
.L_528:
        /*0020*/ 	.word	0x00000000
        /*0024*/ 	.short	0x0002
        /*0026*/ 	.short	0x0008
        /*0028*/ 	.byte	0x00, 0xf0, 0xa1, 0x00


	//----- nvinfo : EIATTR_KPARAM_INFO
	.align		4
.L_529:
        /*002c*/ 	.byte	0x04, 0x17
        /*002e*/ 	.short	(.L_531 - .L_530)
.L_530:
        /*0030*/ 	.word	0x00000000
        /*0034*/ 	.short	0x0001
        /*0036*/ 	.short	0x0004
        /*0038*/ 	.byte	0x00, 0xf0, 0x05, 0x00


	//----- nvinfo : EIATTR_KPARAM_INFO
	.align		4
.L_531:
        /*003c*/ 	.byte	0x04, 0x17
        /*003e*/ 	.short	(.L_533 - .L_532)
.L_532:
        /*0040*/ 	.word	0x00000000
        /*0044*/ 	.short	0x0000
        /*0046*/ 	.short	0x0000
        /*0048*/ 	.byte	0x00, 0xf0, 0x11, 0x00


	//----- nvinfo : EIATTR_MAXREG_COUNT
	.align		4
.L_533:
        /*004c*/ 	.byte	0x03, 0x1b
        /*004e*/ 	.short	0x00ff


	//----- nvinfo : EIATTR_MERCURY_ISA_VERSION
	.align		4
        /*0050*/ 	.byte	0x03, 0x5f
        /*0052*/ 	.short	0x0000


	//----- nvinfo : EIATTR_EXIT_INSTR_OFFSETS
	.align		4
        /*0054*/ 	.byte	0x04, 0x1c
        /*0056*/ 	.short	(.L_535 - .L_534)


	//   ....[0]....
.L_534:
        /*0058*/ 	.word	0x00000790


	//   ....[1]....
        /*005c*/ 	.word	0x00001b90


	//   ....[2]....
        /*0060*/ 	.word	0x00001be0


	//----- nvinfo : EIATTR_MAX_THREADS
	.align		4
.L_535:
        /*0064*/ 	.byte	0x04, 0x05
        /*0066*/ 	.short	(.L_537 - .L_536)
.L_536:
        /*0068*/ 	.word	0x00000080
        /*006c*/ 	.word	0x00000001
        /*0070*/ 	.word	0x00000001


	//----- nvinfo : EIATTR_CRS_STACK_SIZE
	.align		4
.L_537:
        /*0074*/ 	.byte	0x04, 0x1e
        /*0076*/ 	.short	(.L_539 - .L_538)
.L_538:
        /*0078*/ 	.word	0x00000000
.L_539:


//--------------------- .nv.info._ZN2at6native29vectorized_elementwise_kernelILi8EZZZNS0_14glu_jvp_kernelERNS_18TensorIteratorBaseEENKUlvE_clEvENKUlvE2_clEvEUlN3c108BFloat16ES7_S7_S7_E_St5arrayIPcLm5EEEEviT0_T1_ --------------------------
	.section	.nv.info._ZN2at6native29vectorized_elementwise_kernelILi8EZZZNS0_14glu_jvp_kernelERNS_18TensorIteratorBaseEENKUlvE_clEvENKUlvE2_clEvEUlN3c108BFloat16ES7_S7_S7_E_St5arrayIPcLm5EEEEviT0_T1_,"",@"SHT_CUDA_INFO"
	.sectionflags	@""
	.align	4


	//----- nvinfo : EIATTR_CUDA_API_VERSION
	.align		4
        /*0000*/ 	.byte	0x04, 0x37
        /*0002*/ 	.short	(.L_541 - .L_540)
.L_540:
        /*0004*/ 	.word	0x00000082


	//----- nvinfo : EIATTR_SW2861232_WAR
	.align		4
.L_541:
        /*0008*/ 	.byte	0x01, 0x35
	.zero		2


	//----- nvinfo : EIATTR_PARAM_CBANK
	.align		4
        /*000c*/ 	.byte	0x04, 0x0a
        /*000e*/ 	.short	(.L_543 - .L_542)
	.align		4
.L_542:
        /*0010*/ 	.word	index@(.nv.constant0._ZN2at6native29vectorized_elementwise_kernelILi8EZZZNS0_14glu_jvp_kernelERNS_18TensorIteratorBaseEENKUlvE_clEvENKUlvE2_clEvEUlN3c108BFloat16ES7_S7_S7_E_St5arrayIPcLm5EEEEviT0_T1_)
        /*0014*/ 	.short	0x0160
        /*0016*/ 	.short	0x0030


	//----- nvinfo : EIATTR_CBANK_PARAM_SIZE
	.align		4
.L_543:
        /*0018*/ 	.byte	0x03, 0x19
        /*001a*/ 	.short	0x0030


	//----- nvinfo : EIATTR_KPARAM_INFO
	.align		4
        /*001c*/ 	.byte	0x04, 0x17
        /*001e*/ 	.short	(.L_545 - .L_544)
.L_544:
        /*0020*/ 	.word	0x00000000
        /*0024*/ 	.short	0x0002
        /*0026*/ 	.short	0x0008
        /*0028*/ 	.byte	0x00, 0xf0, 0xa1, 0x00


	//----- nvinfo : EIATTR_KPARAM_INFO
	.align		4
.L_545:
        /*002c*/ 	.byte	0x04, 0x17
        /*002e*/ 	.short	(.L_547 - .L_546)
.L_546:
        /*0030*/ 	.word	0x00000000
        /*0034*/ 	.short	0x0001
        /*0036*/ 	.short	0x0004
        /*0038*/ 	.byte	0x00, 0xf0, 0x05, 0x00


	//----- nvinfo : EIATTR_KPARAM_INFO
	.align		4
.L_547:
        /*003c*/ 	.byte	0x04, 0x17
        /*003e*/ 	.short	(.L_549 - .L_548)
.L_548:
        /*0040*/ 	.word	0x00000000
        /*0044*/ 	.short	0x0000
        /*0046*/ 	.short	0x0000
        /*0048*/ 	.byte	0x00, 0xf0, 0x11, 0x00


	//----- nvinfo : EIATTR_MAXREG_COUNT
	.align		4
.L_549:
        /*004c*/ 	.byte	0x03, 0x1b
        /*004e*/ 	.short	0x00ff


	//----- nvinfo : EIATTR_MERCURY_ISA_VERSION
	.align		4
        /*0050*/ 	.byte	0x03, 0x5f
        /*0052*/ 	.short	0x0000


	//----- nvinfo : EIATTR_EXIT_INSTR_OFFSETS
	.align		4
        /*0054*/ 	.byte	0x04, 0x1c
        /*0056*/ 	.short	(.L_551 - .L_550)


	//   ....[0]....
.L_550:
        /*0058*/ 	.word	0x00000010


	//----- nvinfo : EIATTR_MAX_THREADS
	.align		4
.L_551:
        /*005c*/ 	.byte	0x04, 0x05
        /*005e*/ 	.short	(.L_553 - .L_552)
.L_552:
        /*0060*/ 	.word	0x00000080
        /*0064*/ 	.word	0x00000001
        /*0068*/ 	.word	0x00000001
.L_553:


//--------------------- .nv.info._ZN2at6native18elementwise_kernelILi128ELi4EZNS0_15gpu_kernel_implIZZZNS0_14glu_jvp_kernelERNS_18TensorIteratorBaseEENKUlvE_clEvENKUlvE1_clEvEUlN3c104HalfES8_S8_S8_E_EEvS4_RKT_EUliE_EEviT1_ --------------------------
	.section	.nv.info._ZN2at6native18elementwise_kernelILi128ELi4EZNS0_15gpu_kernel_implIZZZNS0_14glu_jvp_kernelERNS_18TensorIteratorBaseEENKUlvE_clEvENKUlvE1_clEvEUlN3c104HalfES8_S8_S8_E_EEvS4_RKT_EUliE_EEviT1_,"",@"SHT_CUDA_INFO"
	.sectionflags	@""
	.align	4


	//----- nvinfo : EIATTR_CUDA_API_VERSION
	.align		4
        /*0000*/ 	.byte	0x04, 0x37
        /*0002*/ 	.short	(.L_555 - .L_554)
.L_554:
        /*0004*/ 	.word	0x00000082


	//----- nvinfo : EIATTR_SW2861232_WAR
	.align		4
.L_555:
        /*0008*/ 	.byte	0x01, 0x35
	.zero		2


	//----- nvinfo : EIATTR_PARAM_CBANK
	.align		4
        /*000c*/ 	.byte	0x04, 0x0a
        /*000e*/ 	.short	(.L_557 - .L_556)
	.align		4
.L_556:
        /*0010*/ 	.word	index@(.nv.constant0._ZN2at6native18elementwise_kernelILi128ELi4EZNS0_15gpu_kernel_implIZZZNS0_14glu_jvp_kernelERNS_18TensorIteratorBaseEENKUlvE_clEvENKUlvE1_clEvEUlN3c104HalfES8_S8_S8_E_EEvS4_RKT_EUliE_EEviT1_)
        /*0014*/ 	.short	0x0160
        /*0016*/ 	.short	0x0368


	//----- nvinfo : EIATTR_CBANK_PARAM_SIZE
	.align		4
.L_557:
        /*0018*/ 	.byte	0x03, 0x19
        /*001a*/ 	.short	0x0368


	//----- nvinfo : EIATTR_KPARAM_INFO
	.align		4
        /*001c*/ 	.byte	0x04, 0x17
        /*001e*/ 	.short	(.L_559 - .L_558)
.L_558:
        /*0020*/ 	.word	0x00000000
        /*0024*/ 	.short	0x0001
        /*0026*/ 	.short	0x0008
        /*0028*/ 	.byte	0x00, 0xf0, 0x81, 0x0d


	//----- nvinfo : EIATTR_KPARAM_INFO
	.align		4
.L_559:
        /*002c*/ 	.byte	0x04, 0x17
        /*002e*/ 	.short	(.L_561 - .L_560)
.L_560:
        /*0030*/ 	.word	0x00000000
        /*0034*/ 	.short	0x0000
        /*0036*/ 	.short	0x0000
        /*0038*/ 	.byte	0x00, 0xf0, 0x11, 0x00


	//----- nvinfo : EIATTR_MAXREG_COUNT
	.align		4
.L_561:
        /*003c*/ 	.byte	0x03, 0x1b
        /*003e*/ 	.short	0x0080


	//----- nvinfo : EIATTR_EXTERNS
	.align		4
        /*0040*/ 	.byte	0x04, 0x0f
        /*0042*/ 	.short	(.L_563 - .L_562)


	//   ....[0]....
	.align		4
.L_562:
        /*0044*/ 	.word	index@(__assertfail)


	//----- nvinfo : EIATTR_MERCURY_ISA_VERSION
	.align		4
.L_563:
        /*0048*/ 	.byte	0x03, 0x5f
        /*004a*/ 	.short	0x0000


	//----- nvinfo : EIATTR_SYSCALL_OFFSETS
	.align		4
        /*004c*/ 	.byte	0x04, 0x46
        /*004e*/ 	.short	(.L_565 - .L_564)


	//   ....[0]....
.L_564:
        /*0050*/ 	.word	0x00002350


	//   ....[1]....
        /*0054*/ 	.word	0x000033a0


	//   ....[2]....
        /*0058*/ 	.word	0x000043f0


	//   ....[3]....
        /*005c*/ 	.word	0x00005380


	//   ....[4]....
        /*0060*/ 	.word	0x000063e0


	//   ....[5]....
        /*0064*/ 	.word	0x000087b0


	//   ....[6]....
        /*0068*/ 	.word	0x00009800


	//   ....[7]....
        /*006c*/ 	.word	0x0000a850


	//   ....[8]....
        /*0070*/ 	.word	0x0000b7e0


	//   ....[9]....
        /*0074*/ 	.word	0x0000c840


	//   ....[10]....
        /*0078*/ 	.word	0x0000ebe0


	//   ....[11]....
        /*007c*/ 	.word	0x0000fc30


	//   ....[12]....
        /*0080*/ 	.word	0x00010c80


	//   ....[13]....
        /*0084*/ 	.word	0x00011c10


	//   ....[14]....
        /*0088*/ 	.word	0x00012c70


	//   ....[15]....
        /*008c*/ 	.word	0x00015020


	//   ....[16]....
        /*0090*/ 	.word	0x00016070


	//   ....[17]....
        /*0094*/ 	.word	0x000170c0


	//   ....[18]....
        /*0098*/ 	.word	0x00018050


	//   ....[19]....
        /*009c*/ 	.word	0x000190b0


	//----- nvinfo : EIATTR_EXIT_INSTR_OFFSETS
	.align		4
.L_565:
        /*00a0*/ 	.byte	0x04, 0x1c
        /*00a2*/ 	.short	(.L_567 - .L_566)


	//   ....[0]....
.L_566:
        /*00a4*/ 	.word	0x00012d30


	//   ....[1]....
        /*00a8*/ 	.word	0x000182b0


	//   ....[2]....
        /*00ac*/ 	.word	0x000182f0


	//   ....[3]....
        /*00b0*/ 	.word	0x00018390


	//   ....[4]....
        /*00b4*/ 	.word	0x000183d0


	//   ....[5]....
        /*00b8*/ 	.word	0x00018410


	//   ....[6]....
        /*00bc*/ 	.word	0x000184a0


	//   ....[7]....
        /*00c0*/ 	.word	0x000184c0


	//   ....[8]....
        /*00c4*/ 	.word	0x00018560


	//   ....[9]....
        /*00c8*/ 	.word	0x000185b0


	//   ....[10]....
        /*00cc*/ 	.word	0x00018600


	//   ....[11]....
        /*00d0*/ 	.word	0x000186d0


	//   ....[12]....
        /*00d4*/ 	.word	0x00018730


	//   ....[13]....
        /*00d8*/ 	.word	0x000188c0


	//   ....[14]....
        /*00dc*/ 	.word	0x00018a20


	//   ....[15]....
        /*00e0*/ 	.word	0x00018a60


	//   ....[16]....
        /*00e4*/ 	.word	0x00018b20


	//   ....[17]....
        /*00e8*/ 	.word	0x00018ca0


	//   ....[18]....
        /*00ec*/ 	.word	0x00018e20


	//   ....[19]....
        /*00f0*/ 	.word	0x00018f80


	//   ....[20]....
        /*00f4*/ 	.word	0x000190c0


	//   ....[21]....
        /*00f8*/ 	.word	0x00019100


	//   ....[22]....
        /*00fc*/ 	.word	0x00019140


	//----- nvinfo : EIATTR_MAX_THREADS
	.align		4
.L_567:
        /*0100*/ 	.byte	0x04, 0x05
        /*0102*/ 	.short	(.L_569 - .L_568)
.L_568:
        /*0104*/ 	.word	0x00000080
        /*0108*/ 	.word	0x00000001
        /*010c*/ 	.word	0x00000001


	//----- nvinfo : EIATTR_CRS_STACK_SIZE
	.align		4
.L_569:
        /*0110*/ 	.byte	0x04, 0x1e
        /*0112*/ 	.short	(.L_571 - .L_570)
.L_570:
        /*0114*/ 	.word	0x00000000
.L_571:


//--------------------- .nv.info._ZN2at6native27unrolled_elementwise_kernelIZZZNS0_14glu_jvp_kernelERNS_18TensorIteratorBaseEENKUlvE_clEvENKUlvE1_clEvEUlN3c104HalfES7_S7_S7_E_St5arrayIPcLm5EELi4E23TrivialOffsetCalculatorILi4EjESC_ILi1EjENS0_6memory12LoadWithCastILi4EEENSF_13StoreWithCastILi1EEEEEviT_T0_T2_T3_T4_T5_ --------------------------
	.section	.nv.info._ZN2at6native27unrolled_elementwise_kernelIZZZNS0_14glu_jvp_kernelERNS_18TensorIteratorBaseEENKUlvE_clEvENKUlvE1_clEvEUlN3c104HalfES7_S7_S7_E_St5arrayIPcLm5EELi4E23TrivialOffsetCalculatorILi4EjESC_ILi1EjENS0_6memory12LoadWithCastILi4EEENSF_13StoreWithCastILi1EEEEEviT_T0_T2_T3_T4_T5_,"",@"SHT_CUDA_INFO"
	.sectionflags	@""
	.align	4


	//----- nvinfo : EIATTR_CUDA_API_VERSION
	.align		4
        /*0000*/ 	.byte	0x04, 0x37
        /*0002*/ 	.short	(.L_573 - .L_572)
.L_572:
        /*0004*/ 	.word	0x00000082


	//----- nvinfo : EIATTR_SW2861232_WAR
	.align		4
.L_573:
        /*0008*/ 	.byte	0x01, 0x35
	.zero		2


	//----- nvinfo : EIATTR_PARAM_CBANK
	.align		4
        /*000c*/ 	.byte	0x04, 0x0a
        /*000e*/ 	.short	(.L_575 - .L_574)
	.align		4
.L_574:
        /*0010*/ 	.word	index@(.nv.constant0._ZN2at6native27unrolled_elementwise_kernelIZZZNS0_14glu_jvp_kernelERNS_18TensorIteratorBaseEENKUlvE_clEvENKUlvE1_clEvEUlN3c104HalfES7_S7_S7_E_St5arrayIPcLm5EELi4E23TrivialOffsetCalculatorILi4EjESC_ILi1EjENS0_6memory12LoadWithCastILi4EEENSF_13StoreWithCastILi1EEEEEviT_T0_T2_T3_T4_T5_)
        /*0014*/ 	.short	0x0160
        /*0016*/ 	.short	0x0050


	//----- nvinfo : EIATTR_CBANK_PARAM_SIZE
	.align		4
.L_575:
        /*0018*/ 	.byte	0x03, 0x19
        /*001a*/ 	.short	0x0050


	//----- nvinfo : EIATTR_KPARAM_INFO
	.align		4
        /*001c*/ 	.byte	0x04, 0x17
        /*001e*/ 	.short	(.L_577 - .L_576)
.L_576:
        /*0020*/ 	.word	0x00000000
        /*0024*/ 	.short	0x0006
        /*0026*/ 	.short	0x0048
        /*0028*/ 	.byte	0x00, 0xf0, 0x21, 0x00


	//----- nvinfo : EIATTR_KPARAM_INFO
	.align		4
.L_577:
        /*002c*/ 	.byte	0x04, 0x17
        /*002e*/ 	.short	(.L_579 - .L_578)
.L_578:
        /*0030*/ 	.word	0x00000000
        /*0034*/ 	.short	0x0005
        /*0036*/ 	.short	0x0034
        /*0038*/ 	.byte	0x00, 0xf0, 0x51, 0x00


	//----- nvinfo : EIATTR_KPARAM_INFO
	.align		4
.L_579:
        /*003c*/ 	.byte	0x04, 0x17
        /*003e*/ 	.short	(.L_581 - .L_580)
.L_580:
        /*0040*/ 	.word	0x00000000
        /*0044*/ 	.short	0x0004
        /*0046*/ 	.short	0x0031
        /*0048*/ 	.byte	0x00, 0xf0, 0x05, 0x00


	//----- nvinfo : EIATTR_KPARAM_INFO
	.align		4
.L_581:
        /*004c*/ 	.byte	0x04, 0x17
        /*004e*/ 	.short	(.L_583 - .L_582)
.L_582:
        /*0050*/ 	.word	0x00000000
        /*0054*/ 	.short	0x0003
        /*0056*/ 	.short	0x0030
        /*0058*/ 	.byte	0x00, 0xf0, 0x05, 0x00


	//----- nvinfo : EIATTR_KPARAM_INFO
	.align		4
.L_583:
        /*005c*/ 	.byte	0x04, 0x17
        /*005e*/ 	.short	(.L_585 - .L_584)
.L_584:
        /*0060*/ 	.word	0x00000000
        /*0064*/ 	.short	0x0002
        /*0066*/ 	.short	0x0008
        /*0068*/ 	.byte	0x00, 0xf0, 0xa1, 0x00


	//----- nvinfo : EIATTR_KPARAM_INFO
	.align		4
.L_585:
        /*006c*/ 	.byte	0x04, 0x17
        /*006e*/ 	.short	(.L_587 - .L_586)
.L_586:
        /*0070*/ 	.word	0x00000000
        /*0074*/ 	.short	0x0001
        /*0076*/ 	.short	0x0004
        /*0078*/ 	.byte	0x00, 0xf0, 0x05, 0x00


	//----- nvinfo : EIATTR_KPARAM_INFO
	.align		4
.L_587:
        /*007c*/ 	.byte	0x04, 0x17
        /*007e*/ 	.short	(.L_589 - .L_588)
.L_588:
        /*0080*/ 	.word	0x00000000
        /*0084*/ 	.short	0x0000
        /*0086*/ 	.short	0x0000
        /*0088*/ 	.byte	0x00, 0xf0, 0x11, 0x00


	//----- nvinfo : EIATTR_MAXREG_COUNT
	.align		4
.L_589:
        /*008c*/ 	.byte	0x03, 0x1b
        /*008e*/ 	.short	0x00ff


	//----- nvinfo : EIATTR_EXTERNS
	.align		4
        /*0090*/ 	.byte	0x04, 0x0f
        /*0092*/ 	.short	(.L_591 - .L_590)


	//   ....[0]....
	.align		4
.L_590:
        /*0094*/ 	.word	index@(__assertfail)


	//----- nvinfo : EIATTR_MERCURY_ISA_VERSION
	.align		4
.L_591:
        /*0098*/ 	.byte	0x03, 0x5f
        /*009a*/ 	.short	0x0000


	//----- nvinfo : EIATTR_SYSCALL_OFFSETS
	.align		4
        /*009c*/ 	.byte	0x04, 0x46
        /*009e*/ 	.short	(.L_593 - .L_592)


	//   ....[0]....
.L_592:
        /*00a0*/ 	.word	0x000010c0


	//   ....[1]....
        /*00a4*/ 	.word	0x00002110


	//   ....[2]....
        /*00a8*/ 	.word	0x00003150


	//   ....[3]....
        /*00ac*/ 	.word	0x000041a0


	//   ....[4]....
        /*00b0*/ 	.word	0x00005280


	//   ....[5]....
        /*00b4*/ 	.word	0x000062d0


	//   ....[6]....
        /*00b8*/ 	.word	0x00007320


	//   ....[7]....
        /*00bc*/ 	.word	0x00008370


	//   ....[8]....
        /*00c0*/ 	.word	0x00009470


	//   ....[9]....
        /*00c4*/ 	.word	0x0000a4c0


	//   ....[10]....
        /*00c8*/ 	.word	0x0000b510


	//   ....[11]....
        /*00cc*/ 	.word	0x0000c570


	//   ....[12]....
        /*00d0*/ 	.word	0x0000d650


	//   ....[13]....
        /*00d4*/ 	.word	0x0000e6a0


	//   ....[14]....
        /*00d8*/ 	.word	0x0000f6f0


	//   ....[15]....
        /*00dc*/ 	.word	0x00010680


	//   ....[16]....
        /*00e0*/ 	.word	0x00011bf0


	//   ....[17]....
        /*00e4*/ 	.word	0x00012c20


	//   ....[18]....
        /*00e8*/ 	.word	0x00013c10


	//   ....[19]....
        /*00ec*/ 	.word	0x00014c00


	//----- nvinfo : EIATTR_EXIT_INSTR_OFFSETS
	.align		4
.L_593:
        /*00f0*/ 	.byte	0x04, 0x1c
        /*00f2*/ 	.short	(.L_595 - .L_594)


	//   ....[0]....
.L_594:
        /*00f4*/ 	.word	0x00013cd0


	//   ....[1]....
        /*00f8*/ 	.word	0x00013e00


	//   ....[2]....
        /*00fc*/ 	.word	0x00013e40


	//   ....[3]....
        /*0100*/ 	.word	0x00013ee0


	//   ....[4]....
        /*0104*/ 	.word	0x00013f20


	//   ....[5]....
        /*0108*/ 	.word	0x00013f60


	//   ....[6]....
        /*010c*/ 	.word	0x00013ff0


	//   ....[7]....
        /*0110*/ 	.word	0x00014010


	//   ....[8]....
        /*0114*/ 	.word	0x000140b0


	//   ....[9]....
        /*0118*/ 	.word	0x00014100


	//   ....[10]....
        /*011c*/ 	.word	0x00014150


	//   ....[11]....
        /*0120*/ 	.word	0x00014220


	//   ....[12]....
        /*0124*/ 	.word	0x00014280


	//   ....[13]....
        /*0128*/ 	.word	0x00014410


	//   ....[14]....
        /*012c*/ 	.word	0x00014570


	//   ....[15]....
        /*0130*/ 	.word	0x000145b0


	//   ....[16]....
        /*0134*/ 	.word	0x00014670


	//   ....[17]....
        /*0138*/ 	.word	0x000147f0


	//   ....[18]....
        /*013c*/ 	.word	0x00014970


	//   ....[19]....
        /*0140*/ 	.word	0x00014ad0


	//   ....[20]....
        /*0144*/ 	.word	0x00014c10


	//   ....[21]....
        /*0148*/ 	.word	0x00014c50


	//   ....[22]....
        /*014c*/ 	.word	0x00014c90


	//----- nvinfo : EIATTR_MAX_THREADS
	.align		4
.L_595:
        /*0150*/ 	.byte	0x04, 0x05
        /*0152*/ 	.short	(.L_597 - .L_596)
.L_596:
        /*0154*/ 	.word	0x00000080
        /*0158*/ 	.word	0x00000001
        /*015c*/ 	.word	0x00000001


	//----- nvinfo : EIATTR_CRS_STACK_SIZE
	.align		4
.L_597:
        /*0160*/ 	.byte	0x04, 0x1e
        /*0162*/ 	.short	(.L_599 - .L_598)
.L_598:
        /*0164*/ 	.word	0x00000000
.L_599:


//--------------------- .nv.info._ZN2at6native18elementwise_kernelILi128ELi4EZNS0_22gpu_kernel_impl_nocastIZZZNS0_14glu_jvp_kernelERNS_18TensorIteratorBaseEENKUlvE_clEvENKUlvE1_clEvEUlN3c104HalfES8_S8_S8_E_EEvS4_RKT_EUliE_EEviT1_ --------------------------
	.section	.nv.info._ZN2at6native18elementwise_kernelILi128ELi4EZNS0_22gpu_kernel_impl_nocastIZZZNS0_14glu_jvp_kernelERNS_18TensorIteratorBaseEENKUlvE_clEvENKUlvE1_clEvEUlN3c104HalfES8_S8_S8_E_EEvS4_RKT_EUliE_EEviT1_,"",@"SHT_CUDA_INFO"
	.sectionflags	@""
	.align	4


	//----- nvinfo : EIATTR_CUDA_API_VERSION
	.align		4
        /*0000*/ 	.byte	0x04, 0x37
        /*0002*/ 	.short	(.L_601 - .L_600)
.L_600:
        /*0004*/ 	.word	0x00000082


	//----- nvinfo : EIATTR_SW2861232_WAR
	.align		4
.L_601:
        /*0008*/ 	.byte	0x01, 0x35
	.zero		2


	//----- nvinfo : EIATTR_PARAM_CBANK
	.align		4
        /*000c*/ 	.byte	0x04, 0x0a
        /*000e*/ 	.short	(.L_603 - .L_602)
	.align		4
.L_602:
        /*0010*/ 	.word	index@(.nv.constant0._ZN2at6native18elementwise_kernelILi128ELi4EZNS0_22gpu_kernel_impl_nocastIZZZNS0_14glu_jvp_kernelERNS_18TensorIteratorBaseEENKUlvE_clEvENKUlvE1_clEvEUlN3c104HalfES8_S8_S8_E_EEvS4_RKT_EUliE_EEviT1_)
        /*0014*/ 	.short	0x0160
        /*0016*/ 	.short	0x0368


	//----- nvinfo : EIATTR_CBANK_PARAM_SIZE
	.align		4
.L_603:
        /*0018*/ 	.byte	0x03, 0x19
        /*001a*/ 	.short	0x0368


	//----- nvinfo : EIATTR_KPARAM_INFO
	.align		4
        /*001c*/ 	.byte	0x04, 0x17
        /*001e*/ 	.short	(.L_605 - .L_604)
.L_604:
        /*0020*/ 	.word	0x00000000
        /*0024*/ 	.short	0x0001
        /*0026*/ 	.short	0x0008
        /*0028*/ 	.byte	0x00, 0xf0, 0x81, 0x0d


	//----- nvinfo : EIATTR_KPARAM_INFO
	.align		4
.L_605:
        /*002c*/ 	.byte	0x04, 0x17
        /*002e*/ 	.short	(.L_607 - .L_606)
.L_606:
        /*0030*/ 	.word	0x00000000
        /*0034*/ 	.short	0x0000
        /*0036*/ 	.short	0x0000
        /*0038*/ 	.byte	0x00, 0xf0, 0x11, 0x00


	//----- nvinfo : EIATTR_MAXREG_COUNT
	.align		4
.L_607:
        /*003c*/ 	.byte	0x03, 0x1b
        /*003e*/ 	.short	0x0080


	//----- nvinfo : EIATTR_MERCURY_ISA_VERSION
	.align		4
        /*0040*/ 	.byte	0x03, 0x5f
        /*0042*/ 	.short	0x0000


	//----- nvinfo : EIATTR_EXIT_INSTR_OFFSETS
	.align		4
        /*0044*/ 	.byte	0x04, 0x1c
        /*0046*/ 	.short	(.L_609 - .L_608)


	//   ....[0]....
.L_608:
        /*0048*/ 	.word	0x00003f50


	//   ....[1]....
        /*004c*/ 	.word	0x00005410


	//----- nvinfo : EIATTR_MAX_THREADS
	.align		4
.L_609:
        /*0050*/ 	.byte	0x04, 0x05
        /*0052*/ 	.short	(.L_611 - .L_610)
.L_610:
        /*0054*/ 	.word	0x00000080
        /*0058*/ 	.word	0x00000001
        /*005c*/ 	.word	0x00000001


	//----- nvinfo : EIATTR_CRS_STACK_SIZE
	.align		4
.L_611:
        /*0060*/ 	.byte	0x04, 0x1e
        /*0062*/ 	.short	(.L_613 - .L_612)
.L_612:
        /*0064*/ 	.word	0x00000000
.L_613:


//--------------------- .nv.info._ZN2at6native27unrolled_elementwise_kernelIZZZNS0_14glu_jvp_kernelERNS_18TensorIteratorBaseEENKUlvE_clEvENKUlvE1_clEvEUlN3c104HalfES7_S7_S7_E_St5arrayIPcLm5EELi4E23TrivialOffsetCalculatorILi4EjESC_ILi1EjENS0_6memory15LoadWithoutCastENSF_16StoreWithoutCastEEEviT_T0_T2_T3_T4_T5_ --------------------------
	.section	.nv.info._ZN2at6native27unrolled_elementwise_kernelIZZZNS0_14glu_jvp_kernelERNS_18TensorIteratorBaseEENKUlvE_clEvENKUlvE1_clEvEUlN3c104HalfES7_S7_S7_E_St5arrayIPcLm5EELi4E23TrivialOffsetCalculatorILi4EjESC_ILi1EjENS0_6memory15LoadWithoutCastENSF_16StoreWithoutCastEEEviT_T0_T2_T3_T4_T5_,"",@"SHT_CUDA_INFO"
	.sectionflags	@""
	.align	4


	//----- nvinfo : EIATTR_CUDA_API_VERSION
	.align		4
        /*0000*/ 	.byte	0x04, 0x37
        /*0002*/ 	.short	(.L_615 - .L_614)
.L_614:
        /*0004*/ 	.word	0x00000082


	//----- nvinfo : EIATTR_SW2861232_WAR
	.align		4
.L_615:
        /*0008*/ 	.byte	0x01, 0x35
	.zero		2


	//----- nvinfo : EIATTR_PARAM_CBANK
	.align		4
        /*000c*/ 	.byte	0x04, 0x0a
        /*000e*/ 	.short	(.L_617 - .L_616)
	.align		4
.L_616:
        /*0010*/ 	.word	index@(.nv.constant0._ZN2at6native27unrolled_elementwise_kernelIZZZNS0_14glu_jvp_kernelERNS_18TensorIteratorBaseEENKUlvE_clEvENKUlvE1_clEvEUlN3c104HalfES7_S7_S7_E_St5arrayIPcLm5EELi4E23TrivialOffsetCalculatorILi4EjESC_ILi1EjENS0_6memory15LoadWithoutCastENSF_16StoreWithoutCastEEEviT_T0_T2_T3_T4_T5_)
        /*0014*/ 	.short	0x0160
        /*0016*/ 	.short	0x0034


	//----- nvinfo : EIATTR_CBANK_PARAM_SIZE
	.align		4
.L_617:
        /*0018*/ 	.byte	0x03, 0x19
        /*001a*/ 	.short	0x0034


	//----- nvinfo : EIATTR_KPARAM_INFO
	.align		4
        /*001c*/ 	.byte	0x04, 0x17
        /*001e*/ 	.short	(.L_619 - .L_618)
.L_618:
        /*0020*/ 	.word	0x00000000
        /*0024*/ 	.short	0x0006
        /*0026*/ 	.short	0x0033
        /*0028*/ 	.byte	0x00, 0xf0, 0x05, 0x00


	//----- nvinfo : EIATTR_KPARAM_INFO
	.align		4
.L_619:
        /*002c*/ 	.byte	0x04, 0x17
        /*002e*/ 	.short	(.L_621 - .L_620)
.L_620:
        /*0030*/ 	.word	0x00000000
        /*0034*/ 	.short	0x0005
        /*0036*/ 	.short	0x0032
        /*0038*/ 	.byte	0x00, 0xf0, 0x05, 0x00


	//----- nvinfo : EIATTR_KPARAM_INFO
	.align		4
.L_621:
        /*003c*/ 	.byte	0x04, 0x17
        /*003e*/ 	.short	(.L_623 - .L_622)
.L_622:
        /*0040*/ 	.word	0x00000000
        /*0044*/ 	.short	0x0004
        /*0046*/ 	.short	0x0031
        /*0048*/ 	.byte	0x00, 0xf0, 0x05, 0x00


	//----- nvinfo : EIATTR_KPARAM_INFO
	.align		4
.L_623:
        /*004c*/ 	.byte	0x04, 0x17
        /*004e*/ 	.short	(.L_625 - .L_624)
.L_624:
        /*0050*/ 	.word	0x00000000
        /*0054*/ 	.short	0x0003
        /*0056*/ 	.short	0x0030
        /*0058*/ 	.byte	0x00, 0xf0, 0x05, 0x00


	//----- nvinfo : EIATTR_KPARAM_INFO
	.align		4
.L_625:
        /*005c*/ 	.byte	0x04, 0x17
        /*005e*/ 	.short	(.L_627 - .L_626)
.L_626:
        /*0060*/ 	.word	0x00000000
        /*0064*/ 	.short	0x0002
        /*0066*/ 	.short	0x0008
        /*0068*/ 	.byte	0x00, 0xf0, 0xa1, 0x00


	//----- nvinfo : EIATTR_KPARAM_INFO
	.align		4
.L_627:
        /*006c*/ 	.byte	0x04, 0x17
        /*006e*/ 	.short	(.L_629 - .L_628)
.L_628:
        /*0070*/ 	.word	0x00000000
        /*0074*/ 	.short	0x0001
        /*0076*/ 	.short	0x0004
        /*0078*/ 	.byte	0x00, 0xf0, 0x05, 0x00


	//----- nvinfo : EIATTR_KPARAM_INFO
	.align		4
.L_629:
        /*007c*/ 	.byte	0x04, 0x17
        /*007e*/ 	.short	(.L_631 - .L_630)
.L_630:
        /*0080*/ 	.word	0x00000000
        /*0084*/ 	.short	0x0000
        /*0086*/ 	.short	0x0000
        /*0088*/ 	.byte	0x00, 0xf0, 0x11, 0x00


	//----- nvinfo : EIATTR_MAXREG_COUNT
	.align		4
.L_631:
        /*008c*/ 	.byte	0x03, 0x1b
        /*008e*/ 	.short	0x00ff


	//----- nvinfo : EIATTR_MERCURY_ISA_VERSION
	.align		4
        /*0090*/ 	.byte	0x03, 0x5f
        /*0092*/ 	.short	0x0000


	//----- nvinfo : EIATTR_EXIT_INSTR_OFFSETS
	.align		4
        /*0094*/ 	.byte	0x04, 0x1c
        /*0096*/ 	.short	(.L_633 - .L_632)


	//   ....[0]....
.L_632:
        /*0098*/ 	.word	0x000009e0


	//   ....[1]....
        /*009c*/ 	.word	0x00000a30


	//----- nvinfo : EIATTR_MAX_THREADS
	.align		4
.L_633:
        /*00a0*/ 	.byte	0x04, 0x05
        /*00a2*/ 	.short	(.L_635 - .L_634)
.L_634:
        /*00a4*/ 	.word	0x00000080
        /*00a8*/ 	.word	0x00000001
        /*00ac*/ 	.word	0x00000001


	//----- nvinfo : EIATTR_CRS_STACK_SIZE
	.align		4
.L_635:
        /*00b0*/ 	.byte	0x04, 0x1e
        /*00b2*/ 	.short	(.L_637 - .L_636)
.L_636:
        /*00b4*/ 	.word	0x00000000
.L_637:


//--------------------- .nv.info._ZN2at6native29vectorized_elementwise_kernelILi2EZZZNS0_14glu_jvp_kernelERNS_18TensorIteratorBaseEENKUlvE_clEvENKUlvE1_clEvEUlN3c104HalfES7_S7_S7_E_St5arrayIPcLm5EEEEviT0_T1_ --------------------------
	.section	.nv.info._ZN2at6native29vectorized_elementwise_kernelILi2EZZZNS0_14glu_jvp_kernelERNS_18TensorIteratorBaseEENKUlvE_clEvENKUlvE1_clEvEUlN3c104HalfES7_S7_S7_E_St5arrayIPcLm5EEEEviT0_T1_,"",@"SHT_CUDA_INFO"
	.sectionflags	@""
	.align	4


	//----- nvinfo : EIATTR_CUDA_API_VERSION
	.align		4
        /*0000*/ 	.byte	0x04, 0x37
        /*0002*/ 	.short	(.L_639 - .L_638)
.L_638:
        /*0004*/ 	.word	0x00000082


	//----- nvinfo : EIATTR_SW2861232_WAR
	.align		4
.L_639:
        /*0008*/ 	.byte	0x01, 0x35
	.zero		2


	//----- nvinfo : EIATTR_PARAM_CBANK
	.align		4
        /*000c*/ 	.byte	0x04, 0x0a
        /*000e*/ 	.short	(.L_641 - .L_640)
	.align		4
.L_640:
        /*0010*/ 	.word	index@(.nv.constant0._ZN2at6native29vectorized_elementwise_kernelILi2EZZZNS0_14glu_jvp_kernelERNS_18TensorIteratorBaseEENKUlvE_clEvENKUlvE1_clEvEUlN3c104HalfES7_S7_S7_E_St5arrayIPcLm5EEEEviT0_T1_)
        /*0014*/ 	.short	0x0160
        /*0016*/ 	.short	0x0030


	//----- nvinfo : EIATTR_CBANK_PARAM_SIZE
	.align		4
.L_641:
        /*0018*/ 	.byte	0x03, 0x19
        /*001a*/ 	.short	0x0030


	//----- nvinfo : EIATTR_KPARAM_INFO
	.align		4
        /*001c*/ 	.byte	0x04, 0x17
        /*001e*/ 	.short	(.L_643 - .L_642)
.L_642:
        /*0020*/ 	.word	0x00000000
        /*0024*/ 	.short	0x0002
        /*0026*/ 	.short	0x0008
        /*0028*/ 	.byte	0x00, 0xf0, 0xa1, 0x00


	//----- nvinfo : EIATTR_KPARAM_INFO
	.align		4
.L_643:
        /*002c*/ 	.byte	0x04, 0x17
        /*002e*/ 	.short	(.L_645 - .L_644)
.L_644:
        /*0030*/ 	.word	0x00000000
        /*0034*/ 	.short	0x0001
        /*0036*/ 	.short	0x0004
        /*0038*/ 	.byte	0x00, 0xf0, 0x05, 0x00


	//----- nvinfo : EIATTR_KPARAM_INFO
	.align		4
.L_645:
        /*003c*/ 	.byte	0x04, 0x17
        /*003e*/ 	.short	(.L_647 - .L_646)
.L_646:
        /*0040*/ 	.word	0x00000000
        /*0044*/ 	.short	0x0000
        /*0046*/ 	.short	0x0000
        /*0048*/ 	.byte	0x00, 0xf0, 0x11, 0x00


	//----- nvinfo : EIATTR_MAXREG_COUNT
	.align		4
.L_647:
        /*004c*/ 	.byte	0x03, 0x1b
        /*004e*/ 	.short	0x00ff


	//----- nvinfo : EIATTR_MERCURY_ISA_VERSION
	.align		4
        /*0050*/ 	.byte	0x03, 0x5f
        /*0052*/ 	.short	0x0000


	//----- nvinfo : EIATTR_EXIT_INSTR_OFFSETS
	.align		4
        /*0054*/ 	.byte	0x04, 0x1c
        /*0056*/ 	.short	(.L_649 - .L_648)


	//   ....[0]....
.L_648:
        /*0058*/ 	.word	0x00000830


	//   ....[1]....
        /*005c*/ 	.word	0x00001c30


	//   ....[2]....
        /*0060*/ 	.word	0x00001c80


	//----- nvinfo : EIATTR_MAX_THREADS
	.align		4
.L_649:
        /*0064*/ 	.byte	0x04, 0x05
        /*0066*/ 	.short	(.L_651 - .L_650)
.L_650:
        /*0068*/ 	.word	0x00000080
        /*006c*/ 	.word	0x00000001
        /*0070*/ 	.word	0x00000001


	//----- nvinfo : EIATTR_CRS_STACK_SIZE
	.align		4
.L_651:
        /*0074*/ 	.byte	0x04, 0x1e
        /*0076*/ 	.short	(.L_653 - .L_652)
.L_652:
        /*0078*/ 	.word	0x00000000
.L_653:


//--------------------- .nv.info._ZN2at6native29vectorized_elementwise_kernelILi4EZZZNS0_14glu_jvp_kernelERNS_18TensorIteratorBaseEENKUlvE_clEvENKUlvE1_clEvEUlN3c104HalfES7_S7_S7_E_St5arrayIPcLm5EEEEviT0_T1_ --------------------------
	.section	.nv.info._ZN2at6native29vectorized_elementwise_kernelILi4EZZZNS0_14glu_jvp_kernelERNS_18TensorIteratorBaseEENKUlvE_clEvENKUlvE1_clEvEUlN3c104HalfES7_S7_S7_E_St5arrayIPcLm5EEEEviT0_T1_,"",@"SHT_CUDA_INFO"
	.sectionflags	@""
	.align	4


	//----- nvinfo : EIATTR_CUDA_API_VERSION
	.align		4
        /*0000*/ 	.byte	0x04, 0x37
        /*0002*/ 	.short	(.L_655 - .L_654)
.L_654:
        /*0004*/ 	.word	0x00000082


	//----- nvinfo : EIATTR_SW2861232_WAR
	.align		4
.L_655:
        /*0008*/ 	.byte	0x01, 0x35
	.zero		2


	//----- nvinfo : EIATTR_PARAM_CBANK
	.align		4
        /*000c*/ 	.byte	0x04, 0x0a
        /*000e*/ 	.short	(.L_657 - .L_656)
	.align		4
.L_656:
        /*0010*/ 	.word	index@(.nv.constant0._ZN2at6native29vectorized_elementwise_kernelILi4EZZZNS0_14glu_jvp_kernelERNS_18TensorIteratorBaseEENKUlvE_clEvENKUlvE1_clEvEUlN3c104HalfES7_S7_S7_E_St5arrayIPcLm5EEEEviT0_T1_)
        /*0014*/ 	.short	0x0160
        /*0016*/ 	.short	0x0030


	//----- nvinfo : EIATTR_CBANK_PARAM_SIZE
	.align		4
.L_657:
        /*0018*/ 	.byte	0x03, 0x19
        /*001a*/ 	.short	0x0030


	//----- nvinfo : EIATTR_KPARAM_INFO
	.align		4
        /*001c*/ 	.byte	0x04, 0x17
        /*001e*/ 	.short	(.L_659 - .L_658)
.L_658:
        /*0020*/ 	.word	0x00000000
        /*0024*/ 	.short	0x0002
        /*0026*/ 	.short	0x0008
        /*0028*/ 	.byte	0x00, 0xf0, 0xa1, 0x00


	//----- nvinfo : EIATTR_KPARAM_INFO
	.align		4
.L_659:
        /*002c*/ 	.byte	0x04, 0x17
        /*002e*/ 	.short	(.L_661 - .L_660)
.L_660:
        /*0030*/ 	.word	0x00000000
        /*0034*/ 	.short	0x0001
        /*0036*/ 	.short	0x0004
        /*0038*/ 	.byte	0x00, 0xf0, 0x05, 0x00


	//----- nvinfo : EIATTR_KPARAM_INFO
	.align		4
.L_661:
        /*003c*/ 	.byte	0x04, 0x17
        /*003e*/ 	.short	(.L_663 - .L_662)
.L_662:
        /*0040*/ 	.word	0x00000000
        /*0044*/ 	.short	0x0000
        /*0046*/ 	.short	0x0000
        /*0048*/ 	.byte	0x00, 0xf0, 0x11, 0x00


	//----- nvinfo : EIATTR_MAXREG_COUNT
	.align		4
.L_663:
        /*004c*/ 	.byte	0x03, 0x1b
        /*004e*/ 	.short	0x00ff


	//----- nvinfo : EIATTR_MERCURY_ISA_VERSION
	.align		4
        /*0050*/ 	.byte	0x03, 0x5f
        /*0052*/ 	.short	0x0000


	//----- nvinfo : EIATTR_EXIT_INSTR_OFFSETS
	.align		4
        /*0054*/ 	.byte	0x04, 0x1c
        /*0056*/ 	.short	(.L_665 - .L_664)


	//   ....[0]....
.L_664:
        /*0058*/ 	.word	0x00000790


	//   ....[1]....
        /*005c*/ 	.word	0x00001b90


	//   ....[2]....
        /*0060*/ 	.word	0x00001be0


	//----- nvinfo : EIATTR_MAX_THREADS
	.align		4
.L_665:
        /*0064*/ 	.byte	0x04, 0x05
        /*0066*/ 	.short	(.L_667 - .L_666)
.L_666:
        /*0068*/ 	.word	0x00000080
        /*006c*/ 	.word	0x00000001
        /*0070*/ 	.word	0x00000001


	//----- nvinfo : EIATTR_CRS_STACK_SIZE
	.align		4
.L_667:
        /*0074*/ 	.byte	0x04, 0x1e
        /*0076*/ 	.short	(.L_669 - .L_668)
.L_668:
        /*0078*/ 	.word	0x00000000
.L_669:


//--------------------- .nv.info._ZN2at6native29vectorized_elementwise_kernelILi8EZZZNS0_14glu_jvp_kernelERNS_18TensorIteratorBaseEENKUlvE_clEvENKUlvE1_clEvEUlN3c104HalfES7_S7_S7_E_St5arrayIPcLm5EEEEviT0_T1_ --------------------------
	.section	.nv.info._ZN2at6native29vectorized_elementwise_kernelILi8EZZZNS0_14glu_jvp_kernelERNS_18TensorIteratorBaseEENKUlvE_clEvENKUlvE1_clEvEUlN3c104HalfES7_S7_S7_E_St5arrayIPcLm5EEEEviT0_T1_,"",@"SHT_CUDA_INFO"
	.sectionflags	@""
	.align	4


	//----- nvinfo : EIATTR_CUDA_API_VERSION
	.align		4
        /*0000*/ 	.byte	0x04, 0x37
        /*0002*/ 	.short	(.L_671 - .L_670)
.L_670:
        /*0004*/ 	.word	0x00000082


	//----- nvinfo : EIATTR_SW2861232_WAR
	.align		4
.L_671:
        /*0008*/ 	.byte	0x01, 0x35
	.zero		2


	//----- nvinfo : EIATTR_PARAM_CBANK
	.align		4
        /*000c*/ 	.byte	0x04, 0x0a
        /*000e*/ 	.short	(.L_673 - .L_672)
	.align		4
.L_672:
        /*0010*/ 	.word	index@(.nv.constant0._ZN2at6native29vectorized_elementwise_kernelILi8EZZZNS0_14glu_jvp_kernelERNS_18TensorIteratorBaseEENKUlvE_clEvENKUlvE1_clEvEUlN3c104HalfES7_S7_S7_E_St5arrayIPcLm5EEEEviT0_T1_)
        /*0014*/ 	.short	0x0160
        /*0016*/ 	.short	0x0030


	//----- nvinfo : EIATTR_CBANK_PARAM_SIZE
	.align		4
.L_673:
        /*0018*/ 	.byte	0x03, 0x19
        /*001a*/ 	.short	0x0030


	//----- nvinfo : EIATTR_KPARAM_INFO
	.align		4
        /*001c*/ 	.byte	0x04, 0x17
        /*001e*/ 	.short	(.L_675 - .L_674)
.L_674:
        /*0020*/ 	.word	0x00000000
        /*0024*/ 	.short	0x0002
        /*0026*/ 	.short	0x0008
        /*0028*/ 	.byte	0x00, 0xf0, 0xa1, 0x00


	//----- nvinfo : EIATTR_KPARAM_INFO
	.align		4
.L_675:
        /*002c*/ 	.byte	0x04, 0x17
        /*002e*/ 	.short	(.L_677 - .L_676)
.L_676:
        /*0030*/ 	.word	0x00000000
        /*0034*/ 	.short	0x0001
        /*0036*/ 	.short	0x0004
        /*0038*/ 	.byte	0x00, 0xf0, 0x05, 0x00


	//----- nvinfo : EIATTR_KPARAM_INFO
	.align		4
.L_677:
        /*003c*/ 	.byte	0x04, 0x17
        /*003e*/ 	.short	(.L_679 - .L_678)
.L_678:
        /*0040*/ 	.word	0x00000000
        /*0044*/ 	.short	0x0000
        /*0046*/ 	.short	0x0000
        /*0048*/ 	.byte	0x00, 0xf0, 0x11, 0x00


	//----- nvinfo : EIATTR_MAXREG_COUNT
	.align		4
.L_679:
        /*004c*/ 	.byte	0x03, 0x1b
        /*004e*/ 	.short	0x00ff


	//----- nvinfo : EIATTR_MERCURY_ISA_VERSION
	.align		4
        /*0050*/ 	.byte	0x03, 0x5f
        /*0052*/ 	.short	0x0000


	//----- nvinfo : EIATTR_EXIT_INSTR_OFFSETS
	.align		4
        /*0054*/ 	.byte	0x04, 0x1c
        /*0056*/ 	.short	(.L_681 - .L_680)


	//   ....[0]....
.L_680:
        /*0058*/ 	.word	0x00000010


	//----- nvinfo : EIATTR_MAX_THREADS
	.align		4
.L_681:
        /*005c*/ 	.byte	0x04, 0x05
        /*005e*/ 	.short	(.L_683 - .L_682)
.L_682:
        /*0060*/ 	.word	0x00000080
        /*0064*/ 	.word	0x00000001
        /*0068*/ 	.word	0x00000001
.L_683:


//--------------------- .nv.info._ZN2at6native18elementwise_kernelILi128ELi4EZNS0_15gpu_kernel_implIZZZNS0_14glu_jvp_kernelERNS_18TensorIteratorBaseEENKUlvE_clEvENKUlvE0_clEvEUlffffE_EEvS4_RKT_EUliE_EEviT1_ --------------------------
	.section	.nv.info._ZN2at6native18elementwise_kernelILi128ELi4EZNS0_15gpu_kernel_implIZZZNS0_14glu_jvp_kernelERNS_18TensorIteratorBaseEENKUlvE_clEvENKUlvE0_clEvEUlffffE_EEvS4_RKT_EUliE_EEviT1_,"",@"SHT_CUDA_INFO"
	.sectionflags	@""
	.align	4


	//----- nvinfo : EIATTR_CUDA_API_VERSION
	.align		4
        /*0000*/ 	.byte	0x04, 0x37
        /*0002*/ 	.short	(.L_685 - .L_684)
.L_684:
        /*0004*/ 	.word	0x00000082


	//----- nvinfo : EIATTR_SW2861232_WAR
	.align		4
.L_685:
        /*0008*/ 	.byte	0x01, 0x35
	.zero		2


	//----- nvinfo : EIATTR_PARAM_CBANK
	.align		4
        /*000c*/ 	.byte	0x04, 0x0a
        /*000e*/ 	.short	(.L_687 - .L_686)
	.align		4
.L_686:
        /*0010*/ 	.word	index@(.nv.constant0._ZN2at6native18elementwise_kernelILi128ELi4EZNS0_15gpu_kernel_implIZZZNS0_14glu_jvp_kernelERNS_18TensorIteratorBaseEENKUlvE_clEvENKUlvE0_clEvEUlffffE_EEvS4_RKT_EUliE_EEviT1_)
        /*0014*/ 	.short	0x0160
        /*0016*/ 	.short	0x0368


	//----- nvinfo : EIATTR_CBANK_PARAM_SIZE
	.align		4
.L_687:
        /*0018*/ 	.byte	0x03, 0x19
        /*001a*/ 	.short	0x0368


	//----- nvinfo : EIATTR_KPARAM_INFO
	.align		4
        /*001c*/ 	.byte	0x04, 0x17
        /*001e*/ 	.short	(.L_689 - .L_688)
.L_688:
        /*0020*/ 	.word	0x00000000
        /*0024*/ 	.short	0x0001
        /*0026*/ 	.short	0x0008
        /*0028*/ 	.byte	0x00, 0xf0, 0x81, 0x0d


	//----- nvinfo : EIATTR_KPARAM_INFO
	.align		4
.L_689:
        /*002c*/ 	.byte	0x04, 0x17
        /*002e*/ 	.short	(.L_691 - .L_690)
.L_690:
        /*0030*/ 	.word	0x00000000
        /*0034*/ 	.short	0x0000
        /*0036*/ 	.short	0x0000
        /*0038*/ 	.byte	0x00, 0xf0, 0x11, 0x00


	//----- nvinfo : EIATTR_MAXREG_COUNT
	.align		4
.L_691:
        /*003c*/ 	.byte	0x03, 0x1b
        /*003e*/ 	.short	0x0080


	//----- nvinfo : EIATTR_EXTERNS
	.align		4
        /*0040*/ 	.byte	0x04, 0x0f
        /*0042*/ 	.short	(.L_693 - .L_692)


	//   ....[0]....
	.align		4
.L_692:
        /*0044*/ 	.word	index@(__assertfail)


	//----- nvinfo : EIATTR_MERCURY_ISA_VERSION
	.align		4
.L_693:
        /*0048*/ 	.byte	0x03, 0x5f
        /*004a*/ 	.short	0x0000


	//----- nvinfo : EIATTR_SYSCALL_OFFSETS
	.align		4
        /*004c*/ 	.byte	0x04, 0x46
        /*004e*/ 	.short	(.L_695 - .L_694)


	//   ....[0]....
.L_694:
        /*0050*/ 	.word	0x00002130


	//   ....[1]....
        /*0054*/ 	.word	0x00002f30


	//   ....[2]....
        /*0058*/ 	.word	0x00003d30


	//   ....[3]....
        /*005c*/ 	.word	0x00004b30


	//   ....[4]....
        /*0060*/ 	.word	0x00005a20


	//   ....[5]....
        /*0064*/ 	.word	0x00007bb0


	//   ....[6]....
        /*0068*/ 	.word	0x000089b0


	//   ....[7]....
        /*006c*/ 	.word	0x000097b0


	//   ....[8]....
        /*0070*/ 	.word	0x0000a5b0


	//   ....[9]....
        /*0074*/ 	.word	0x0000b4a0


	//   ....[10]....
        /*0078*/ 	.word	0x0000d600


	//   ....[11]....
        /*007c*/ 	.word	0x0000e400


	//   ....[12]....
        /*0080*/ 	.word	0x0000f200


	//   ....[13]....
        /*0084*/ 	.word	0x00010000


	//   ....[14]....
        /*0088*/ 	.word	0x00010ef0


	//   ....[15]....
        /*008c*/ 	.word	0x00013060


	//   ....[16]....
        /*0090*/ 	.word	0x00013e60


	//   ....[17]....
        /*0094*/ 	.word	0x00014c60


	//   ....[18]....
        /*0098*/ 	.word	0x00015a60


	//   ....[19]....
        /*009c*/ 	.word	0x00016950


	//----- nvinfo : EIATTR_EXIT_INSTR_OFFSETS
	.align		4
.L_695:
        /*00a0*/ 	.byte	0x04, 0x1c
        /*00a2*/ 	.short	(.L_697 - .L_696)


	//   ....[0]....
.L_696:
        /*00a4*/ 	.word	0x00010f90


	//   ....[1]....
        /*00a8*/ 	.word	0x00015c40


	//   ....[2]....
        /*00ac*/ 	.word	0x00015c80


	//   ....[3]....
        /*00b0*/ 	.word	0x00015d10


	//   ....[4]....
        /*00b4*/ 	.word	0x00015d40


	//   ....[5]....
        /*00b8*/ 	.word	0x00015d70


	//   ....[6]....
        /*00bc*/ 	.word	0x00015df0


	//   ....[7]....
        /*00c0*/ 	.word	0x00015e20


	//   ....[8]....
        /*00c4*/ 	.word	0x00015eb0


	//   ....[9]....
        /*00c8*/ 	.word	0x00015ef0


	//   ....[10]....
        /*00cc*/ 	.word	0x00015f30


	//   ....[11]....
        /*00d0*/ 	.word	0x00015ff0


	//   ....[12]....
        /*00d4*/ 	.word	0x00016040


	//   ....[13]....
        /*00d8*/ 	.word	0x000161c0


	//   ....[14]....
        /*00dc*/ 	.word	0x00016310


	//   ....[15]....
        /*00e0*/ 	.word	0x00016340


	//   ....[16]....
        /*00e4*/ 	.word	0x000163f0


	//   ....[17]....
        /*00e8*/ 	.word	0x00016560


	//   ....[18]....
        /*00ec*/ 	.word	0x000166d0


	//   ....[19]....
        /*00f0*/ 	.word	0x00016820


	//   ....[20]....
        /*00f4*/ 	.word	0x00016960


	//   ....[21]....
        /*00f8*/ 	.word	0x00016990


	//   ....[22]....
        /*00fc*/ 	.word	0x000169c0


	//----- nvinfo : EIATTR_MAX_THREADS
	.align		4
.L_697:
        /*0100*/ 	.byte	0x04, 0x05
        /*0102*/ 	.short	(.L_699 - .L_698)
.L_698:
        /*0104*/ 	.word	0x00000080
        /*0108*/ 	.word	0x00000001
        /*010c*/ 	.word	0x00000001


	//----- nvinfo : EIATTR_CRS_STACK_SIZE
	.align		4
.L_699:
        /*0110*/ 	.byte	0x04, 0x1e
        /*0112*/ 	.short	(.L_701 - .L_700)
.L_700:
        /*0114*/ 	.word	0x00000000
.L_701:


//--------------------- .nv.info._ZN2at6native27unrolled_elementwise_kernelIZZZNS0_14glu_jvp_kernelERNS_18TensorIteratorBaseEENKUlvE_clEvENKUlvE0_clEvEUlffffE_St5arrayIPcLm5EELi4E23TrivialOffsetCalculatorILi4EjESA_ILi1EjENS0_6memory12LoadWithCastILi4EEENSD_13StoreWithCastILi1EEEEEviT_T0_T2_T3_T4_T5_ --------------------------
	.section	.nv.info._ZN2at6native27unrolled_elementwise_kernelIZZZNS0_14glu_jvp_kernelERNS_18TensorIteratorBaseEENKUlvE_clEvENKUlvE0_clEvEUlffffE_St5arrayIPcLm5EELi4E23TrivialOffsetCalculatorILi4EjESA_ILi1EjENS0_6memory12LoadWithCastILi4EEENSD_13StoreWithCastILi1EEEEEviT_T0_T2_T3_T4_T5_,"",@"SHT_CUDA_INFO"
	.sectionflags	@""
	.align	4


	//----- nvinfo : EIATTR_CUDA_API_VERSION
	.align		4
        /*0000*/ 	.byte	0x04, 0x37
        /*0002*/ 	.short	(.L_703 - .L_702)
.L_702:
        /*0004*/ 	.word	0x00000082


	//----- nvinfo : EIATTR_SW2861232_WAR
	.align		4
.L_703:
        /*0008*/ 	.byte	0x01, 0x35
	.zero		2


	//----- nvinfo : EIATTR_PARAM_CBANK
	.align		4
        /*000c*/ 	.byte	0x04, 0x0a
        /*000e*/ 	.short	(.L_705 - .L_704)
	.align		4
.L_704:
        /*0010*/ 	.word	index@(.nv.constant0._ZN2at6native27unrolled_elementwise_kernelIZZZNS0_14glu_jvp_kernelERNS_18TensorIteratorBaseEENKUlvE_clEvENKUlvE0_clEvEUlffffE_St5arrayIPcLm5EELi4E23TrivialOffsetCalculatorILi4EjESA_ILi1EjENS0_6memory12LoadWithCastILi4EEENSD_13StoreWithCastILi1EEEEEviT_T0_T2_T3_T4_T5_)
        /*0014*/ 	.short	0x0160
        /*0016*/ 	.short	0x0050


	//----- nvinfo : EIATTR_CBANK_PARAM_SIZE
	.align		4
.L_705:
        /*0018*/ 	.byte	0x03, 0x19
        /*001a*/ 	.short	0x0050


	//----- nvinfo : EIATTR_KPARAM_INFO
	.align		4
        /*001c*/ 	.byte	0x04, 0x17
        /*001e*/ 	.short	(.L_707 - .L_706)
.L_706:
        /*0020*/ 	.word	0x00000000
        /*0024*/ 	.short	0x0006
        /*0026*/ 	.short	0x0048
        /*0028*/ 	.byte	0x00, 0xf0, 0x21, 0x00


	//----- nvinfo : EIATTR_KPARAM_INFO
	.align		4
.L_707:
        /*002c*/ 	.byte	0x04, 0x17
        /*002e*/ 	.short	(.L_709 - .L_708)
.L_708:
        /*0030*/ 	.word	0x00000000
        /*0034*/ 	.short	0x0005
        /*0036*/ 	.short	0x0034
        /*0038*/ 	.byte	0x00, 0xf0, 0x51, 0x00


	//----- nvinfo : EIATTR_KPARAM_INFO
	.align		4
.L_709:
        /*003c*/ 	.byte	0x04, 0x17
        /*003e*/ 	.short	(.L_711 - .L_710)
.L_710:
        /*0040*/ 	.word	0x00000000
        /*0044*/ 	.short	0x0004
        /*0046*/ 	.short	0x0031
        /*0048*/ 	.byte	0x00, 0xf0, 0x05, 0x00


	//----- nvinfo : EIATTR_KPARAM_INFO
	.align		4
.L_711:
        /*004c*/ 	.byte	0x04, 0x17
        /*004e*/ 	.short	(.L_713 - .L_712)
.L_712:
        /*0050*/ 	.word	0x00000000
        /*0054*/ 	.short	0x0003
        /*0056*/ 	.short	0x0030
        /*0058*/ 	.byte	0x00, 0xf0, 0x05, 0x00


	//----- nvinfo : EIATTR_KPARAM_INFO
	.align		4
.L_713:
        /*005c*/ 	.byte	0x04, 0x17
        /*005e*/ 	.short	(.L_715 - .L_714)
.L_714:
        /*0060*/ 	.word	0x00000000
        /*0064*/ 	.short	0x0002
        /*0066*/ 	.short	0x0008
        /*0068*/ 	.byte	0x00, 0xf0, 0xa1, 0x00


	//----- nvinfo : EIATTR_KPARAM_INFO
	.align		4
.L_715:
        /*006c*/ 	.byte	0x04, 0x17
        /*006e*/ 	.short	(.L_717 - .L_716)
.L_716:
        /*0070*/ 	.word	0x00000000
        /*0074*/ 	.short	0x0001
        /*0076*/ 	.short	0x0004
        /*0078*/ 	.byte	0x00, 0xf0, 0x05, 0x00


	//----- nvinfo : EIATTR_KPARAM_INFO
	.align		4
.L_717:
        /*007c*/ 	.byte	0x04, 0x17
        /*007e*/ 	.short	(.L_719 - .L_718)
.L_718:
        /*0080*/ 	.word	0x00000000
        /*0084*/ 	.short	0x0000
        /*0086*/ 	.short	0x0000
        /*0088*/ 	.byte	0x00, 0xf0, 0x11, 0x00


	//----- nvinfo : EIATTR_MAXREG_COUNT
	.align		4
.L_719:
        /*008c*/ 	.byte	0x03, 0x1b
        /*008e*/ 	.short	0x00ff


	//----- nvinfo : EIATTR_EXTERNS
	.align		4
        /*0090*/ 	.byte	0x04, 0x0f
        /*0092*/ 	.short	(.L_721 - .L_720)


	//   ....[0]....
	.align		4
.L_720:
        /*0094*/ 	.word	index@(__assertfail)


	//----- nvinfo : EIATTR_MERCURY_ISA_VERSION
	.align		4
.L_721:
        /*0098*/ 	.byte	0x03, 0x5f
        /*009a*/ 	.short	0x0000


	//----- nvinfo : EIATTR_SYSCALL_OFFSETS
	.align		4
        /*009c*/ 	.byte	0x04, 0x46
        /*009e*/ 	.short	(.L_723 - .L_722)


	//   ....[0]....
.L_722:
        /*00a0*/ 	.word	0x00000e90


	//   ....[1]....
        /*00a4*/ 	.word	0x00001c90


	//   ....[2]....
        /*00a8*/ 	.word	0x00002a90


	//   ....[3]....
        /*00ac*/ 	.word	0x00003890


	//   ....[4]....
        /*00b0*/ 	.word	0x00004710


	//   ....[5]....
        /*00b4*/ 	.word	0x00005510


	//   ....[6]....
        /*00b8*/ 	.word	0x00006310


	//   ....[7]....
        /*00bc*/ 	.word	0x00007110


	//   ....[8]....
        /*00c0*/ 	.word	0x00007fb0


	//   ....[9]....
        /*00c4*/ 	.word	0x00008db0


	//   ....[10]....
        /*00c8*/ 	.word	0x00009bc0


	//   ....[11]....
        /*00cc*/ 	.word	0x0000a9c0


	//   ....[12]....
        /*00d0*/ 	.word	0x0000b840


	//   ....[13]....
        /*00d4*/ 	.word	0x0000c640


	//   ....[14]....
        /*00d8*/ 	.word	0x0000d450


	//   ....[15]....
        /*00dc*/ 	.word	0x0000e230


	//   ....[16]....
        /*00e0*/ 	.word	0x0000f470


	//   ....[17]....
        /*00e4*/ 	.word	0x00010380


	//   ....[18]....
        /*00e8*/ 	.word	0x00011250


	//   ....[19]....
        /*00ec*/ 	.word	0x00012120


	//----- nvinfo : EIATTR_EXIT_INSTR_OFFSETS
	.align		4
.L_723:
        /*00f0*/ 	.byte	0x04, 0x1c
        /*00f2*/ 	.short	(.L_725 - .L_724)


	//   ....[0]....
.L_724:
        /*00f4*/ 	.word	0x000112f0


	//   ....[1]....
        /*00f8*/ 	.word	0x00011410


	//   ....[2]....
        /*00fc*/ 	.word	0x00011450


	//   ....[3]....
        /*0100*/ 	.word	0x000114e0


	//   ....[4]....
        /*0104*/ 	.word	0x00011510


	//   ....[5]....
        /*0108*/ 	.word	0x00011540


	//   ....[6]....
        /*010c*/ 	.word	0x000115c0


	//   ....[7]....
        /*0110*/ 	.word	0x000115f0


	//   ....[8]....
        /*0114*/ 	.word	0x00011680


	//   ....[9]....
        /*0118*/ 	.word	0x000116c0


	//   ....[10]....
        /*011c*/ 	.word	0x00011700


	//   ....[11]....
        /*0120*/ 	.word	0x000117c0


	//   ....[12]....
        /*0124*/ 	.word	0x00011810


	//   ....[13]....
        /*0128*/ 	.word	0x00011990


	//   ....[14]....
        /*012c*/ 	.word	0x00011ae0


	//   ....[15]....
        /*0130*/ 	.word	0x00011b10


	//   ....[16]....
        /*0134*/ 	.word	0x00011bc0


	//   ....[17]....
        /*0138*/ 	.word	0x00011d30


	//   ....[18]....
        /*013c*/ 	.word	0x00011ea0


	//   ....[19]....
        /*0140*/ 	.word	0x00011ff0


	//   ....[20]....
        /*0144*/ 	.word	0x00012130


	//   ....[21]....
        /*0148*/ 	.word	0x00012160


	//   ....[22]....
        /*014c*/ 	.word	0x00012190


	//----- nvinfo : EIATTR_MAX_THREADS
	.align		4
.L_725:
        /*0150*/ 	.byte	0x04, 0x05
        /*0152*/ 	.short	(.L_727 - .L_726)
.L_726:
        /*0154*/ 	.word	0x00000080
        /*0158*/ 	.word	0x00000001
        /*015c*/ 	.word	0x00000001


	//----- nvinfo : EIATTR_CRS_STACK_SIZE
	.align		4
.L_727:
        /*0160*/ 	.byte	0x04, 0x1e
        /*0162*/ 	.short	(.L_729 - .L_728)
.L_728:
        /*0164*/ 	.word	0x00000000
.L_729:


//--------------------- .nv.info._ZN2at6native18elementwise_kernelILi128ELi2EZNS0_22gpu_kernel_impl_nocastIZZZNS0_14glu_jvp_kernelERNS_18TensorIteratorBaseEENKUlvE_clEvENKUlvE0_clEvEUlffffE_EEvS4_RKT_EUliE_EEviT1_ --------------------------
	.section	.nv.info._ZN2at6native18elementwise_kernelILi128ELi2EZNS0_22gpu_kernel_impl_nocastIZZZNS0_14glu_jvp_kernelERNS_18TensorIteratorBaseEENKUlvE_clEvENKUlvE0_clEvEUlffffE_EEvS4_RKT_EUliE_EEviT1_,"",@"SHT_CUDA_INFO"
	.sectionflags	@""
	.align	4


	//----- nvinfo : EIATTR_CUDA_API_VERSION
	.align		4
        /*0000*/ 	.byte	0x04, 0x37
        /*0002*/ 	.short	(.L_731 - .L_730)
.L_730:
        /*0004*/ 	.word	0x00000082


	//----- nvinfo : EIATTR_SW2861232_WAR
	.align		4
.L_731:
        /*0008*/ 	.byte	0x01, 0x35
	.zero		2


	//----- nvinfo : EIATTR_PARAM_CBANK
	.align		4
        /*000c*/ 	.byte	0x04, 0x0a
        /*000e*/ 	.short	(.L_733 - .L_732)
	.align		4
.L_732:
        /*0010*/ 	.word	index@(.nv.constant0._ZN2at6native18elementwise_kernelILi128ELi2EZNS0_22gpu_kernel_impl_nocastIZZZNS0_14glu_jvp_kernelERNS_18TensorIteratorBaseEENKUlvE_clEvENKUlvE0_clEvEUlffffE_EEvS4_RKT_EUliE_EEviT1_)
        /*0014*/ 	.short	0x0160
        /*0016*/ 	.short	0x0368


	//----- nvinfo : EIATTR_CBANK_PARAM_SIZE
	.align		4
.L_733:
        /*0018*/ 	.byte	0x03, 0x19
        /*001a*/ 	.short	0x0368


	//----- nvinfo : EIATTR_KPARAM_INFO
	.align		4
        /*001c*/ 	.byte	0x04, 0x17
        /*001e*/ 	.short	(.L_735 - .L_734)
.L_734:
        /*0020*/ 	.word	0x00000000
        /*0024*/ 	.short	0x0001
        /*0026*/ 	.short	0x0008
        /*0028*/ 	.byte	0x00, 0xf0, 0x81, 0x0d


	//----- nvinfo : EIATTR_KPARAM_INFO
	.align		4
.L_735:
        /*002c*/ 	.byte	0x04, 0x17
        /*002e*/ 	.short	(.L_737 - .L_736)
.L_736:
        /*0030*/ 	.word	0x00000000
        /*0034*/ 	.short	0x0000
        /*0036*/ 	.short	0x0000
        /*0038*/ 	.byte	0x00, 0xf0, 0x11, 0x00


	//----- nvinfo : EIATTR_MAXREG_COUNT
	.align		4
.L_737:
        /*003c*/ 	.byte	0x03, 0x1b
        /*003e*/ 	.short	0x0080


	//----- nvinfo : EIATTR_MERCURY_ISA_VERSION
	.align		4
        /*0040*/ 	.byte	0x03, 0x5f
        /*0042*/ 	.short	0x0000


	//----- nvinfo : EIATTR_EXIT_INSTR_OFFSETS
	.align		4
        /*0044*/ 	.byte	0x04, 0x1c
        /*0046*/ 	.short	(.L_739 - .L_738)


	//   ....[0]....
.L_738:
        /*0048*/ 	.word	0x00001520


	//   ....[1]....
        /*004c*/ 	.word	0x00002990


	//----- nvinfo : EIATTR_MAX_THREADS
	.align		4
.L_739:
        /*0050*/ 	.byte	0x04, 0x05
        /*0052*/ 	.short	(.L_741 - .L_740)
.L_740:
        /*0054*/ 	.word	0x00000080
        /*0058*/ 	.word	0x00000001
        /*005c*/ 	.word	0x00000001


	//----- nvinfo : EIATTR_CRS_STACK_SIZE
	.align		4
.L_741:
        /*0060*/ 	.byte	0x04, 0x1e
        /*0062*/ 	.short	(.L_743 - .L_742)
.L_742:
        /*0064*/ 	.word	0x00000000
.L_743:


//--------------------- .nv.info._ZN2at6native27unrolled_elementwise_kernelIZZZNS0_14glu_jvp_kernelERNS_18TensorIteratorBaseEENKUlvE_clEvENKUlvE0_clEvEUlffffE_St5arrayIPcLm5EELi4E23TrivialOffsetCalculatorILi4EjESA_ILi1EjENS0_6memory15LoadWithoutCastENSD_16StoreWithoutCastEEEviT_T0_T2_T3_T4_T5_ --------------------------
	.section	.nv.info._ZN2at6native27unrolled_elementwise_kernelIZZZNS0_14glu_jvp_kernelERNS_18TensorIteratorBaseEENKUlvE_clEvENKUlvE0_clEvEUlffffE_St5arrayIPcLm5EELi4E23TrivialOffsetCalculatorILi4EjESA_ILi1EjENS0_6memory15LoadWithoutCastENSD_16StoreWithoutCastEEEviT_T0_T2_T3_T4_T5_,"",@"SHT_CUDA_INFO"
	.sectionflags	@""
	.align	4


	//----- nvinfo : EIATTR_CUDA_API_VERSION
	.align		4
        /*0000*/ 	.byte	0x04, 0x37
        /*0002*/ 	.short	(.L_745 - .L_744)
.L_744:
        /*0004*/ 	.word	0x00000082


	//----- nvinfo : EIATTR_SW2861232_WAR
	.align		4
.L_745:
        /*0008*/ 	.byte	0x01, 0x35
	.zero		2


	//----- nvinfo : EIATTR_PARAM_CBANK
	.align		4
        /*000c*/ 	.byte	0x04, 0x0a
        /*000e*/ 	.short	(.L_747 - .L_746)
	.align		4
.L_746:
        /*0010*/ 	.word	index@(.nv.constant0._ZN2at6native27unrolled_elementwise_kernelIZZZNS0_14glu_jvp_kernelERNS_18TensorIteratorBaseEENKUlvE_clEvENKUlvE0_clEvEUlffffE_St5arrayIPcLm5EELi4E23TrivialOffsetCalculatorILi4EjESA_ILi1EjENS0_6memory15LoadWithoutCastENSD_16StoreWithoutCastEEEviT_T0_T2_T3_T4_T5_)
        /*0014*/ 	.short	0x0160
        /*0016*/ 	.short	0x0034


	//----- nvinfo : EIATTR_CBANK_PARAM_SIZE
	.align		4
.L_747:
        /*0018*/ 	.byte	0x03, 0x19
        /*001a*/ 	.short	0x0034


	//----- nvinfo : EIATTR_KPARAM_INFO
	.align		4
        /*001c*/ 	.byte	0x04, 0x17
        /*001e*/ 	.short	(.L_749 - .L_748)
.L_748:
        /*0020*/ 	.word	0x00000000
        /*0024*/ 	.short	0x0006
        /*0026*/ 	.short	0x0033
        /*0028*/ 	.byte	0x00, 0xf0, 0x05, 0x00


	//----- nvinfo : EIATTR_KPARAM_INFO
	.align		4
.L_749:
        /*002c*/ 	.byte	0x04, 0x17
        /*002e*/ 	.short	(.L_751 - .L_750)
.L_750:
        /*0030*/ 	.word	0x00000000
        /*0034*/ 	.short	0x0005
        /*0036*/ 	.short	0x0032
        /*0038*/ 	.byte	0x00, 0xf0, 0x05, 0x00


	//----- nvinfo : EIATTR_KPARAM_INFO
	.align		4
.L_751:
        /*003c*/ 	.byte	0x04, 0x17
        /*003e*/ 	.short	(.L_753 - .L_752)
.L_752:
        /*0040*/ 	.word	0x00000000
        /*0044*/ 	.short	0x0004
        /*0046*/ 	.short	0x0031
        /*0048*/ 	.byte	0x00, 0xf0, 0x05, 0x00


	//----- nvinfo : EIATTR_KPARAM_INFO
	.align		4
.L_753:
        /*004c*/ 	.byte	0x04, 0x17
        /*004e*/ 	.short	(.L_755 - .L_754)
.L_754:
        /*0050*/ 	.word	0x00000000
        /*0054*/ 	.short	0x0003
        /*0056*/ 	.short	0x0030
        /*0058*/ 	.byte	0x00, 0xf0, 0x05, 0x00


	//----- nvinfo : EIATTR_KPARAM_INFO
	.align		4
.L_755:
        /*005c*/ 	.byte	0x04, 0x17
        /*005e*/ 	.short	(.L_757 - .L_756)
.L_756:
        /*0060*/ 	.word	0x00000000
        /*0064*/ 	.short	0x0002
        /*0066*/ 	.short	0x0008
        /*0068*/ 	.byte	0x00, 0xf0, 0xa1, 0x00


	//----- nvinfo : EIATTR_KPARAM_INFO
	.align		4
.L_757:
        /*006c*/ 	.byte	0x04, 0x17
        /*006e*/ 	.short	(.L_759 - .L_758)
.L_758:
        /*0070*/ 	.word	0x00000000
        /*0074*/ 	.short	0x0001
        /*0076*/ 	.short	0x0004
        /*0078*/ 	.byte	0x00, 0xf0, 0x05, 0x00


	//----- nvinfo : EIATTR_KPARAM_INFO
	.align		4
.L_759:
        /*007c*/ 	.byte	0x04, 0x17
        /*007e*/ 	.short	(.L_761 - .L_760)
.L_760:
        /*0080*/ 	.word	0x00000000
        /*0084*/ 	.short	0x0000
        /*0086*/ 	.short	0x0000
        /*0088*/ 	.byte	0x00, 0xf0, 0x11, 0x00


	//----- nvinfo : EIATTR_MAXREG_COUNT
	.align		4
.L_761:
        /*008c*/ 	.byte	0x03, 0x1b
        /*008e*/ 	.short	0x00ff


	//----- nvinfo : EIATTR_MERCURY_ISA_VERSION
	.align		4
        /*0090*/ 	.byte	0x03, 0x5f
        /*0092*/ 	.short	0x0000


	//----- nvinfo : EIATTR_EXIT_INSTR_OFFSETS
	.align		4
        /*0094*/ 	.byte	0x04, 0x1c
        /*0096*/ 	.short	(.L_763 - .L_762)


	//   ....[0]....
.L_762:
        /*0098*/ 	.word	0x00000780


	//   ....[1]....
        /*009c*/ 	.word	0x000007e0


	//----- nvinfo : EIATTR_MAX_THREADS
	.align		4
.L_763:
        /*00a0*/ 	.byte	0x04, 0x05
        /*00a2*/ 	.short	(.L_765 - .L_764)
.L_764:
        /*00a4*/ 	.word	0x00000080
        /*00a8*/ 	.word	0x00000001
        /*00ac*/ 	.word	0x00000001


	//----- nvinfo : EIATTR_CRS_STACK_SIZE
	.align		4
.L_765:
        /*00b0*/ 	.byte	0x04, 0x1e
        /*00b2*/ 	.short	(.L_767 - .L_766)
.L_766:
        /*00b4*/ 	.word	0x00000000
.L_767:


//--------------------- .nv.info._ZN2at6native29vectorized_elementwise_kernelILi2EZZZNS0_14glu_jvp_kernelERNS_18TensorIteratorBaseEENKUlvE_clEvENKUlvE0_clEvEUlffffE_St5arrayIPcLm5EEEEviT0_T1_ --------------------------
	.section	.nv.info._ZN2at6native29vectorized_elementwise_kernelILi2EZZZNS0_14glu_jvp_kernelERNS_18TensorIteratorBaseEENKUlvE_clEvENKUlvE0_clEvEUlffffE_St5arrayIPcLm5EEEEviT0_T1_,"",@"SHT_CUDA_INFO"
	.sectionflags	@""
	.align	4


	//----- nvinfo : EIATTR_CUDA_API_VERSION
	.align		4
        /*0000*/ 	.byte	0x04, 0x37
        /*0002*/ 	.short	(.L_769 - .L_768)
.L_768:
        /*0004*/ 	.word	0x00000082


	//----- nvinfo : EIATTR_SW2861232_WAR
	.align		4
.L_769:
        /*0008*/ 	.byte	0x01, 0x35
	.zero		2


	//----- nvinfo : EIATTR_PARAM_CBANK
	.align		4
        /*000c*/ 	.byte	0x04, 0x0a
        /*000e*/ 	.short	(.L_771 - .L_770)
	.align		4
.L_770:
        /*0010*/ 	.word	index@(.nv.constant0._ZN2at6native29vectorized_elementwise_kernelILi2EZZZNS0_14glu_jvp_kernelERNS_18TensorIteratorBaseEENKUlvE_clEvENKUlvE0_clEvEUlffffE_St5arrayIPcLm5EEEEviT0_T1_)
        /*0014*/ 	.short	0x0160
        /*0016*/ 	.short	0x0030


	//----- nvinfo : EIATTR_CBANK_PARAM_SIZE
	.align		4
.L_771:
        /*0018*/ 	.byte	0x03, 0x19
        /*001a*/ 	.short	0x0030


	//----- nvinfo : EIATTR_KPARAM_INFO
	.align		4
        /*001c*/ 	.byte	0x04, 0x17
        /*001e*/ 	.short	(.L_773 - .L_772)
.L_772:
        /*0020*/ 	.word	0x00000000
        /*0024*/ 	.short	0x0002
        /*0026*/ 	.short	0x0008
        /*0028*/ 	.byte	0x00, 0xf0, 0xa1, 0x00


	//----- nvinfo : EIATTR_KPARAM_INFO
	.align		4
.L_773:
        /*002c*/ 	.byte	0x04, 0x17
        /*002e*/ 	.short	(.L_775 - .L_774)
.L_774:
        /*0030*/ 	.word	0x00000000
        /*0034*/ 	.short	0x0001
        /*0036*/ 	.short	0x0004
        /*0038*/ 	.byte	0x00, 0xf0, 0x05, 0x00


	//----- nvinfo : EIATTR_KPARAM_INFO
	.align		4
.L_775:
        /*003c*/ 	.byte	0x04, 0x17
        /*003e*/ 	.short	(.L_777 - .L_776)
.L_776:
        /*0040*/ 	.word	0x00000000
        /*0044*/ 	.short	0x0000
        /*0046*/ 	.short	0x0000
        /*0048*/ 	.byte	0x00, 0xf0, 0x11, 0x00


	//----- nvinfo : EIATTR_MAXREG_COUNT
	.align		4
.L_777:
        /*004c*/ 	.byte	0x03, 0x1b
        /*004e*/ 	.short	0x00ff


	//----- nvinfo : EIATTR_MERCURY_ISA_VERSION
	.align		4
        /*0050*/ 	.byte	0x03, 0x5f
        /*0052*/ 	.short	0x0000


	//----- nvinfo : EIATTR_EXIT_INSTR_OFFSETS
	.align		4
        /*0054*/ 	.byte	0x04, 0x1c
        /*0056*/ 	.short	(.L_779 - .L_778)


	//   ....[0]....
.L_778:
        /*0058*/ 	.word	0x000005f0


	//   ....[1]....
        /*005c*/ 	.word	0x00001560


	//   ....[2]....
        /*0060*/ 	.word	0x000015b0


	//----- nvinfo : EIATTR_MAX_THREADS
	.align		4
.L_779:
        /*0064*/ 	.byte	0x04, 0x05
        /*0066*/ 	.short	(.L_781 - .L_780)
.L_780:
        /*0068*/ 	.word	0x00000080
        /*006c*/ 	.word	0x00000001
        /*0070*/ 	.word	0x00000001


	//----- nvinfo : EIATTR_CRS_STACK_SIZE
	.align		4
.L_781:
        /*0074*/ 	.byte	0x04, 0x1e
        /*0076*/ 	.short	(.L_783 - .L_782)
.L_782:
        /*0078*/ 	.word	0x00000000
.L_783:


//--------------------- .nv.info._ZN2at6native29vectorized_elementwise_kernelILi4EZZZNS0_14glu_jvp_kernelERNS_18TensorIteratorBaseEENKUlvE_clEvENKUlvE0_clEvEUlffffE_St5arrayIPcLm5EEEEviT0_T1_ --------------------------
	.section	.nv.info._ZN2at6native29vectorized_elementwise_kernelILi4EZZZNS0_14glu_jvp_kernelERNS_18TensorIteratorBaseEENKUlvE_clEvENKUlvE0_clEvEUlffffE_St5arrayIPcLm5EEEEviT0_T1_,"",@"SHT_CUDA_INFO"
	.sectionflags	@""
	.align	4


	//----- nvinfo : EIATTR_CUDA_API_VERSION
	.align		4
        /*0000*/ 	.byte	0x04, 0x37
        /*0002*/ 	.short	(.L_785 - .L_784)
.L_784:
        /*0004*/ 	.word	0x00000082


	//----- nvinfo : EIATTR_SW2861232_WAR
	.align		4
.L_785:
        /*0008*/ 	.byte	0x01, 0x35
	.zero		2


	//----- nvinfo : EIATTR_PARAM_CBANK
	.align		4
        /*000c*/ 	.byte	0x04, 0x0a
        /*000e*/ 	.short	(.L_787 - .L_786)
	.align		4
.L_786:
        /*0010*/ 	.word	index@(.nv.constant0._ZN2at6native29vectorized_elementwise_kernelILi4EZZZNS0_14glu_jvp_kernelERNS_18TensorIteratorBaseEENKUlvE_clEvENKUlvE0_clEvEUlffffE_St5arrayIPcLm5EEEEviT0_T1_)
        /*0014*/ 	.short	0x0160
        /*0016*/ 	.short	0x0030


	//----- nvinfo : EIATTR_CBANK_PARAM_SIZE
	.align		4
.L_787:
        /*0018*/ 	.byte	0x03, 0x19
        /*001a*/ 	.short	0x0030


	//----- nvinfo : EIATTR_KPARAM_INFO
	.align		4
        /*001c*/ 	.byte	0x04, 0x17
        /*001e*/ 	.short	(.L_789 - .L_788)
.L_788:
        /*0020*/ 	.word	0x00000000
        /*0024*/ 	.short	0x0002
        /*0026*/ 	.short	0x0008
        /*0028*/ 	.byte	0x00, 0xf0, 0xa1, 0x00


	//----- nvinfo : EIATTR_KPARAM_INFO
	.align		4
.L_789:
        /*002c*/ 	.byte	0x04, 0x17
        /*002e*/ 	.short	(.L_791 - .L_790)
.L_790:
        /*0030*/ 	.word	0x00000000
        /*0034*/ 	.short	0x0001
        /*0036*/ 	.short	0x0004
        /*0038*/ 	.byte	0x00, 0xf0, 0x05, 0x00


	//----- nvinfo : EIATTR_KPARAM_INFO
	.align		4
.L_791:
        /*003c*/ 	.byte	0x04, 0x17
        /*003e*/ 	.short	(.L_793 - .L_792)
.L_792:
        /*0040*/ 	.word	0x00000000
        /*0044*/ 	.short	0x0000
        /*0046*/ 	.short	0x0000
        /*0048*/ 	.byte	0x00, 0xf0, 0x11, 0x00


	//----- nvinfo : EIATTR_MAXREG_COUNT
	.align		4
.L_793:
        /*004c*/ 	.byte	0x03, 0x1b
        /*004e*/ 	.short	0x00ff


	//----- nvinfo : EIATTR_MERCURY_ISA_VERSION
	.align		4
        /*0050*/ 	.byte	0x03, 0x5f
        /*0052*/ 	.short	0x0000


	//----- nvinfo : EIATTR_EXIT_INSTR_OFFSETS
	.align		4
        /*0054*/ 	.byte	0x04, 0x1c
        /*0056*/ 	.short	(.L_795 - .L_794)


	//   ....[0]....
.L_794:
        /*0058*/ 	.word	0x00000550


	//   ....[1]....
        /*005c*/ 	.word	0x000014c0


	//   ....[2]....
        /*0060*/ 	.word	0x00001510


	//----- nvinfo : EIATTR_MAX_THREADS
	.align		4
.L_795:
        /*0064*/ 	.byte	0x04, 0x05
        /*0066*/ 	.short	(.L_797 - .L_796)
.L_796:
        /*0068*/ 	.word	0x00000080
        /*006c*/ 	.word	0x00000001
        /*0070*/ 	.word	0x00000001


	//----- nvinfo : EIATTR_CRS_STACK_SIZE
	.align		4
.L_797:
        /*0074*/ 	.byte	0x04, 0x1e
        /*0076*/ 	.short	(.L_799 - .L_798)
.L_798:
        /*0078*/ 	.word	0x00000000
.L_799:


//--------------------- .nv.info._ZN2at6native29vectorized_elementwise_kernelILi8EZZZNS0_14glu_jvp_kernelERNS_18TensorIteratorBaseEENKUlvE_clEvENKUlvE0_clEvEUlffffE_St5arrayIPcLm5EEEEviT0_T1_ --------------------------
	.section	.nv.info._ZN2at6native29vectorized_elementwise_kernelILi8EZZZNS0_14glu_jvp_kernelERNS_18TensorIteratorBaseEENKUlvE_clEvENKUlvE0_clEvEUlffffE_St5arrayIPcLm5EEEEviT0_T1_,"",@"SHT_CUDA_INFO"
	.sectionflags	@""
	.align	4


	//----- nvinfo : EIATTR_CUDA_API_VERSION
	.align		4
        /*0000*/ 	.byte	0x04, 0x37
        /*0002*/ 	.short	(.L_801 - .L_800)
.L_800:
        /*0004*/ 	.word	0x00000082


	//----- nvinfo : EIATTR_SW2861232_WAR
	.align		4
.L_801:
        /*0008*/ 	.byte	0x01, 0x35
	.zero		2


	//----- nvinfo : EIATTR_PARAM_CBANK
	.align		4
        /*000c*/ 	.byte	0x04, 0x0a
        /*000e*/ 	.short	(.L_803 - .L_802)
	.align		4
.L_802:
        /*0010*/ 	.word	index@(.nv.constant0._ZN2at6native29vectorized_elementwise_kernelILi8EZZZNS0_14glu_jvp_kernelERNS_18TensorIteratorBaseEENKUlvE_clEvENKUlvE0_clEvEUlffffE_St5arrayIPcLm5EEEEviT0_T1_)
        /*0014*/ 	.short	0x0160
        /*0016*/ 	.short	0x0030


	//----- nvinfo : EIATTR_CBANK_PARAM_SIZE
	.align		4
.L_803:
        /*0018*/ 	.byte	0x03, 0x19
        /*001a*/ 	.short	0x0030


	//----- nvinfo : EIATTR_KPARAM_INFO
	.align		4
        /*001c*/ 	.byte	0x04, 0x17
        /*001e*/ 	.short	(.L_805 - .L_804)
.L_804:
        /*0020*/ 	.word	0x00000000
        /*0024*/ 	.short	0x0002
        /*0026*/ 	.short	0x0008
        /*0028*/ 	.byte	0x00, 0xf0, 0xa1, 0x00


	//----- nvinfo : EIATTR_KPARAM_INFO
	.align		4
.L_805:
        /*002c*/ 	.byte	0x04, 0x17
        /*002e*/ 	.short	(.L_807 - .L_806)
.L_806:
        /*0030*/ 	.word	0x00000000
        /*0034*/ 	.short	0x0001
        /*0036*/ 	.short	0x0004
        /*0038*/ 	.byte	0x00, 0xf0, 0x05, 0x00


	//----- nvinfo : EIATTR_KPARAM_INFO
	.align		4
.L_807:
        /*003c*/ 	.byte	0x04, 0x17
        /*003e*/ 	.short	(.L_809 - .L_808)
.L_808:
        /*0040*/ 	.word	0x00000000
        /*0044*/ 	.short	0x0000
        /*0046*/ 	.short	0x0000
        /*0048*/ 	.byte	0x00, 0xf0, 0x11, 0x00


	//----- nvinfo : EIATTR_MAXREG_COUNT
	.align		4
.L_809:
        /*004c*/ 	.byte	0x03, 0x1b
        /*004e*/ 	.short	0x00ff


	//----- nvinfo : EIATTR_MERCURY_ISA_VERSION
	.align		4
        /*0050*/ 	.byte	0x03, 0x5f
        /*0052*/ 	.short	0x0000


	//----- nvinfo : EIATTR_EXIT_INSTR_OFFSETS
	.align		4
        /*0054*/ 	.byte	0x04, 0x1c
        /*0056*/ 	.short	(.L_811 - .L_810)


	//   ....[0]....
.L_810:
        /*0058*/ 	.word	0x00000010


	//----- nvinfo : EIATTR_MAX_THREADS
	.align		4
.L_811:
        /*005c*/ 	.byte	0x04, 0x05
        /*005e*/ 	.short	(.L_813 - .L_812)
.L_812:
        /*0060*/ 	.word	0x00000080
        /*0064*/ 	.word	0x00000001
        /*0068*/ 	.word	0x00000001
.L_813:


//--------------------- .nv.info._ZN2at6native18elementwise_kernelILi128ELi4EZNS0_15gpu_kernel_implIZZZNS0_14glu_jvp_kernelERNS_18TensorIteratorBaseEENKUlvE_clEvENKUlvE_clEvEUlddddE_EEvS4_RKT_EUliE_EEviT1_ --------------------------
	.section	.nv.info._ZN2at6native18elementwise_kernelILi128ELi4EZNS0_15gpu_kernel_implIZZZNS0_14glu_jvp_kernelERNS_18TensorIteratorBaseEENKUlvE_clEvENKUlvE_clEvEUlddddE_EEvS4_RKT_EUliE_EEviT1_,"",@"SHT_CUDA_INFO"
	.sectionflags	@""
	.align	4


	//----- nvinfo : EIATTR_CUDA_API_VERSION
	.align		4
        /*0000*/ 	.byte	0x04, 0x37
        /*0002*/ 	.short	(.L_815 - .L_814)
.L_814:
        /*0004*/ 	.word	0x00000082


	//----- nvinfo : EIATTR_SW2861232_WAR
	.align		4
.L_815:
        /*0008*/ 	.byte	0x01, 0x35
	.zero		2


	//----- nvinfo : EIATTR_PARAM_CBANK
	.align		4
        /*000c*/ 	.byte	0x04, 0x0a
        /*000e*/ 	.short	(.L_817 - .L_816)
	.align		4
.L_816:
        /*0010*/ 	.word	index@(.nv.constant0._ZN2at6native18elementwise_kernelILi128ELi4EZNS0_15gpu_kernel_implIZZZNS0_14glu_jvp_kernelERNS_18TensorIteratorBaseEENKUlvE_clEvENKUlvE_clEvEUlddddE_EEvS4_RKT_EUliE_EEviT1_)
        /*0014*/ 	.short	0x0160
        /*0016*/ 	.short	0x0368


	//----- nvinfo : EIATTR_CBANK_PARAM_SIZE
	.align		4
.L_817:
        /*0018*/ 	.byte	0x03, 0x19
        /*001a*/ 	.short	0x0368


	//----- nvinfo : EIATTR_KPARAM_INFO
	.align		4
        /*001c*/ 	.byte	0x04, 0x17
        /*001e*/ 	.short	(.L_819 - .L_818)
.L_818:
        /*0020*/ 	.word	0x00000000
        /*0024*/ 	.short	0x0001
        /*0026*/ 	.short	0x0008
        /*0028*/ 	.byte	0x00, 0xf0, 0x81, 0x0d


	//----- nvinfo : EIATTR_KPARAM_INFO
	.align		4
.L_819:
        /*002c*/ 	.byte	0x04, 0x17
        /*002e*/ 	.short	(.L_821 - .L_820)
.L_820:
        /*0030*/ 	.word	0x00000000
        /*0034*/ 	.short	0x0000
        /*0036*/ 	.short	0x0000
        /*0038*/ 	.byte	0x00, 0xf0, 0x11, 0x00


	//----- nvinfo : EIATTR_MAXREG_COUNT
	.align		4
.L_821:
        /*003c*/ 	.byte	0x03, 0x1b
        /*003e*/ 	.short	0x0080


	//----- nvinfo : EIATTR_EXTERNS
	.align		4
        /*0040*/ 	.byte	0x04, 0x0f
        /*0042*/ 	.short	(.L_823 - .L_822)


	//   ....[0]....
	.align		4
.L_822:
        /*0044*/ 	.word	index@(__assertfail)


	//----- nvinfo : EIATTR_MERCURY_ISA_VERSION
	.align		4
.L_823:
        /*0048*/ 	.byte	0x03, 0x5f
        /*004a*/ 	.short	0x0000


	//----- nvinfo : EIATTR_SYSCALL_OFFSETS
	.align		4
        /*004c*/ 	.byte	0x04, 0x46
        /*004e*/ 	.short	(.L_825 - .L_824)


	//   ....[0]....
.L_824:
        /*0050*/ 	.word	0x00002260


	//   ....[1]....
        /*0054*/ 	.word	0x00003190


	//   ....[2]....
        /*0058*/ 	.word	0x000040c0


	//   ....[3]....
        /*005c*/ 	.word	0x00004ff0


	//   ....[4]....
        /*0060*/ 	.word	0x000063c0


	//   ....[5]....
        /*0064*/ 	.word	0x00008680


	//   ....[6]....
        /*0068*/ 	.word	0x000095b0


	//   ....[7]....
        /*006c*/ 	.word	0x0000a4e0


	//   ....[8]....
        /*0070*/ 	.word	0x0000b410


	//   ....[9]....
        /*0074*/ 	.word	0x0000c7e0


	//   ....[10]....
        /*0078*/ 	.word	0x0000ea70


	//   ....[11]....
        /*007c*/ 	.word	0x0000f9a0


	//   ....[12]....
        /*0080*/ 	.word	0x000108d0


	//   ....[13]....
        /*0084*/ 	.word	0x00011800


	//   ....[14]....
        /*0088*/ 	.word	0x00012bd0


	//   ....[15]....
        /*008c*/ 	.word	0x00014e70


	//   ....[16]....
        /*0090*/ 	.word	0x00015da0


	//   ....[17]....
        /*0094*/ 	.word	0x00016cd0


	//   ....[18]....
        /*0098*/ 	.word	0x00017c00


	//   ....[19]....
        /*009c*/ 	.word	0x00018fe0


	//----- nvinfo : EIATTR_EXIT_INSTR_OFFSETS
	.align		4
.L_825:
        /*00a0*/ 	.byte	0x04, 0x1c
        /*00a2*/ 	.short	(.L_827 - .L_826)


	//   ....[0]....
.L_826:
        /*00a4*/ 	.word	0x00012c70


	//   ....[1]....
        /*00a8*/ 	.word	0x00018130


	//   ....[2]....
        /*00ac*/ 	.word	0x00018170


	//   ....[3]....
        /*00b0*/ 	.word	0x00018200


	//   ....[4]....
        /*00b4*/ 	.word	0x00018230


	//   ....[5]....
        /*00b8*/ 	.word	0x00018260


	//   ....[6]....
        /*00bc*/ 	.word	0x00018310


	//   ....[7]....
        /*00c0*/ 	.word	0x00018370


	//   ....[8]....
        /*00c4*/ 	.word	0x00018430


	//   ....[9]....
        /*00c8*/ 	.word	0x000184a0


	//   ....[10]....
        /*00cc*/ 	.word	0x000184c0


	//   ....[11]....
        /*00d0*/ 	.word	0x00018580


	//   ....[12]....
        /*00d4*/ 	.word	0x000185b0


	//   ....[13]....
        /*00d8*/ 	.word	0x00018760


	//   ....[14]....
        /*00dc*/ 	.word	0x000188e0


	//   ....[15]....
        /*00e0*/ 	.word	0x00018940


	//   ....[16]....
        /*00e4*/ 	.word	0x000189f0


	//   ....[17]....
        /*00e8*/ 	.word	0x00018b90


	//   ....[18]....
        /*00ec*/ 	.word	0x00018d30


	//   ....[19]....
        /*00f0*/ 	.word	0x00018eb0


	//   ....[20]....
        /*00f4*/ 	.word	0x00018ff0


	//   ....[21]....
        /*00f8*/ 	.word	0x00019020


	//   ....[22]....
        /*00fc*/ 	.word	0x00019050


	//----- nvinfo : EIATTR_MAX_THREADS
	.align		4
.L_827:
        /*0100*/ 	.byte	0x04, 0x05
        /*0102*/ 	.short	(.L_829 - .L_828)
.L_828:
        /*0104*/ 	.word	0x00000080
        /*0108*/ 	.word	0x00000001
        /*010c*/ 	.word	0x00000001


	//----- nvinfo : EIATTR_CRS_STACK_SIZE
	.align		4
.L_829:
        /*0110*/ 	.byte	0x04, 0x1e
        /*0112*/ 	.short	(.L_831 - .L_830)
.L_830:
        /*0114*/ 	.word	0x00000000
.L_831:


//--------------------- .nv.info._ZN2at6native27unrolled_elementwise_kernelIZZZNS0_14glu_jvp_kernelERNS_18TensorIteratorBaseEENKUlvE_clEvENKUlvE_clEvEUlddddE_St5arrayIPcLm5EELi4E23TrivialOffsetCalculatorILi4EjESA_ILi1EjENS0_6memory12LoadWithCastILi4EEENSD_13StoreWithCastILi1EEEEEviT_T0_T2_T3_T4_T5_ --------------------------
	.section	.nv.info._ZN2at6native27unrolled_elementwise_kernelIZZZNS0_14glu_jvp_kernelERNS_18TensorIteratorBaseEENKUlvE_clEvENKUlvE_clEvEUlddddE_St5arrayIPcLm5EELi4E23TrivialOffsetCalculatorILi4EjESA_ILi1EjENS0_6memory12LoadWithCastILi4EEENSD_13StoreWithCastILi1EEEEEviT_T0_T2_T3_T4_T5_,"",@"SHT_CUDA_INFO"
	.sectionflags	@""
	.align	4


	//----- nvinfo : EIATTR_CUDA_API_VERSION
	.align		4
        /*0000*/ 	.byte	0x04, 0x37
        /*0002*/ 	.short	(.L_833 - .L_832)
.L_832:
        /*0004*/ 	.word	0x00000082


	//----- nvinfo : EIATTR_SW2861232_WAR
	.align		4
.L_833:
        /*0008*/ 	.byte	0x01, 0x35
	.zero		2


	//----- nvinfo : EIATTR_PARAM_CBANK
	.align		4
        /*000c*/ 	.byte	0x04, 0x0a
        /*000e*/ 	.short	(.L_835 - .L_834)
	.align		4
.L_834:
        /*0010*/ 	.word	index@(.nv.constant0._ZN2at6native27unrolled_elementwise_kernelIZZZNS0_14glu_jvp_kernelERNS_18TensorIteratorBaseEENKUlvE_clEvENKUlvE_clEvEUlddddE_St5arrayIPcLm5EELi4E23TrivialOffsetCalculatorILi4EjESA_ILi1EjENS0_6memory12LoadWithCastILi4EEENSD_13StoreWithCastILi1EEEEEviT_T0_T2_T3_T4_T5_)
        /*0014*/ 	.short	0x0160
        /*0016*/ 	.short	0x0050


	//----- nvinfo : EIATTR_CBANK_PARAM_SIZE
	.align		4
.L_835:
        /*0018*/ 	.byte	0x03, 0x19
        /*001a*/ 	.short	0x0050


	//----- nvinfo : EIATTR_KPARAM_INFO
	.align		4
        /*001c*/ 	.byte	0x04, 0x17
        /*001e*/ 	.short	(.L_837 - .L_836)
.L_836:
        /*0020*/ 	.word	0x00000000
        /*0024*/ 	.short	0x0006
        /*0026*/ 	.short	0x0048
        /*0028*/ 	.byte	0x00, 0xf0, 0x21, 0x00


	//----- nvinfo : EIATTR_KPARAM_INFO
	.align		4
.L_837:
        /*002c*/ 	.byte	0x04, 0x17
        /*002e*/ 	.short	(.L_839 - .L_838)
.L_838:
        /*0030*/ 	.word	0x00000000
        /*0034*/ 	.short	0x0005
        /*0036*/ 	.short	0x0034
        /*0038*/ 	.byte	0x00, 0xf0, 0x51, 0x00


	//----- nvinfo : EIATTR_KPARAM_INFO
	.align		4
.L_839:
        /*003c*/ 	.byte	0x04, 0x17
        /*003e*/ 	.short	(.L_841 - .L_840)
.L_840:
        /*0040*/ 	.word	0x00000000
        /*0044*/ 	.short	0x0004
        /*0046*/ 	.short	0x0031
        /*0048*/ 	.byte	0x00, 0xf0, 0x05, 0x00


	//----- nvinfo : EIATTR_KPARAM_INFO
	.align		4
.L_841:
        /*004c*/ 	.byte	0x04, 0x17
        /*004e*/ 	.short	(.L_843 - .L_842)
.L_842:
        /*0050*/ 	.word	0x00000000
        /*0054*/ 	.short	0x0003
        /*0056*/ 	.short	0x0030
        /*0058*/ 	.byte	0x00, 0xf0, 0x05, 0x00


	//----- nvinfo : EIATTR_KPARAM_INFO
	.align		4
.L_843:
        /*005c*/ 	.byte	0x04, 0x17
        /*005e*/ 	.short	(.L_845 - .L_844)
.L_844:
        /*0060*/ 	.word	0x00000000
        /*0064*/ 	.short	0x0002
        /*0066*/ 	.short	0x0008
        /*0068*/ 	.byte	0x00, 0xf0, 0xa1, 0x00


	//----- nvinfo : EIATTR_KPARAM_INFO
	.align		4
.L_845:
        /*006c*/ 	.byte	0x04, 0x17
        /*006e*/ 	.short	(.L_847 - .L_846)
.L_846:
        /*0070*/ 	.word	0x00000000
        /*0074*/ 	.short	0x0001
        /*0076*/ 	.short	0x0004
        /*0078*/ 	.byte	0x00, 0xf0, 0x05, 0x00


	//----- nvinfo : EIATTR_KPARAM_INFO
	.align		4
.L_847:
        /*007c*/ 	.byte	0x04, 0x17
        /*007e*/ 	.short	(.L_849 - .L_848)
.L_848:
        /*0080*/ 	.word	0x00000000
        /*0084*/ 	.short	0x0000
        /*0086*/ 	.short	0x0000
        /*0088*/ 	.byte	0x00, 0xf0, 0x11, 0x00


	//----- nvinfo : EIATTR_MAXREG_COUNT
	.align		4
.L_849:
        /*008c*/ 	.byte	0x03, 0x1b
        /*008e*/ 	.short	0x00ff


	//----- nvinfo : EIATTR_EXTERNS
	.align		4
        /*0090*/ 	.byte	0x04, 0x0f
        /*0092*/ 	.short	(.L_851 - .L_850)


	//   ....[0]....
	.align		4
.L_850:
        /*0094*/ 	.word	index@(__assertfail)


	//----- nvinfo : EIATTR_MERCURY_ISA_VERSION
	.align		4
.L_851:
        /*0098*/ 	.byte	0x03, 0x5f
        /*009a*/ 	.short	0x0000


	//----- nvinfo : EIATTR_SYSCALL_OFFSETS
	.align		4
        /*009c*/ 	.byte	0x04, 0x46
        /*009e*/ 	.short	(.L_853 - .L_852)


	//   ....[0]....
.L_852:
        /*00a0*/ 	.word	0x00000fe0


	//   ....[1]....
        /*00a4*/ 	.word	0x00001f10


	//   ....[2]....
        /*00a8*/ 	.word	0x00002e40


	//   ....[3]....
        /*00ac*/ 	.word	0x00003d70


	//   ....[4]....
        /*00b0*/ 	.word	0x00004d30


	//   ....[5]....
        /*00b4*/ 	.word	0x00005c60


	//   ....[6]....
        /*00b8*/ 	.word	0x00006b90


	//   ....[7]....
        /*00bc*/ 	.word	0x00007ac0


	//   ....[8]....
        /*00c0*/ 	.word	0x00008aa0


	//   ....[9]....
        /*00c4*/ 	.word	0x000099d0


	//   ....[10]....
        /*00c8*/ 	.word	0x0000a900


	//   ....[11]....
        /*00cc*/ 	.word	0x0000b830


	//   ....[12]....
        /*00d0*/ 	.word	0x0000c7f0


	//   ....[13]....
        /*00d4*/ 	.word	0x0000d730


	//   ....[14]....
        /*00d8*/ 	.word	0x0000e670


	//   ....[15]....
        /*00dc*/ 	.word	0x0000f5b0


	//   ....[16]....
        /*00e0*/ 	.word	0x000117d0


	//   ....[17]....
        /*00e4*/ 	.word	0x00012890


	//   ....[18]....
        /*00e8*/ 	.word	0x00013910


	//   ....[19]....
        /*00ec*/ 	.word	0x00014990


	//----- nvinfo : EIATTR_EXIT_INSTR_OFFSETS
	.align		4
.L_853:
        /*00f0*/ 	.byte	0x04, 0x1c
        /*00f2*/ 	.short	(.L_855 - .L_854)


	//   ....[0]....
.L_854:
        /*00f4*/ 	.word	0x000139b0


	//   ....[1]....
        /*00f8*/ 	.word	0x00013ae0


	//   ....[2]....
        /*00fc*/ 	.word	0x00013b20


	//   ....[3]....
        /*0100*/ 	.word	0x00013bb0


	//   ....[4]....
        /*0104*/ 	.word	0x00013be0


	//   ....[5]....
        /*0108*/ 	.word	0x00013c10


	//   ....[6]....
        /*010c*/ 	.word	0x00013cc0


	//   ....[7]....
        /*0110*/ 	.word	0x00013d20


	//   ....[8]....
        /*0114*/ 	.word	0x00013de0


	//   ....[9]....
        /*0118*/ 	.word	0x00013e50


	//   ....[10]....
        /*011c*/ 	.word	0x00013e70


	//   ....[11]....
        /*0120*/ 	.word	0x00013f30


	//   ....[12]....
        /*0124*/ 	.word	0x00013f60


	//   ....[13]....
        /*0128*/ 	.word	0x00014110


	//   ....[14]....
        /*012c*/ 	.word	0x00014290


	//   ....[15]....
        /*0130*/ 	.word	0x000142f0


	//   ....[16]....
        /*0134*/ 	.word	0x000143a0


	//   ....[17]....
        /*0138*/ 	.word	0x00014540


	//   ....[18]....
        /*013c*/ 	.word	0x000146e0


	//   ....[19]....
        /*0140*/ 	.word	0x00014860


	//   ....[20]....
        /*0144*/ 	.word	0x000149a0


	//   ....[21]....
        /*0148*/ 	.word	0x000149d0


	//   ....[22]....
        /*014c*/ 	.word	0x00014a00


	//----- nvinfo : EIATTR_MAX_THREADS
	.align		4
.L_855:
        /*0150*/ 	.byte	0x04, 0x05
        /*0152*/ 	.short	(.L_857 - .L_856)
.L_856:
        /*0154*/ 	.word	0x00000080
        /*0158*/ 	.word	0x00000001
        /*015c*/ 	.word	0x00000001


	//----- nvinfo : EIATTR_CRS_STACK_SIZE
	.align		4
.L_857:
        /*0160*/ 	.byte	0x04, 0x1e
        /*0162*/ 	.short	(.L_859 - .L_858)
.L_858:
        /*0164*/ 	.word	0x00000000
.L_859:


//--------------------- .nv.info._ZN2at6native18elementwise_kernelILi128ELi2EZNS0_22gpu_kernel_impl_nocastIZZZNS0_14glu_jvp_kernelERNS_18TensorIteratorBaseEENKUlvE_clEvENKUlvE_clEvEUlddddE_EEvS4_RKT_EUliE_EEviT1_ --------------------------
	.section	.nv.info._ZN2at6native18elementwise_kernelILi128ELi2EZNS0_22gpu_kernel_impl_nocastIZZZNS0_14glu_jvp_kernelERNS_18TensorIteratorBaseEENKUlvE_clEvENKUlvE_clEvEUlddddE_EEvS4_RKT_EUliE_EEviT1_,"",@"SHT_CUDA_INFO"
	.sectionflags	@""
	.align	4


	//----- nvinfo : EIATTR_CUDA_API_VERSION
	.align		4
        /*0000*/ 	.byte	0x04, 0x37
        /*0002*/ 	.short	(.L_861 - .L_860)
.L_860:
        /*0004*/ 	.word	0x00000082


	//----- nvinfo : EIATTR_SW2861232_WAR
	.align		4
.L_861:
        /*0008*/ 	.byte	0x01, 0x35
	.zero		2


	//----- nvinfo : EIATTR_PARAM_CBANK
	.align		4
        /*000c*/ 	.byte	0x04, 0x0a
        /*000e*/ 	.short	(.L_863 - .L_862)
	.align		4
.L_862:
        /*0010*/ 	.word	index@(.nv.constant0._ZN2at6native18elementwise_kernelILi128ELi2EZNS0_22gpu_kernel_impl_nocastIZZZNS0_14glu_jvp_kernelERNS_18TensorIteratorBaseEENKUlvE_clEvENKUlvE_clEvEUlddddE_EEvS4_RKT_EUliE_EEviT1_)
        /*0014*/ 	.short	0x0160
        /*0016*/ 	.short	0x0368


	//----- nvinfo : EIATTR_CBANK_PARAM_SIZE
	.align		4
.L_863:
        /*0018*/ 	.byte	0x03, 0x19
        /*001a*/ 	.short	0x0368


	//----- nvinfo : EIATTR_KPARAM_INFO
	.align		4
        /*001c*/ 	.byte	0x04, 0x17
        /*001e*/ 	.short	(.L_865 - .L_864)
.L_864:
        /*0020*/ 	.word	0x00000000
        /*0024*/ 	.short	0x0001
        /*0026*/ 	.short	0x0008
        /*0028*/ 	.byte	0x00, 0xf0, 0x81, 0x0d


	//----- nvinfo : EIATTR_KPARAM_INFO
	.align		4
.L_865:
        /*002c*/ 	.byte	0x04, 0x17
        /*002e*/ 	.short	(.L_867 - .L_866)
.L_866:
        /*0030*/ 	.word	0x00000000
        /*0034*/ 	.short	0x0000
        /*0036*/ 	.short	0x0000
        /*0038*/ 	.byte	0x00, 0xf0, 0x11, 0x00


	//----- nvinfo : EIATTR_MAXREG_COUNT
	.align		4
.L_867:
        /*003c*/ 	.byte	0x03, 0x1b
        /*003e*/ 	.short	0x0080


	//----- nvinfo : EIATTR_MERCURY_ISA_VERSION
	.align		4
        /*0040*/ 	.byte	0x03, 0x5f
        /*0042*/ 	.short	0x0000


	//----- nvinfo : EIATTR_EXIT_INSTR_OFFSETS
	.align		4
        /*0044*/ 	.byte	0x04, 0x1c
        /*0046*/ 	.short	(.L_869 - .L_868)


	//   ....[0]....
.L_868:
        /*0048*/ 	.word	0x00001870


	//   ....[1]....
        /*004c*/ 	.word	0x00003040


	//----- nvinfo : EIATTR_MAX_THREADS
	.align		4
.L_869:
        /*0050*/ 	.byte	0x04, 0x05
        /*0052*/ 	.short	(.L_871 - .L_870)
.L_870:
        /*0054*/ 	.word	0x00000080
        /*0058*/ 	.word	0x00000001
        /*005c*/ 	.word	0x00000001


	//----- nvinfo : EIATTR_CRS_STACK_SIZE
	.align		4
.L_871:
        /*0060*/ 	.byte	0x04, 0x1e
        /*0062*/ 	.short	(.L_873 - .L_872)
.L_872:
        /*0064*/ 	.word	0x00000000
.L_873:


//--------------------- .nv.info._ZN2at6native27unrolled_elementwise_kernelIZZZNS0_14glu_jvp_kernelERNS_18TensorIteratorBaseEENKUlvE_clEvENKUlvE_clEvEUlddddE_St5arrayIPcLm5EELi4E23TrivialOffsetCalculatorILi4EjESA_ILi1EjENS0_6memory15LoadWithoutCastENSD_16StoreWithoutCastEEEviT_T0_T2_T3_T4_T5_ --------------------------
	.section	.nv.info._ZN2at6native27unrolled_elementwise_kernelIZZZNS0_14glu_jvp_kernelERNS_18TensorIteratorBaseEENKUlvE_clEvENKUlvE_clEvEUlddddE_St5arrayIPcLm5EELi4E23TrivialOffsetCalculatorILi4EjESA_ILi1EjENS0_6memory15LoadWithoutCastENSD_16StoreWithoutCastEEEviT_T0_T2_T3_T4_T5_,"",@"SHT_CUDA_INFO"
	.sectionflags	@""
	.align	4


	//----- nvinfo : EIATTR_CUDA_API_VERSION
	.align		4
        /*0000*/ 	.byte	0x04, 0x37
        /*0002*/ 	.short	(.L_875 - .L_874)
.L_874:
        /*0004*/ 	.word	0x00000082


	//----- nvinfo : EIATTR_SW2861232_WAR
	.align		4
.L_875:
        /*0008*/ 	.byte	0x01, 0x35
	.zero		2


	//----- nvinfo : EIATTR_PARAM_CBANK
	.align		4
        /*000c*/ 	.byte	0x04, 0x0a
        /*000e*/ 	.short	(.L_877 - .L_876)
	.align		4
.L_876:
        /*0010*/ 	.word	index@(.nv.constant0._ZN2at6native27unrolled_elementwise_kernelIZZZNS0_14glu_jvp_kernelERNS_18TensorIteratorBaseEENKUlvE_clEvENKUlvE_clEvEUlddddE_St5arrayIPcLm5EELi4E23TrivialOffsetCalculatorILi4EjESA_ILi1EjENS0_6memory15LoadWithoutCastENSD_16StoreWithoutCastEEEviT_T0_T2_T3_T4_T5_)
        /*0014*/ 	.short	0x0160
        /*0016*/ 	.short	0x0034


	//----- nvinfo : EIATTR_CBANK_PARAM_SIZE
	.align		4
.L_877:
        /*0018*/ 	.byte	0x03, 0x19
        /*001a*/ 	.short	0x0034


	//----- nvinfo : EIATTR_KPARAM_INFO
	.align		4
        /*001c*/ 	.byte	0x04, 0x17
        /*001e*/ 	.short	(.L_879 - .L_878)
.L_878:
        /*0020*/ 	.word	0x00000000
        /*0024*/ 	.short	0x0006
        /*0026*/ 	.short	0x0033
        /*0028*/ 	.byte	0x00, 0xf0, 0x05, 0x00


	//----- nvinfo : EIATTR_KPARAM_INFO
	.align		4
.L_879:
        /*002c*/ 	.byte	0x04, 0x17
        /*002e*/ 	.short	(.L_881 - .L_880)
.L_880:
        /*0030*/ 	.word	0x00000000
        /*0034*/ 	.short	0x0005
        /*0036*/ 	.short	0x0032
        /*0038*/ 	.byte	0x00, 0xf0, 0x05, 0x00


	//----- nvinfo : EIATTR_KPARAM_INFO
	.align		4
.L_881:
        /*003c*/ 	.byte	0x04, 0x17
        /*003e*/ 	.short	(.L_883 - .L_882)
.L_882:
        /*0040*/ 	.word	0x00000000
        /*0044*/ 	.short	0x0004
        /*0046*/ 	.short	0x0031
        /*0048*/ 	.byte	0x00, 0xf0, 0x05, 0x00


	//----- nvinfo : EIATTR_KPARAM_INFO
	.align		4
.L_883:
        /*004c*/ 	.byte	0x04, 0x17
        /*004e*/ 	.short	(.L_885 - .L_884)
.L_884:
        /*0050*/ 	.word	0x00000000
        /*0054*/ 	.short	0x0003
        /*0056*/ 	.short	0x0030
        /*0058*/ 	.byte	0x00, 0xf0, 0x05, 0x00


	//----- nvinfo : EIATTR_KPARAM_INFO
	.align		4
.L_885:
        /*005c*/ 	.byte	0x04, 0x17
        /*005e*/ 	.short	(.L_887 - .L_886)
.L_886:
        /*0060*/ 	.word	0x00000000
        /*0064*/ 	.short	0x0002
        /*0066*/ 	.short	0x0008
        /*0068*/ 	.byte	0x00, 0xf0, 0xa1, 0x00


	//----- nvinfo : EIATTR_KPARAM_INFO
	.align		4
.L_887:
        /*006c*/ 	.byte	0x04, 0x17
        /*006e*/ 	.short	(.L_889 - .L_888)
.L_888:
        /*0070*/ 	.word	0x00000000
        /*0074*/ 	.short	0x0001
        /*0076*/ 	.short	0x0004
        /*0078*/ 	.byte	0x00, 0xf0, 0x05, 0x00


	//----- nvinfo : EIATTR_KPARAM_INFO
	.align		4
.L_889:
        /*007c*/ 	.byte	0x04, 0x17
        /*007e*/ 	.short	(.L_891 - .L_890)
.L_890:
        /*0080*/ 	.word	0x00000000
        /*0084*/ 	.short	0x0000
        /*0086*/ 	.short	0x0000
        /*0088*/ 	.byte	0x00, 0xf0, 0x11, 0x00


	//----- nvinfo : EIATTR_MAXREG_COUNT
	.align		4
.L_891:
        /*008c*/ 	.byte	0x03, 0x1b
        /*008e*/ 	.short	0x00ff


	//----- nvinfo : EIATTR_MERCURY_ISA_VERSION
	.align		4
        /*0090*/ 	.byte	0x03, 0x5f
        /*0092*/ 	.short	0x0000


	//----- nvinfo : EIATTR_EXIT_INSTR_OFFSETS
	.align		4
        /*0094*/ 	.byte	0x04, 0x1c
        /*0096*/ 	.short	(.L_893 - .L_892)


	//   ....[0]....
.L_892:
        /*0098*/ 	.word	0x000015b0


	//   ....[1]....
        /*009c*/ 	.word	0x00001610


	//----- nvinfo : EIATTR_MAX_THREADS
	.align		4
.L_893:
        /*00a0*/ 	.byte	0x04, 0x05
        /*00a2*/ 	.short	(.L_895 - .L_894)
.L_894:
        /*00a4*/ 	.word	0x00000080
        /*00a8*/ 	.word	0x00000001
        /*00ac*/ 	.word	0x00000001


	//----- nvinfo : EIATTR_CRS_STACK_SIZE
	.align		4
.L_895:
        /*00b0*/ 	.byte	0x04, 0x1e
        /*00b2*/ 	.short	(.L_897 - .L_896)
.L_896:
        /*00b4*/ 	.word	0x00000000
.L_897:


//--------------------- .nv.info._ZN2at6native29vectorized_elementwise_kernelILi2EZZZNS0_14glu_jvp_kernelERNS_18TensorIteratorBaseEENKUlvE_clEvENKUlvE_clEvEUlddddE_St5arrayIPcLm5EEEEviT0_T1_ --------------------------
	.section	.nv.info._ZN2at6native29vectorized_elementwise_kernelILi2EZZZNS0_14glu_jvp_kernelERNS_18TensorIteratorBaseEENKUlvE_clEvENKUlvE_clEvEUlddddE_St5arrayIPcLm5EEEEviT0_T1_,"",@"SHT_CUDA_INFO"
	.sectionflags	@""
	.align	4


	//----- nvinfo : EIATTR_CUDA_API_VERSION
	.align		4
        /*0000*/ 	.byte	0x04, 0x37
        /*0002*/ 	.short	(.L_899 - .L_898)
.L_898:
        /*0004*/ 	.word	0x00000082


	//----- nvinfo : EIATTR_SW2861232_WAR
	.align		4
.L_899:
        /*0008*/ 	.byte	0x01, 0x35
	.zero		2


	//----- nvinfo : EIATTR_PARAM_CBANK
	.align		4
        /*000c*/ 	.byte	0x04, 0x0a
        /*000e*/ 	.short	(.L_901 - .L_900)
	.align		4
.L_900:
        /*0010*/ 	.word	index@(.nv.constant0._ZN2at6native29vectorized_elementwise_kernelILi2EZZZNS0_14glu_jvp_kernelERNS_18TensorIteratorBaseEENKUlvE_clEvENKUlvE_clEvEUlddddE_St5arrayIPcLm5EEEEviT0_T1_)
        /*0014*/ 	.short	0x0160
        /*0016*/ 	.short	0x0030


	//----- nvinfo : EIATTR_CBANK_PARAM_SIZE
	.align		4
.L_901:
        /*0018*/ 	.byte	0x03, 0x19
        /*001a*/ 	.short	0x0030


	//----- nvinfo : EIATTR_KPARAM_INFO
	.align		4
        /*001c*/ 	.byte	0x04, 0x17
        /*001e*/ 	.short	(.L_903 - .L_902)
.L_902:
        /*0020*/ 	.word	0x00000000
        /*0024*/ 	.short	0x0002
        /*0026*/ 	.short	0x0008
        /*0028*/ 	.byte	0x00, 0xf0, 0xa1, 0x00


	//----- nvinfo : EIATTR_KPARAM_INFO
	.align		4
.L_903:
        /*002c*/ 	.byte	0x04, 0x17
        /*002e*/ 	.short	(.L_905 - .L_904)
.L_904:
        /*0030*/ 	.word	0x00000000
        /*0034*/ 	.short	0x0001
        /*0036*/ 	.short	0x0004
        /*0038*/ 	.byte	0x00, 0xf0, 0x05, 0x00


	//----- nvinfo : EIATTR_KPARAM_INFO
	.align		4
.L_905:
        /*003c*/ 	.byte	0x04, 0x17
        /*003e*/ 	.short	(.L_907 - .L_906)
.L_906:
        /*0040*/ 	.word	0x00000000
        /*0044*/ 	.short	0x0000
        /*0046*/ 	.short	0x0000
        /*0048*/ 	.byte	0x00, 0xf0, 0x11, 0x00


	//----- nvinfo : EIATTR_MAXREG_COUNT
	.align		4
.L_907:
        /*004c*/ 	.byte	0x03, 0x1b
        /*004e*/ 	.short	0x00ff


	//----- nvinfo : EIATTR_MERCURY_ISA_VERSION
	.align		4
        /*0050*/ 	.byte	0x03, 0x5f
        /*0052*/ 	.short	0x0000


	//----- nvinfo : EIATTR_EXIT_INSTR_OFFSETS
	.align		4
        /*0054*/ 	.byte	0x04, 0x1c
        /*0056*/ 	.short	(.L_909 - .L_908)


	//   ....[0]....
.L_908:
        /*0058*/ 	.word	0x00002040


	//   ....[1]....
        /*005c*/ 	.word	0x00004c10


	//   ....[2]....
        /*0060*/ 	.word	0x00004c60


	//----- nvinfo : EIATTR_MAX_THREADS
	.align		4
.L_909:
        /*0064*/ 	.byte	0x04, 0x05
        /*0066*/ 	.short	(.L_911 - .L_910)
.L_910:
        /*0068*/ 	.word	0x00000080
        /*006c*/ 	.word	0x00000001
        /*0070*/ 	.word	0x00000001


	//----- nvinfo : EIATTR_CRS_STACK_SIZE
	.align		4
.L_911:
        /*0074*/ 	.byte	0x04, 0x1e
        /*0076*/ 	.short	(.L_913 - .L_912)
.L_912:
        /*0078*/ 	.word	0x00000000
.L_913:


//--------------------- .nv.info._ZN2at6native29vectorized_elementwise_kernelILi4EZZZNS0_14glu_jvp_kernelERNS_18TensorIteratorBaseEENKUlvE_clEvENKUlvE_clEvEUlddddE_St5arrayIPcLm5EEEEviT0_T1_ --------------------------
	.section	.nv.info._ZN2at6native29vectorized_elementwise_kernelILi4EZZZNS0_14glu_jvp_kernelERNS_18TensorIteratorBaseEENKUlvE_clEvENKUlvE_clEvEUlddddE_St5arrayIPcLm5EEEEviT0_T1_,"",@"SHT_CUDA_INFO"
	.sectionflags	@""
	.align	4


	//----- nvinfo : EIATTR_CUDA_API_VERSION
	.align		4
        /*0000*/ 	.byte	0x04, 0x37
        /*0002*/ 	.short	(.L_915 - .L_914)
.L_914:
        /*0004*/ 	.word	0x00000082


	//----- nvinfo : EIATTR_SW2861232_WAR
	.align		4
.L_915:
        /*0008*/ 	.byte	0x01, 0x35
	.zero		2


	//----- nvinfo : EIATTR_PARAM_CBANK
	.align		4
        /*000c*/ 	.byte	0x04, 0x0a
        /*000e*/ 	.short	(.L_917 - .L_916)
	.align		4
.L_916:
        /*0010*/ 	.word	index@(.nv.constant0._ZN2at6native29vectorized_elementwise_kernelILi4EZZZNS0_14glu_jvp_kernelERNS_18TensorIteratorBaseEENKUlvE_clEvENKUlvE_clEvEUlddddE_St5arrayIPcLm5EEEEviT0_T1_)
        /*0014*/ 	.short	0x0160
        /*0016*/ 	.short	0x0030


	//----- nvinfo : EIATTR_CBANK_PARAM_SIZE
	.align		4
.L_917:
        /*0018*/ 	.byte	0x03, 0x19
        /*001a*/ 	.short	0x0030


	//----- nvinfo : EIATTR_KPARAM_INFO
	.align		4
        /*001c*/ 	.byte	0x04, 0x17
        /*001e*/ 	.short	(.L_919 - .L_918)
.L_918:
        /*0020*/ 	.word	0x00000000
        /*0024*/ 	.short	0x0002
        /*0026*/ 	.short	0x0008
        /*0028*/ 	.byte	0x00, 0xf0, 0xa1, 0x00


	//----- nvinfo : EIATTR_KPARAM_INFO
	.align		4
.L_919:
        /*002c*/ 	.byte	0x04, 0x17
        /*002e*/ 	.short	(.L_921 - .L_920)
.L_920:
        /*0030*/ 	.word	0x00000000
        /*0034*/ 	.short	0x0001
        /*0036*/ 	.short	0x0004
        /*0038*/ 	.byte	0x00, 0xf0, 0x05, 0x00


	//----- nvinfo : EIATTR_KPARAM_INFO
	.align		4
.L_921:
        /*003c*/ 	.byte	0x04, 0x17
        /*003e*/ 	.short	(.L_923 - .L_922)
.L_922:
        /*0040*/ 	.word	0x00000000
        /*0044*/ 	.short	0x0000
        /*0046*/ 	.short	0x0000
        /*0048*/ 	.byte	0x00, 0xf0, 0x11, 0x00


	//----- nvinfo : EIATTR_MAXREG_COUNT
	.align		4
.L_923:
        /*004c*/ 	.byte	0x03, 0x1b
        /*004e*/ 	.short	0x00ff


	//----- nvinfo : EIATTR_MERCURY_ISA_VERSION
	.align		4
        /*0050*/ 	.byte	0x03, 0x5f
        /*0052*/ 	.short	0x0000


	//----- nvinfo : EIATTR_EXIT_INSTR_OFFSETS
	.align		4
        /*0054*/ 	.byte	0x04, 0x1c
        /*0056*/ 	.short	(.L_925 - .L_924)


	//   ....[0]....
.L_924:
        /*0058*/ 	.word	0x00002040


	//   ....[1]....
        /*005c*/ 	.word	0x00004c10


	//   ....[2]....
        /*0060*/ 	.word	0x00004c60


	//----- nvinfo : EIATTR_MAX_THREADS
	.align		4
.L_925:
        /*0064*/ 	.byte	0x04, 0x05
        /*0066*/ 	.short	(.L_927 - .L_926)
.L_926:
        /*0068*/ 	.word	0x00000080
        /*006c*/ 	.word	0x00000001
        /*0070*/ 	.word	0x00000001


	//----- nvinfo : EIATTR_CRS_STACK_SIZE
	.align		4
.L_927:
        /*0074*/ 	.byte	0x04, 0x1e
        /*0076*/ 	.short	(.L_929 - .L_928)
.L_928:
        /*0078*/ 	.word	0x00000000
.L_929:


//--------------------- .nv.info._ZN2at6native29vectorized_elementwise_kernelILi8EZZZNS0_14glu_jvp_kernelERNS_18TensorIteratorBaseEENKUlvE_clEvENKUlvE_clEvEUlddddE_St5arrayIPcLm5EEEEviT0_T1_ --------------------------
	.section	.nv.info._ZN2at6native29vectorized_elementwise_kernelILi8EZZZNS0_14glu_jvp_kernelERNS_18TensorIteratorBaseEENKUlvE_clEvENKUlvE_clEvEUlddddE_St5arrayIPcLm5EEEEviT0_T1_,"",@"SHT_CUDA_INFO"
	.sectionflags	@""
	.align	4


	//----- nvinfo : EIATTR_CUDA_API_VERSION
	.align		4
        /*0000*/ 	.byte	0x04, 0x37
        /*0002*/ 	.short	(.L_931 - .L_930)
.L_930:
        /*0004*/ 	.word	0x00000082


	//----- nvinfo : EIATTR_SW2861232_WAR
	.align		4
.L_931:
        /*0008*/ 	.byte	0x01, 0x35
	.zero		2


	//----- nvinfo : EIATTR_PARAM_CBANK
	.align		4
        /*000c*/ 	.byte	0x04, 0x0a
        /*000e*/ 	.short	(.L_933 - .L_932)
	.align		4
.L_932:
        /*0010*/ 	.word	index@(.nv.constant0._ZN2at6native29vectorized_elementwise_kernelILi8EZZZNS0_14glu_jvp_kernelERNS_18TensorIteratorBaseEENKUlvE_clEvENKUlvE_clEvEUlddddE_St5arrayIPcLm5EEEEviT0_T1_)
        /*0014*/ 	.short	0x0160
        /*0016*/ 	.short	0x0030


	//----- nvinfo : EIATTR_CBANK_PARAM_SIZE
	.align		4
.L_933:
        /*0018*/ 	.byte	0x03, 0x19
        /*001a*/ 	.short	0x0030


	//----- nvinfo : EIATTR_KPARAM_INFO
	.align		4
        /*001c*/ 	.byte	0x04, 0x17
        /*001e*/ 	.short	(.L_935 - .L_934)
.L_934:
        /*0020*/ 	.word	0x00000000
        /*0024*/ 	.short	0x0002
        /*0026*/ 	.short	0x0008
        /*0028*/ 	.byte	0x00, 0xf0, 0xa1, 0x00


	//----- nvinfo : EIATTR_KPARAM_INFO
	.align		4
.L_935:
        /*002c*/ 	.byte	0x04, 0x17
        /*002e*/ 	.short	(.L_937 - .L_936)
.L_936:
        /*0030*/ 	.word	0x00000000
        /*0034*/ 	.short	0x0001
        /*0036*/ 	.short	0x0004
        /*0038*/ 	.byte	0x00, 0xf0, 0x05, 0x00


	//----- nvinfo : EIATTR_KPARAM_INFO
	.align		4
.L_937:
        /*003c*/ 	.byte	0x04, 0x17
        /*003e*/ 	.short	(.L_939 - .L_938)
.L_938:
        /*0040*/ 	.word	0x00000000
        /*0044*/ 	.short	0x0000
        /*0046*/ 	.short	0x0000
        /*0048*/ 	.byte	0x00, 0xf0, 0x11, 0x00


	//----- nvinfo : EIATTR_MAXREG_COUNT
	.align		4
.L_939:
        /*004c*/ 	.byte	0x03, 0x1b
        /*004e*/ 	.short	0x00ff


	//----- nvinfo : EIATTR_MERCURY_ISA_VERSION
	.align		4
        /*0050*/ 	.byte	0x03, 0x5f
        /*0052*/ 	.short	0x0000


	//----- nvinfo : EIATTR_EXIT_INSTR_OFFSETS
	.align		4
        /*0054*/ 	.byte	0x04, 0x1c
        /*0056*/ 	.short	(.L_941 - .L_940)


	//   ....[0]....
.L_940:
        /*0058*/ 	.word	0x00000010


	//----- nvinfo : EIATTR_MAX_THREADS
	.align		4
.L_941:
        /*005c*/ 	.byte	0x04, 0x05
        /*005e*/ 	.short	(.L_943 - .L_942)
.L_942:
        /*0060*/ 	.word	0x00000080
        /*0064*/ 	.word	0x00000001
        /*0068*/ 	.word	0x00000001
.L_943:


//--------------------- .nv.info._ZN2at6native18elementwise_kernelILi128ELi4EZNS0_15gpu_kernel_implIZZZNS0_10glu_kernelERNS_18TensorIteratorBaseEENKUlvE_clEvENKUlvE2_clEvEUlN3c108BFloat16ES8_E_EEvS4_RKT_EUliE_EEviT1_ --------------------------
	.section	.nv.info._ZN2at6native18elementwise_kernelILi128ELi4EZNS0_15gpu_kernel_implIZZZNS0_10glu_kernelERNS_18TensorIteratorBaseEENKUlvE_clEvENKUlvE2_clEvEUlN3c108BFloat16ES8_E_EEvS4_RKT_EUliE_EEviT1_,"",@"SHT_CUDA_INFO"
	.sectionflags	@""
	.align	4


	//----- nvinfo : EIATTR_CUDA_API_VERSION
	.align		4
        /*0000*/ 	.byte	0x04, 0x37
        /*0002*/ 	.short	(.L_945 - .L_944)
.L_944:
        /*0004*/ 	.word	0x00000082


	//----- nvinfo : EIATTR_SW2861232_WAR
	.align		4
.L_945:
        /*0008*/ 	.byte	0x01, 0x35
	.zero		2


	//----- nvinfo : EIATTR_PARAM_CBANK
	.align		4
        /*000c*/ 	.byte	0x04, 0x0a
        /*000e*/ 	.short	(.L_947 - .L_946)
	.align		4
.L_946:
        /*0010*/ 	.word	index@(.nv.constant0._ZN2at6native18elementwise_kernelILi128ELi4EZNS0_15gpu_kernel_implIZZZNS0_10glu_kernelERNS_18TensorIteratorBaseEENKUlvE_clEvENKUlvE2_clEvEUlN3c108BFloat16ES8_E_EEvS4_RKT_EUliE_EEviT1_)
        /*0014*/ 	.short	0x0160
        /*0016*/ 	.short	0x0290


	//----- nvinfo : EIATTR_CBANK_PARAM_SIZE
	.align		4
.L_947:
        /*0018*/ 	.byte	0x03, 0x19
        /*001a*/ 	.short	0x0290


	//----- nvinfo : EIATTR_KPARAM_INFO
	.align		4
        /*001c*/ 	.byte	0x04, 0x17
        /*001e*/ 	.short	(.L_949 - .L_948)
.L_948:
        /*0020*/ 	.word	0x00000000
        /*0024*/ 	.short	0x0001
        /*0026*/ 	.short	0x0008
        /*0028*/ 	.byte	0x00, 0xf0, 0x21, 0x0a


	//----- nvinfo : EIATTR_KPARAM_INFO
	.align		4
.L_949:
        /*002c*/ 	.byte	0x04, 0x17
        /*002e*/ 	.short	(.L_951 - .L_950)
.L_950:
        /*0030*/ 	.word	0x00000000
        /*0034*/ 	.short	0x0000
        /*0036*/ 	.short	0x0000
        /*0038*/ 	.byte	0x00, 0xf0, 0x11, 0x00


	//----- nvinfo : EIATTR_MAXREG_COUNT
	.align		4
.L_951:
        /*003c*/ 	.byte	0x03, 0x1b
        /*003e*/ 	.short	0x0080


	//----- nvinfo : EIATTR_EXTERNS
	.align		4
        /*0040*/ 	.byte	0x04, 0x0f
        /*0042*/ 	.short	(.L_953 - .L_952)


	//   ....[0]....
	.align		4
.L_952:
        /*0044*/ 	.word	index@(__assertfail)


	//----- nvinfo : EIATTR_MERCURY_ISA_VERSION
	.align		4
.L_953:
        /*0048*/ 	.byte	0x03, 0x5f
        /*004a*/ 	.short	0x0000


	//----- nvinfo : EIATTR_SYSCALL_OFFSETS
	.align		4
        /*004c*/ 	.byte	0x04, 0x46
        /*004e*/ 	.short	(.L_955 - .L_954)


	//   ....[0]....
.L_954:
        /*0050*/ 	.word	0x00002050


	//   ....[1]....
        /*0054*/ 	.word	0x00003000


	//   ....[2]....
        /*0058*/ 	.word	0x00004010


	//   ....[3]....
        /*005c*/ 	.word	0x000060d0


	//   ....[4]....
        /*0060*/ 	.word	0x00007080


	//   ....[5]....
        /*0064*/ 	.word	0x00008090


	//   ....[6]....
        /*0068*/ 	.word	0x0000a120


	//   ....[7]....
        /*006c*/ 	.word	0x0000b0d0


	//   ....[8]....
        /*0070*/ 	.word	0x0000c0e0


	//   ....[9]....
        /*0074*/ 	.word	0x0000e180


	//   ....[10]....
        /*0078*/ 	.word	0x0000f130


	//   ....[11]....
        /*007c*/ 	.word	0x00010140


	//----- nvinfo : EIATTR_EXIT_INSTR_OFFSETS
	.align		4
.L_955:
        /*0080*/ 	.byte	0x04, 0x1c
        /*0082*/ 	.short	(.L_957 - .L_956)


	//   ....[0]....
.L_956:
        /*0084*/ 	.word	0x0000c1a0


	//   ....[1]....
        /*0088*/ 	.word	0x0000f340


	//   ....[2]....
        /*008c*/ 	.word	0x0000f380


	//   ....[3]....
        /*0090*/ 	.word	0x0000f420


	//   ....[4]....
        /*0094*/ 	.word	0x0000f460


	//   ....[5]....
        /*0098*/ 	.word	0x0000f4a0


	//   ....[6]....
        /*009c*/ 	.word	0x0000f530


	//   ....[7]....
        /*00a0*/ 	.word	0x0000f570


	//   ....[8]....
        /*00a4*/ 	.word	0x0000f610


	//   ....[9]....
        /*00a8*/ 	.word	0x0000f660


	//   ....[10]....
        /*00ac*/ 	.word	0x0000f6b0


	//   ....[11]....
        /*00b0*/ 	.word	0x0000f780


	//   ....[12]....
        /*00b4*/ 	.word	0x0000f7e0


	//   ....[13]....
        /*00b8*/ 	.word	0x0000f970


	//   ....[14]....
        /*00bc*/ 	.word	0x0000fad0


	//   ....[15]....
        /*00c0*/ 	.word	0x0000faf0


	//   ....[16]....
        /*00c4*/ 	.word	0x0000fbb0


	//   ....[17]....
        /*00c8*/ 	.word	0x0000fd30


	//   ....[18]....
        /*00cc*/ 	.word	0x0000feb0


	//   ....[19]....
        /*00d0*/ 	.word	0x00010010


	//   ....[20]....
        /*00d4*/ 	.word	0x00010150


	//   ....[21]....
        /*00d8*/ 	.word	0x00010190


	//   ....[22]....
        /*00dc*/ 	.word	0x000101d0


	//----- nvinfo : EIATTR_MAX_THREADS
	.align		4
.L_957:
        /*00e0*/ 	.byte	0x04, 0x05
        /*00e2*/ 	.short	(.L_959 - .L_958)
.L_958:
        /*00e4*/ 	.word	0x00000080
        /*00e8*/ 	.word	0x00000001
        /*00ec*/ 	.word	0x00000001


	//----- nvinfo : EIATTR_CRS_STACK_SIZE
	.align		4
.L_959:
        /*00f0*/ 	.byte	0x04, 0x1e
        /*00f2*/ 	.short	(.L_961 - .L_960)
.L_960:
        /*00f4*/ 	.word	0x00000000
.L_961:


//--------------------- .nv.info._ZN2at6native27unrolled_elementwise_kernelIZZZNS0_10glu_kernelERNS_18TensorIteratorBaseEENKUlvE_clEvENKUlvE2_clEvEUlN3c108BFloat16ES7_E_St5arrayIPcLm3EELi4E23TrivialOffsetCalculatorILi2EjESC_ILi1EjENS0_6memory12LoadWithCastILi2EEENSF_13StoreWithCastILi1EEEEEviT_T0_T2_T3_T4_T5_ --------------------------
	.section	.nv.info._ZN2at6native27unrolled_elementwise_kernelIZZZNS0_10glu_kernelERNS_18TensorIteratorBaseEENKUlvE_clEvENKUlvE2_clEvEUlN3c108BFloat16ES7_E_St5arrayIPcLm3EELi4E23TrivialOffsetCalculatorILi2EjESC_ILi1EjENS0_6memory12LoadWithCastILi2EEENSF_13StoreWithCastILi1EEEEEviT_T0_T2_T3_T4_T5_,"",@"SHT_CUDA_INFO"
	.sectionflags	@""
	.align	4


	//----- nvinfo : EIATTR_CUDA_API_VERSION
	.align		4
        /*0000*/ 	.byte	0x04, 0x37
        /*0002*/ 	.short	(.L_963 - .L_962)
.L_962:
        /*0004*/ 	.word	0x00000082


	//----- nvinfo : EIATTR_SW2861232_WAR
	.align		4
.L_963:
        /*0008*/ 	.byte	0x01, 0x35
	.zero		2


	//----- nvinfo : EIATTR_PARAM_CBANK
	.align		4
        /*000c*/ 	.byte	0x04, 0x0a
        /*000e*/ 	.short	(.L_965 - .L_964)
	.align		4
.L_964:
        /*0010*/ 	.word	index@(.nv.constant0._ZN2at6native27unrolled_elementwise_kernelIZZZNS0_10glu_kernelERNS_18TensorIteratorBaseEENKUlvE_clEvENKUlvE2_clEvEUlN3c108BFloat16ES7_E_St5arrayIPcLm3EELi4E23TrivialOffsetCalculatorILi2EjESC_ILi1EjENS0_6memory12LoadWithCastILi2EEENSF_13StoreWithCastILi1EEEEEviT_T0_T2_T3_T4_T5_)
        /*0014*/ 	.short	0x0160
        /*0016*/ 	.short	0x0038


	//----- nvinfo : EIATTR_CBANK_PARAM_SIZE
	.align		4
.L_965:
        /*0018*/ 	.byte	0x03, 0x19
        /*001a*/ 	.short	0x0038


	//----- nvinfo : EIATTR_KPARAM_INFO
	.align		4
        /*001c*/ 	.byte	0x04, 0x17
        /*001e*/ 	.short	(.L_967 - .L_966)
.L_966:
        /*0020*/ 	.word	0x00000000
        /*0024*/ 	.short	0x0006
        /*0026*/ 	.short	0x0030
        /*0028*/ 	.byte	0x00, 0xf0, 0x21, 0x00


	//----- nvinfo : EIATTR_KPARAM_INFO
	.align		4
.L_967:
        /*002c*/ 	.byte	0x04, 0x17
        /*002e*/ 	.short	(.L_969 - .L_968)
.L_968:
        /*0030*/ 	.word	0x00000000
        /*0034*/ 	.short	0x0005
        /*0036*/ 	.short	0x0024
        /*0038*/ 	.byte	0x00, 0xf0, 0x31, 0x00


	//----- nvinfo : EIATTR_KPARAM_INFO
	.align		4
.L_969:
        /*003c*/ 	.byte	0x04, 0x17
        /*003e*/ 	.short	(.L_971 - .L_970)
.L_970:
        /*0040*/ 	.word	0x00000000
        /*0044*/ 	.short	0x0004
        /*0046*/ 	.short	0x0021
        /*0048*/ 	.byte	0x00, 0xf0, 0x05, 0x00


	//----- nvinfo : EIATTR_KPARAM_INFO
	.align		4
.L_971:
        /*004c*/ 	.byte	0x04, 0x17
        /*004e*/ 	.short	(.L_973 - .L_972)
.L_972:
        /*0050*/ 	.word	0x00000000
        /*0054*/ 	.short	0x0003
        /*0056*/ 	.short	0x0020
        /*0058*/ 	.byte	0x00, 0xf0, 0x05, 0x00


	//----- nvinfo : EIATTR_KPARAM_INFO
	.align		4
.L_973:
        /*005c*/ 	.byte	0x04, 0x17
        /*005e*/ 	.short	(.L_975 - .L_974)
.L_974:
        /*0060*/ 	.word	0x00000000
        /*0064*/ 	.short	0x0002
        /*0066*/ 	.short	0x0008
        /*0068*/ 	.byte	0x00, 0xf0, 0x61, 0x00


	//----- nvinfo : EIATTR_KPARAM_INFO
	.align		4
.L_975:
        /*006c*/ 	.byte	0x04, 0x17
        /*006e*/ 	.short	(.L_977 - .L_976)
.L_976:
        /*0070*/ 	.word	0x00000000
        /*0074*/ 	.short	0x0001
        /*0076*/ 	.short	0x0004
        /*0078*/ 	.byte	0x00, 0xf0, 0x05, 0x00


	//----- nvinfo : EIATTR_KPARAM_INFO
	.align		4
.L_977:
        /*007c*/ 	.byte	0x04, 0x17
        /*007e*/ 	.short	(.L_979 - .L_978)
.L_978:
        /*0080*/ 	.word	0x00000000
        /*0084*/ 	.short	0x0000
        /*0086*/ 	.short	0x0000
        /*0088*/ 	.byte	0x00, 0xf0, 0x11, 0x00


	//----- nvinfo : EIATTR_MAXREG_COUNT
	.align		4
.L_979:
        /*008c*/ 	.byte	0x03, 0x1b
        /*008e*/ 	.short	0x00ff


	//----- nvinfo : EIATTR_EXTERNS
	.align		4
        /*0090*/ 	.byte	0x04, 0x0f
        /*0092*/ 	.short	(.L_981 - .L_980)


	//   ....[0]....
	.align		4
.L_980:
        /*0094*/ 	.word	index@(__assertfail)


	//----- nvinfo : EIATTR_MERCURY_ISA_VERSION
	.align		4
.L_981:
        /*0098*/ 	.byte	0x03, 0x5f
        /*009a*/ 	.short	0x0000


	//----- nvinfo : EIATTR_SYSCALL_OFFSETS
	.align		4
        /*009c*/ 	.byte	0x04, 0x46
        /*009e*/ 	.short	(.L_983 - .L_982)


	//   ....[0]....
.L_982:
        /*00a0*/ 	.word	0x000010b0


	//   ....[1]....
        /*00a4*/ 	.word	0x00002130


	//   ....[2]....
        /*00a8*/ 	.word	0x00003230


	//   ....[3]....
        /*00ac*/ 	.word	0x000042b0


	//   ....[4]....
        /*00b0*/ 	.word	0x000053c0


	//   ....[5]....
        /*00b4*/ 	.word	0x00006430


	//   ....[6]....
        /*00b8*/ 	.word	0x00007520


	//   ....[7]....
        /*00bc*/ 	.word	0x000084c0


	//   ....[8]....
        /*00c0*/ 	.word	0x00009870


	//   ....[9]....
        /*00c4*/ 	.word	0x0000a8a0


	//   ....[10]....
        /*00c8*/ 	.word	0x0000b890


	//   ....[11]....
        /*00cc*/ 	.word	0x0000c880


	//----- nvinfo : EIATTR_EXIT_INSTR_OFFSETS
	.align		4
.L_983:
        /*00d0*/ 	.byte	0x04, 0x1c
        /*00d2*/ 	.short	(.L_985 - .L_984)


	//   ....[0]....
.L_984:
        /*00d4*/ 	.word	0x0000b950


	//   ....[1]....
        /*00d8*/ 	.word	0x0000ba80


	//   ....[2]....
        /*00dc*/ 	.word	0x0000bac0


	//   ....[3]....
        /*00e0*/ 	.word	0x0000bb60


	//   ....[4]....
        /*00e4*/ 	.word	0x0000bba0


	//   ....[5]....
        /*00e8*/ 	.word	0x0000bbe0


	//   ....[6]....
        /*00ec*/ 	.word	0x0000bc70


	//   ....[7]....
        /*00f0*/ 	.word	0x0000bcb0


	//   ....[8]....
        /*00f4*/ 	.word	0x0000bd50


	//   ....[9]....
        /*00f8*/ 	.word	0x0000bda0


	//   ....[10]....
        /*00fc*/ 	.word	0x0000bdf0


	//   ....[11]....
        /*0100*/ 	.word	0x0000bec0


	//   ....[12]....
        /*0104*/ 	.word	0x0000bf20


	//   ....[13]....
        /*0108*/ 	.word	0x0000c0b0


	//   ....[14]....
        /*010c*/ 	.word	0x0000c210


	//   ....[15]....
        /*0110*/ 	.word	0x0000c230


	//   ....[16]....
        /*0114*/ 	.word	0x0000c2f0


	//   ....[17]....
        /*0118*/ 	.word	0x0000c470


	//   ....[18]....
        /*011c*/ 	.word	0x0000c5f0


	//   ....[19]....
        /*0120*/ 	.word	0x0000c750


	//   ....[20]....
        /*0124*/ 	.word	0x0000c890


	//   ....[21]....
        /*0128*/ 	.word	0x0000c8d0


	//   ....[22]....
        /*012c*/ 	.word	0x0000c910


	//----- nvinfo : EIATTR_MAX_THREADS
	.align		4
.L_985:
        /*0130*/ 	.byte	0x04, 0x05
        /*0132*/ 	.short	(.L_987 - .L_986)
.L_986:
        /*0134*/ 	.word	0x00000080
        /*0138*/ 	.word	0x00000001
        /*013c*/ 	.word	0x00000001


	//----- nvinfo : EIATTR_CRS_STACK_SIZE
	.align		4
.L_987:
        /*0140*/ 	.byte	0x04, 0x1e
        /*0142*/ 	.short	(.L_989 - .L_988)
.L_988:
        /*0144*/ 	.word	0x00000000
.L_989:


//--------------------- .nv.info._ZN2at6native18elementwise_kernelILi128ELi4EZNS0_22gpu_kernel_impl_nocastIZZZNS0_10glu_kernelERNS_18TensorIteratorBaseEENKUlvE_clEvENKUlvE2_clEvEUlN3c108BFloat16ES8_E_EEvS4_RKT_EUliE_EEviT1_ --------------------------
	.section	.nv.info._ZN2at6native18elementwise_kernelILi128ELi4EZNS0_22gpu_kernel_impl_nocastIZZZNS0_10glu_kernelERNS_18TensorIteratorBaseEENKUlvE_clEvENKUlvE2_clEvEUlN3c108BFloat16ES8_E_EEvS4_RKT_EUliE_EEviT1_,"",@"SHT_CUDA_INFO"
	.sectionflags	@""
	.align	4


	//----- nvinfo : EIATTR_CUDA_API_VERSION
	.align		4
        /*0000*/ 	.byte	0x04, 0x37
        /*0002*/ 	.short	(.L_991 - .L_990)
.L_990:
        /*0004*/ 	.word	0x00000082


	//----- nvinfo : EIATTR_SW2861232_WAR
	.align		4
.L_991:
        /*0008*/ 	.byte	0x01, 0x35
	.zero		2


	//----- nvinfo : EIATTR_PARAM_CBANK
	.align		4
        /*000c*/ 	.byte	0x04, 0x0a
        /*000e*/ 	.short	(.L_993 - .L_992)
	.align		4
.L_992:
        /*0010*/ 	.word	index@(.nv.constant0._ZN2at6native18elementwise_kernelILi128ELi4EZNS0_22gpu_kernel_impl_nocastIZZZNS0_10glu_kernelERNS_18TensorIteratorBaseEENKUlvE_clEvENKUlvE2_clEvEUlN3c108BFloat16ES8_E_EEvS4_RKT_EUliE_EEviT1_)
        /*0014*/ 	.short	0x0160
        /*0016*/ 	.short	0x0290


	//----- nvinfo : EIATTR_CBANK_PARAM_SIZE
	.align		4
.L_993:
        /*0018*/ 	.byte	0x03, 0x19
        /*001a*/ 	.short	0x0290


	//----- nvinfo : EIATTR_KPARAM_INFO
	.align		4
        /*001c*/ 	.byte	0x04, 0x17
        /*001e*/ 	.short	(.L_995 - .L_994)
.L_994:
        /*0020*/ 	.word	0x00000000
        /*0024*/ 	.short	0x0001
        /*0026*/ 	.short	0x0008
        /*0028*/ 	.byte	0x00, 0xf0, 0x21, 0x0a


	//----- nvinfo : EIATTR_KPARAM_INFO
	.align		4
.L_995:
        /*002c*/ 	.byte	0x04, 0x17
        /*002e*/ 	.short	(.L_997 - .L_996)
.L_996:
        /*0030*/ 	.word	0x00000000
        /*0034*/ 	.short	0x0000
        /*0036*/ 	.short	0x0000
        /*0038*/ 	.byte	0x00, 0xf0, 0x11, 0x00


	//----- nvinfo : EIATTR_MAXREG_COUNT
	.align		4
.L_997:
        /*003c*/ 	.byte	0x03, 0x1b
        /*003e*/ 	.short	0x0080


	//----- nvinfo : EIATTR_MERCURY_ISA_VERSION
	.align		4
        /*0040*/ 	.byte	0x03, 0x5f
        /*0042*/ 	.short	0x0000


	//----- nvinfo : EIATTR_EXIT_INSTR_OFFSETS
	.align		4
        /*0044*/ 	.byte	0x04, 0x1c
        /*0046*/ 	.short	(.L_999 - .L_998)


	//   ....[0]....
.L_998:
        /*0048*/ 	.word	0x000033d0


	//   ....[1]....
        /*004c*/ 	.word	0x000044c0


	//----- nvinfo : EIATTR_MAX_THREADS
	.align		4
.L_999:
        /*0050*/ 	.byte	0x04, 0x05
        /*0052*/ 	.short	(.L_1001 - .L_1000)
.L_1000:
        /*0054*/ 	.word	0x00000080
        /*0058*/ 	.word	0x00000001
        /*005c*/ 	.word	0x00000001


	//----- nvinfo : EIATTR_CRS_STACK_SIZE
	.align		4
.L_1001:
        /*0060*/ 	.byte	0x04, 0x1e
        /*0062*/ 	.short	(.L_1003 - .L_1002)
.L_1002:
        /*0064*/ 	.word	0x00000000
.L_1003:


//--------------------- .nv.info._ZN2at6native27unrolled_elementwise_kernelIZZZNS0_10glu_kernelERNS_18TensorIteratorBaseEENKUlvE_clEvENKUlvE2_clEvEUlN3c108BFloat16ES7_E_St5arrayIPcLm3EELi4E23TrivialOffsetCalculatorILi2EjESC_ILi1EjENS0_6memory15LoadWithoutCastENSF_16StoreWithoutCastEEEviT_T0_T2_T3_T4_T5_ --------------------------
	.section	.nv.info._ZN2at6native27unrolled_elementwise_kernelIZZZNS0_10glu_kernelERNS_18TensorIteratorBaseEENKUlvE_clEvENKUlvE2_clEvEUlN3c108BFloat16ES7_E_St5arrayIPcLm3EELi4E23TrivialOffsetCalculatorILi2EjESC_ILi1EjENS0_6memory15LoadWithoutCastENSF_16StoreWithoutCastEEEviT_T0_T2_T3_T4_T5_,"",@"SHT_CUDA_INFO"
	.sectionflags	@""
	.align	4


	//----- nvinfo : EIATTR_CUDA_API_VERSION
	.align		4
        /*0000*/ 	.byte	0x04, 0x37
        /*0002*/ 	.short	(.L_1005 - .L_1004)
.L_1004:
        /*0004*/ 	.word	0x00000082


	//----- nvinfo : EIATTR_SW2861232_WAR
	.align		4
.L_1005:
        /*0008*/ 	.byte	0x01, 0x35
	.zero		2


	//----- nvinfo : EIATTR_PARAM_CBANK
	.align		4
        /*000c*/ 	.byte	0x04, 0x0a
        /*000e*/ 	.short	(.L_1007 - .L_1006)
	.align		4
.L_1006:
        /*0010*/ 	.word	index@(.nv.constant0._ZN2at6native27unrolled_elementwise_kernelIZZZNS0_10glu_kernelERNS_18TensorIteratorBaseEENKUlvE_clEvENKUlvE2_clEvEUlN3c108BFloat16ES7_E_St5arrayIPcLm3EELi4E23TrivialOffsetCalculatorILi2EjESC_ILi1EjENS0_6memory15LoadWithoutCastENSF_16StoreWithoutCastEEEviT_T0_T2_T3_T4_T5_)
        /*0014*/ 	.short	0x0160
        /*0016*/ 	.short	0x0024


	//----- nvinfo : EIATTR_CBANK_PARAM_SIZE
	.align		4
.L_1007:
        /*0018*/ 	.byte	0x03, 0x19
        /*001a*/ 	.short	0x0024


	//----- nvinfo : EIATTR_KPARAM_INFO
	.align		4
        /*001c*/ 	.byte	0x04, 0x17
        /*001e*/ 	.short	(.L_1009 - .L_1008)
.L_1008:
        /*0020*/ 	.word	0x00000000
        /*0024*/ 	.short	0x0006
        /*0026*/ 	.short	0x0023
        /*0028*/ 	.byte	0x00, 0xf0, 0x05, 0x00


	//----- nvinfo : EIATTR_KPARAM_INFO
	.align		4
.L_1009:
        /*002c*/ 	.byte	0x04, 0x17
        /*002e*/ 	.short	(.L_1011 - .L_1010)
.L_1010:
        /*0030*/ 	.word	0x00000000
        /*0034*/ 	.short	0x0005
        /*0036*/ 	.short	0x0022
        /*0038*/ 	.byte	0x00, 0xf0, 0x05, 0x00


	//----- nvinfo : EIATTR_KPARAM_INFO
	.align		4
.L_1011:
        /*003c*/ 	.byte	0x04, 0x17
        /*003e*/ 	.short	(.L_1013 - .L_1012)
.L_1012:
        /*0040*/ 	.word	0x00000000
        /*0044*/ 	.short	0x0004
        /*0046*/ 	.short	0x0021
        /*0048*/ 	.byte	0x00, 0xf0, 0x05, 0x00


	//----- nvinfo : EIATTR_KPARAM_INFO
	.align		4
.L_1013:
        /*004c*/ 	.byte	0x04, 0x17
        /*004e*/ 	.short	(.L_1015 - .L_1014)
.L_1014:
        /*0050*/ 	.word	0x00000000
        /*0054*/ 	.short	0x0003
        /*0056*/ 	.short	0x0020
        /*0058*/ 	.byte	0x00, 0xf0, 0x05, 0x00


	//----- nvinfo : EIATTR_KPARAM_INFO
	.align		4
.L_1015:
        /*005c*/ 	.byte	0x04, 0x17
        /*005e*/ 	.short	(.L_1017 - .L_1016)
.L_1016:
        /*0060*/ 	.word	0x00000000
        /*0064*/ 	.short	0x0002
        /*0066*/ 	.short	0x0008
        /*0068*/ 	.byte	0x00, 0xf0, 0x61, 0x00


	//----- nvinfo : EIATTR_KPARAM_INFO
	.align		4
.L_1017:
        /*006c*/ 	.byte	0x04, 0x17
        /*006e*/ 	.short	(.L_1019 - .L_1018)
.L_1018:
        /*0070*/ 	.word	0x00000000
        /*0074*/ 	.short	0x0001
        /*0076*/ 	.short	0x0004
        /*0078*/ 	.byte	0x00, 0xf0, 0x05, 0x00


	//----- nvinfo : EIATTR_KPARAM_INFO
	.align		4
.L_1019:
        /*007c*/ 	.byte	0x04, 0x17
        /*007e*/ 	.short	(.L_1021 - .L_1020)
.L_1020:
        /*0080*/ 	.word	0x00000000
        /*0084*/ 	.short	0x0000
        /*0086*/ 	.short	0x0000
        /*0088*/ 	.byte	0x00, 0xf0, 0x11, 0x00


	//----- nvinfo : EIATTR_MAXREG_COUNT
	.align		4
.L_1021:
        /*008c*/ 	.byte	0x03, 0x1b
        /*008e*/ 	.short	0x00ff


	//----- nvinfo : EIATTR_MERCURY_ISA_VERSION
	.align		4
        /*0090*/ 	.byte	0x03, 0x5f
        /*0092*/ 	.short	0x0000


	//----- nvinfo : EIATTR_EXIT_INSTR_OFFSETS
	.align		4
        /*0094*/ 	.byte	0x04, 0x1c
        /*0096*/ 	.short	(.L_1023 - .L_1022)


	//   ....[0]....
.L_1022:
        /*0098*/ 	.word	0x000006a0


	//   ....[1]....
        /*009c*/ 	.word	0x00000700


	//----- nvinfo : EIATTR_MAX_THREADS
	.align		4
.L_1023:
        /*00a0*/ 	.byte	0x04, 0x05
        /*00a2*/ 	.short	(.L_1025 - .L_1024)
.L_1024:
        /*00a4*/ 	.word	0x00000080
        /*00a8*/ 	.word	0x00000001
        /*00ac*/ 	.word	0x00000001


	//----- nvinfo : EIATTR_CRS_STACK_SIZE
	.align		4
.L_1025:
        /*00b0*/ 	.byte	0x04, 0x1e
        /*00b2*/ 	.short	(.L_1027 - .L_1026)
.L_1026:
        /*00b4*/ 	.word	0x00000000
.L_1027:


//--------------------- .nv.info._ZN2at6native29vectorized_elementwise_kernelILi2EZZZNS0_10glu_kernelERNS_18TensorIteratorBaseEENKUlvE_clEvENKUlvE2_clEvEUlN3c108BFloat16ES7_E_St5arrayIPcLm3EEEEviT0_T1_ --------------------------
	.section	.nv.info._ZN2at6native29vectorized_elementwise_kernelILi2EZZZNS0_10glu_kernelERNS_18TensorIteratorBaseEENKUlvE_clEvENKUlvE2_clEvEUlN3c108BFloat16ES7_E_St5arrayIPcLm3EEEEviT0_T1_,"",@"SHT_CUDA_INFO"
	.sectionflags	@""
	.align	4


	//----- nvinfo : EIATTR_CUDA_API_VERSION
	.align		4
        /*0000*/ 	.byte	0x04, 0x37
        /*0002*/ 	.short	(.L_1029 - .L_1028)
.L_1028:
        /*0004*/ 	.word	0x00000082


	//----- nvinfo : EIATTR_SW2861232_WAR
	.align		4
.L_1029:
        /*0008*/ 	.byte	0x01, 0x35
	.zero		2


	//----- nvinfo : EIATTR_PARAM_CBANK
	.align		4
        /*000c*/ 	.byte	0x04, 0x0a
        /*000e*/ 	.short	(.L_1031 - .L_1030)
	.align		4
.L_1030:
        /*0010*/ 	.word	index@(.nv.constant0._ZN2at6native29vectorized_elementwise_kernelILi2EZZZNS0_10glu_kernelERNS_18TensorIteratorBaseEENKUlvE_clEvENKUlvE2_clEvEUlN3c108BFloat16ES7_E_St5arrayIPcLm3EEEEviT0_T1_)
        /*0014*/ 	.short	0x0160
        /*0016*/ 	.short	0x0020


	//----- nvinfo : EIATTR_CBANK_PARAM_SIZE
	.align		4
.L_1031:
        /*0018*/ 	.byte	0x03, 0x19
        /*001a*/ 	.short	0x0020


	//----- nvinfo : EIATTR_KPARAM_INFO
	.align		4
        /*001c*/ 	.byte	0x04, 0x17
        /*001e*/ 	.short	(.L_1033 - .L_1032)
.L_1032:
        /*0020*/ 	.word	0x00000000
        /*0024*/ 	.short	0x0002
        /*0026*/ 	.short	0x0008
        /*0028*/ 	.byte	0x00, 0xf0, 0x61, 0x00


	//----- nvinfo : EIATTR_KPARAM_INFO
	.align		4
.L_1033:
        /*002c*/ 	.byte	0x04, 0x17
        /*002e*/ 	.short	(.L_1035 - .L_1034)
.L_1034:
        /*0030*/ 	.word	0x00000000
        /*0034*/ 	.short	0x0001
        /*0036*/ 	.short	0x0004
        /*0038*/ 	.byte	0x00, 0xf0, 0x05, 0x00


	//----- nvinfo : EIATTR_KPARAM_INFO
	.align		4
.L_1035:
        /*003c*/ 	.byte	0x04, 0x17
        /*003e*/ 	.short	(.L_1037 - .L_1036)
.L_1036:
        /*0040*/ 	.word	0x00000000
        /*0044*/ 	.short	0x0000
        /*0046*/ 	.short	0x0000
        /*0048*/ 	.byte	0x00, 0xf0, 0x11, 0x00


	//----- nvinfo : EIATTR_MAXREG_COUNT
	.align		4
.L_1037:
        /*004c*/ 	.byte	0x03, 0x1b
        /*004e*/ 	.short	0x00ff


	//----- nvinfo : EIATTR_MERCURY_ISA_VERSION
	.align		4
        /*0050*/ 	.byte	0x03, 0x5f
        /*0052*/ 	.short	0x0000


	//----- nvinfo : EIATTR_EXIT_INSTR_OFFSETS
	.align		4
        /*0054*/ 	.byte	0x04, 0x1c
        /*0056*/ 	.short	(.L_1039 - .L_1038)


	//   ....[0]....
.L_1038:
        /*0058*/ 	.word	0x00000570


	//   ....[1]....
        /*005c*/ 	.word	0x000012e0


	//   ....[2]....
        /*0060*/ 	.word	0x00001330


	//----- nvinfo : EIATTR_MAX_THREADS
	.align		4
.L_1039:
        /*0064*/ 	.byte	0x04, 0x05
        /*0066*/ 	.short	(.L_1041 - .L_1040)
.L_1040:
        /*0068*/ 	.word	0x00000080
        /*006c*/ 	.word	0x00000001
        /*0070*/ 	.word	0x00000001


	//----- nvinfo : EIATTR_CRS_STACK_SIZE
	.align		4
.L_1041:
        /*0074*/ 	.byte	0x04, 0x1e
        /*0076*/ 	.short	(.L_1043 - .L_1042)
.L_1042:
        /*0078*/ 	.word	0x00000000
.L_1043:


//--------------------- .nv.info._ZN2at6native29vectorized_elementwise_kernelILi4EZZZNS0_10glu_kernelERNS_18TensorIteratorBaseEENKUlvE_clEvENKUlvE2_clEvEUlN3c108BFloat16ES7_E_St5arrayIPcLm3EEEEviT0_T1_ --------------------------
	.section	.nv.info._ZN2at6native29vectorized_elementwise_kernelILi4EZZZNS0_10glu_kernelERNS_18TensorIteratorBaseEENKUlvE_clEvENKUlvE2_clEvEUlN3c108BFloat16ES7_E_St5arrayIPcLm3EEEEviT0_T1_,"",@"SHT_CUDA_INFO"
	.sectionflags	@""
	.align	4


	//----- nvinfo : EIATTR_CUDA_API_VERSION
	.align		4
        /*0000*/ 	.byte	0x04, 0x37
        /*0002*/ 	.short	(.L_1045 - .L_1044)
.L_1044:
        /*0004*/ 	.word	0x00000082


	//----- nvinfo : EIATTR_SW2861232_WAR
	.align		4
.L_1045:
        /*0008*/ 	.byte	0x01, 0x35
	.zero		2


	//----- nvinfo : EIATTR_PARAM_CBANK
	.align		4
        /*000c*/ 	.byte	0x04, 0x0a
        /*000e*/ 	.short	(.L_1047 - .L_1046)
	.align		4
.L_1046:
        /*0010*/ 	.word	index@(.nv.constant0._ZN2at6native29vectorized_elementwise_kernelILi4EZZZNS0_10glu_kernelERNS_18TensorIteratorBaseEENKUlvE_clEvENKUlvE2_clEvEUlN3c108BFloat16ES7_E_St5arrayIPcLm3EEEEviT0_T1_)
        /*0014*/ 	.short	0x0160
        /*0016*/ 	.short	0x0020


	//----- nvinfo : EIATTR_CBANK_PARAM_SIZE
	.align		4
.L_1047:
        /*0018*/ 	.byte	0x03, 0x19
        /*001a*/ 	.short	0x0020


	//----- nvinfo : EIATTR_KPARAM_INFO
	.align		4
        /*001c*/ 	.byte	0x04, 0x17
        /*001e*/ 	.short	(.L_1049 - .L_1048)
.L_1048:
        /*0020*/ 	.word	0x00000000
        /*0024*/ 	.short	0x0002
        /*0026*/ 	.short	0x0008
        /*0028*/ 	.byte	0x00, 0xf0, 0x61, 0x00


	//----- nvinfo : EIATTR_KPARAM_INFO
	.align		4
.L_1049:
        /*002c*/ 	.byte	0x04, 0x17
        /*002e*/ 	.short	(.L_1051 - .L_1050)
.L_1050:
        /*0030*/ 	.word	0x00000000
        /*0034*/ 	.short	0x0001
        /*0036*/ 	.short	0x0004
        /*0038*/ 	.byte	0x00, 0xf0, 0x05, 0x00


	//----- nvinfo : EIATTR_KPARAM_INFO
	.align		4
.L_1051:
        /*003c*/ 	.byte	0x04, 0x17
        /*003e*/ 	.short	(.L_1053 - .L_1052)
.L_1052:
        /*0040*/ 	.word	0x00000000
        /*0044*/ 	.short	0x0000
        /*0046*/ 	.short	0x0000
        /*0048*/ 	.byte	0x00, 0xf0, 0x11, 0x00


	//----- nvinfo : EIATTR_MAXREG_COUNT
	.align		4
.L_1053:
        /*004c*/ 	.byte	0x03, 0x1b
        /*004e*/ 	.short	0x00ff


	//----- nvinfo : EIATTR_MERCURY_ISA_VERSION
	.align		4
        /*0050*/ 	.byte	0x03, 0x5f
        /*0052*/ 	.short	0x0000


	//----- nvinfo : EIATTR_EXIT_INSTR_OFFSETS
	.align		4
        /*0054*/ 	.byte	0x04, 0x1c
        /*0056*/ 	.short	(.L_1055 - .L_1054)


	//   ....[0]....
.L_1054:
        /*0058*/ 	.word	0x00000510


	//   ....[1]....
        /*005c*/ 	.word	0x00001280


	//   ....[2]....
        /*0060*/ 	.word	0x000012d0


	//----- nvinfo : EIATTR_MAX_THREADS
	.align		4
.L_1055:
        /*0064*/ 	.byte	0x04, 0x05
        /*0066*/ 	.short	(.L_1057 - .L_1056)
.L_1056:
        /*0068*/ 	.word	0x00000080
        /*006c*/ 	.word	0x00000001
        /*0070*/ 	.word	0x00000001


	//----- nvinfo : EIATTR_CRS_STACK_SIZE
	.align		4
.L_1057:
        /*0074*/ 	.byte	0x04, 0x1e
        /*0076*/ 	.short	(.L_1059 - .L_1058)
.L_1058:
        /*0078*/ 	.word	0x00000000
.L_1059:


//--------------------- .nv.info._ZN2at6native29vectorized_elementwise_kernelILi8EZZZNS0_10glu_kernelERNS_18TensorIteratorBaseEENKUlvE_clEvENKUlvE2_clEvEUlN3c108BFloat16ES7_E_St5arrayIPcLm3EEEEviT0_T1_ --------------------------
	.section	.nv.info._ZN2at6native29vectorized_elementwise_kernelILi8EZZZNS0_10glu_kernelERNS_18TensorIteratorBaseEENKUlvE_clEvENKUlvE2_clEvEUlN3c108BFloat16ES7_E_St5arrayIPcLm3EEEEviT0_T1_,"",@"SHT_CUDA_INFO"
	.sectionflags	@""
	.align	4


	//----- nvinfo : EIATTR_CUDA_API_VERSION
	.align		4
        /*0000*/ 	.byte	0x04, 0x37
        /*0002*/ 	.short	(.L_1061 - .L_1060)
.L_1060:
        /*0004*/ 	.word	0x00000082


	//----- nvinfo : EIATTR_SW2861232_WAR
	.align		4
.L_1061:
        /*0008*/ 	.byte	0x01, 0x35
	.zero		2


	//----- nvinfo : EIATTR_PARAM_CBANK
	.align		4
        /*000c*/ 	.byte	0x04, 0x0a
        /*000e*/ 	.short	(.L_1063 - .L_1062)
	.align		4
.L_1062:
        /*0010*/ 	.word	index@(.nv.constant0._ZN2at6native29vectorized_elementwise_kernelILi8EZZZNS0_10glu_kernelERNS_18TensorIteratorBaseEENKUlvE_clEvENKUlvE2_clEvEUlN3c108BFloat16ES7_E_St5arrayIPcLm3EEEEviT0_T1_)
        /*0014*/ 	.short	0x0160
        /*0016*/ 	.short	0x0020


	//----- nvinfo : EIATTR_CBANK_PARAM_SIZE
	.align		4
.L_1063:
        /*0018*/ 	.byte	0x03, 0x19
        /*001a*/ 	.short	0x0020


	//----- nvinfo : EIATTR_KPARAM_INFO
	.align		4
        /*001c*/ 	.byte	0x04, 0x17
        /*001e*/ 	.short	(.L_1065 - .L_1064)
.L_1064:
        /*0020*/ 	.word	0x00000000
        /*0024*/ 	.short	0x0002
        /*0026*/ 	.short	0x0008
        /*0028*/ 	.byte	0x00, 0xf0, 0x61, 0x00


	//----- nvinfo : EIATTR_KPARAM_INFO
	.align		4
.L_1065:
        /*002c*/ 	.byte	0x04, 0x17
        /*002e*/ 	.short	(.L_1067 - .L_1066)
.L_1066:
        /*0030*/ 	.word	0x00000000
        /*0034*/ 	.short	0x0001
        /*0036*/ 	.short	0x0004
        /*0038*/ 	.byte	0x00, 0xf0, 0x05, 0x00


	//----- nvinfo : EIATTR_KPARAM_INFO
	.align		4
.L_1067:
        /*003c*/ 	.byte	0x04, 0x17
        /*003e*/ 	.short	(.L_1069 - .L_1068)
.L_1068:
        /*0040*/ 	.word	0x00000000
        /*0044*/ 	.short	0x0000
        /*0046*/ 	.short	0x0000
        /*0048*/ 	.byte	0x00, 0xf0, 0x11, 0x00


	//----- nvinfo : EIATTR_MAXREG_COUNT
	.align		4
.L_1069:
        /*004c*/ 	.byte	0x03, 0x1b
        /*004e*/ 	.short	0x00ff


	//----- nvinfo : EIATTR_MERCURY_ISA_VERSION
	.align		4
        /*0050*/ 	.byte	0x03, 0x5f
        /*0052*/ 	.short	0x0000


	//----- nvinfo : EIATTR_EXIT_INSTR_OFFSETS
	.align		4
        /*0054*/ 	.byte	0x04, 0x1c
        /*0056*/ 	.short	(.L_1071 - .L_1070)


	//   ....[0]....
.L_1070:
        /*0058*/ 	.word	0x00000010


	//----- nvinfo : EIATTR_MAX_THREADS
	.align		4
.L_1071:
        /*005c*/ 	.byte	0x04, 0x05
        /*005e*/ 	.short	(.L_1073 - .L_1072)
.L_1072:
        /*0060*/ 	.word	0x00000080
        /*0064*/ 	.word	0x00000001
        /*0068*/ 	.word	0x00000001
.L_1073:


//--------------------- .nv.info._ZN2at6native18elementwise_kernelILi128ELi4EZNS0_15gpu_kernel_implIZZZNS0_10glu_kernelERNS_18TensorIteratorBaseEENKUlvE_clEvENKUlvE1_clEvEUlN3c104HalfES8_E_EEvS4_RKT_EUliE_EEviT1_ --------------------------
	.section	.nv.info._ZN2at6native18elementwise_kernelILi128ELi4EZNS0_15gpu_kernel_implIZZZNS0_10glu_kernelERNS_18TensorIteratorBaseEENKUlvE_clEvENKUlvE1_clEvEUlN3c104HalfES8_E_EEvS4_RKT_EUliE_EEviT1_,"",@"SHT_CUDA_INFO"
	.sectionflags	@""
	.align	4


	//----- nvinfo : EIATTR_CUDA_API_VERSION
	.align		4
        /*0000*/ 	.byte	0x04, 0x37
        /*0002*/ 	.short	(.L_1075 - .L_1074)
.L_1074:
        /*0004*/ 	.word	0x00000082


	//----- nvinfo : EIATTR_SW2861232_WAR
	.align		4
.L_1075:
        /*0008*/ 	.byte	0x01, 0x35
	.zero		2


	//----- nvinfo : EIATTR_PARAM_CBANK
	.align		4
        /*000c*/ 	.byte	0x04, 0x0a
        /*000e*/ 	.short	(.L_1077 - .L_1076)
	.align		4
.L_1076:
        /*0010*/ 	.word	index@(.nv.constant0._ZN2at6native18elementwise_kernelILi128ELi4EZNS0_15gpu_kernel_implIZZZNS0_10glu_kernelERNS_18TensorIteratorBaseEENKUlvE_clEvENKUlvE1_clEvEUlN3c104HalfES8_E_EEvS4_RKT_EUliE_EEviT1_)
        /*0014*/ 	.short	0x0160
        /*0016*/ 	.short	0x0290


	//----- nvinfo : EIATTR_CBANK_PARAM_SIZE
	.align		4
.L_1077:
        /*0018*/ 	.byte	0x03, 0x19
        /*001a*/ 	.short	0x0290


	//----- nvinfo : EIATTR_KPARAM_INFO
	.align		4
        /*001c*/ 	.byte	0x04, 0x17
        /*001e*/ 	.short	(.L_1079 - .L_1078)
.L_1078:
        /*0020*/ 	.word	0x00000000
        /*0024*/ 	.short	0x0001
        /*0026*/ 	.short	0x0008
        /*0028*/ 	.byte	0x00, 0xf0, 0x21, 0x0a


	//----- nvinfo : EIATTR_KPARAM_INFO
	.align		4
.L_1079:
        /*002c*/ 	.byte	0x04, 0x17
        /*002e*/ 	.short	(.L_1081 - .L_1080)
.L_1080:
        /*0030*/ 	.word	0x00000000
        /*0034*/ 	.short	0x0000
        /*0036*/ 	.short	0x0000
        /*0038*/ 	.byte	0x00, 0xf0, 0x11, 0x00


	//----- nvinfo : EIATTR_MAXREG_COUNT
	.align		4
.L_1081:
        /*003c*/ 	.byte	0x03, 0x1b
        /*003e*/ 	.short	0x0080


	//----- nvinfo : EIATTR_EXTERNS
	.align		4
        /*0040*/ 	.byte	0x04, 0x0f
        /*0042*/ 	.short	(.L_1083 - .L_1082)


	//   ....[0]....
	.align		4
.L_1082:
        /*0044*/ 	.word	index@(__assertfail)


	//----- nvinfo : EIATTR_MERCURY_ISA_VERSION
	.align		4
.L_1083:
        /*0048*/ 	.byte	0x03, 0x5f
        /*004a*/ 	.short	0x0000


	//----- nvinfo : EIATTR_SYSCALL_OFFSETS
	.align		4
        /*004c*/ 	.byte	0x04, 0x46
        /*004e*/ 	.short	(.L_1085 - .L_1084)


	//   ....[0]....
.L_1084:
        /*0050*/ 	.word	0x00002020


	//   ....[1]....
        /*0054*/ 	.word	0x00002fb0


	//   ....[2]....
        /*0058*/ 	.word	0x00003fc0


	//   ....[3]....
        /*005c*/ 	.word	0x00006050


	//   ....[4]....
        /*0060*/ 	.word	0x00006fe0


	//   ....[5]....
        /*0064*/ 	.word	0x00007ff0


	//   ....[6]....
        /*0068*/ 	.word	0x0000a050


	//   ....[7]....
        /*006c*/ 	.word	0x0000afe0


	//   ....[8]....
        /*0070*/ 	.word	0x0000bff0


	//   ....[9]....
        /*0074*/ 	.word	0x0000e060


	//   ....[10]....
        /*0078*/ 	.word	0x0000eff0


	//   ....[11]....
        /*007c*/ 	.word	0x00010000


	//----- nvinfo : EIATTR_EXIT_INSTR_OFFSETS
	.align		4
.L_1085:
        /*0080*/ 	.byte	0x04, 0x1c
        /*0082*/ 	.short	(.L_1087 - .L_1086)


	//   ....[0]....
.L_1086:
        /*0084*/ 	.word	0x0000c0b0


	//   ....[1]....
        /*0088*/ 	.word	0x0000f200


	//   ....[2]....
        /*008c*/ 	.word	0x0000f240


	//   ....[3]....
        /*0090*/ 	.word	0x0000f2e0


	//   ....[4]....
        /*0094*/ 	.word	0x0000f320


	//   ....[5]....
        /*0098*/ 	.word	0x0000f360


	//   ....[6]....
        /*009c*/ 	.word	0x0000f3f0


	//   ....[7]....
        /*00a0*/ 	.word	0x0000f410


	//   ....[8]....
        /*00a4*/ 	.word	0x0000f4b0


	//   ....[9]....
        /*00a8*/ 	.word	0x0000f500


	//   ....[10]....
        /*00ac*/ 	.word	0x0000f550


	//   ....[11]....
        /*00b0*/ 	.word	0x0000f620


	//   ....[12]....
        /*00b4*/ 	.word	0x0000f680


	//   ....[13]....
        /*00b8*/ 	.word	0x0000f810


	//   ....[14]....
        /*00bc*/ 	.word	0x0000f970


	//   ....[15]....
        /*00c0*/ 	.word	0x0000f9b0


	//   ....[16]....
        /*00c4*/ 	.word	0x0000fa70


	//   ....[17]....
        /*00c8*/ 	.word	0x0000fbf0


	//   ....[18]....
        /*00cc*/ 	.word	0x0000fd70


	//   ....[19]....
        /*00d0*/ 	.word	0x0000fed0


	//   ....[20]....
        /*00d4*/ 	.word	0x00010010


	//   ....[21]....
        /*00d8*/ 	.word	0x00010050


	//   ....[22]....
        /*00dc*/ 	.word	0x00010090


	//----- nvinfo : EIATTR_MAX_THREADS
	.align		4
.L_1087:
        /*00e0*/ 	.byte	0x04, 0x05
        /*00e2*/ 	.short	(.L_1089 - .L_1088)
.L_1088:
        /*00e4*/ 	.word	0x00000080
        /*00e8*/ 	.word	0x00000001
        /*00ec*/ 	.word	0x00000001


	//----- nvinfo : EIATTR_CRS_STACK_SIZE
	.align		4
.L_1089:
        /*00f0*/ 	.byte	0x04, 0x1e
        /*00f2*/ 	.short	(.L_1091 - .L_1090)
.L_1090:
        /*00f4*/ 	.word	0x00000000
.L_1091:


//--------------------- .nv.info._ZN2at6native27unrolled_elementwise_kernelIZZZNS0_10glu_kernelERNS_18TensorIteratorBaseEENKUlvE_clEvENKUlvE1_clEvEUlN3c104HalfES7_E_St5arrayIPcLm3EELi4E23TrivialOffsetCalculatorILi2EjESC_ILi1EjENS0_6memory12LoadWithCastILi2EEENSF_13StoreWithCastILi1EEEEEviT_T0_T2_T3_T4_T5_ --------------------------
	.section	.nv.info._ZN2at6native27unrolled_elementwise_kernelIZZZNS0_10glu_kernelERNS_18TensorIteratorBaseEENKUlvE_clEvENKUlvE1_clEvEUlN3c104HalfES7_E_St5arrayIPcLm3EELi4E23TrivialOffsetCalculatorILi2EjESC_ILi1EjENS0_6memory12LoadWithCastILi2EEENSF_13StoreWithCastILi1EEEEEviT_T0_T2_T3_T4_T5_,"",@"SHT_CUDA_INFO"
	.sectionflags	@""
	.align	4


	//----- nvinfo : EIATTR_CUDA_API_VERSION
	.align		4
        /*0000*/ 	.byte	0x04, 0x37
        /*0002*/ 	.short	(.L_1093 - .L_1092)
.L_1092:
        /*0004*/ 	.word	0x00000082


	//----- nvinfo : EIATTR_SW2861232_WAR
	.align		4
.L_1093:
        /*0008*/ 	.byte	0x01, 0x35
	.zero		2


	//----- nvinfo : EIATTR_PARAM_CBANK
	.align		4
        /*000c*/ 	.byte	0x04, 0x0a
        /*000e*/ 	.short	(.L_1095 - .L_1094)
	.align		4
.L_1094:
        /*0010*/ 	.word	index@(.nv.constant0._ZN2at6native27unrolled_elementwise_kernelIZZZNS0_10glu_kernelERNS_18TensorIteratorBaseEENKUlvE_clEvENKUlvE1_clEvEUlN3c104HalfES7_E_St5arrayIPcLm3EELi4E23TrivialOffsetCalculatorILi2EjESC_ILi1EjENS0_6memory12LoadWithCastILi2EEENSF_13StoreWithCastILi1EEEEEviT_T0_T2_T3_T4_T5_)
        /*0014*/ 	.short	0x0160
        /*0016*/ 	.short	0x0038


	//----- nvinfo : EIATTR_CBANK_PARAM_SIZE
	.align		4
.L_1095:
        /*0018*/ 	.byte	0x03, 0x19
        /*001a*/ 	.short	0x0038


	//----- nvinfo : EIATTR_KPARAM_INFO
	.align		4
        /*001c*/ 	.byte	0x04, 0x17
        /*001e*/ 	.short	(.L_1097 - .L_1096)
.L_1096:
        /*0020*/ 	.word	0x00000000
        /*0024*/ 	.short	0x0006
        /*0026*/ 	.short	0x0030
        /*0028*/ 	.byte	0x00, 0xf0, 0x21, 0x00


	//----- nvinfo : EIATTR_KPARAM_INFO
	.align		4
.L_1097:
        /*002c*/ 	.byte	0x04, 0x17
        /*002e*/ 	.short	(.L_1099 - .L_1098)
.L_1098:
        /*0030*/ 	.word	0x00000000
        /*0034*/ 	.short	0x0005
        /*0036*/ 	.short	0x0024
        /*0038*/ 	.byte	0x00, 0xf0, 0x31, 0x00


	//----- nvinfo : EIATTR_KPARAM_INFO
	.align		4
.L_1099:
        /*003c*/ 	.byte	0x04, 0x17
        /*003e*/ 	.short	(.L_1101 - .L_1100)
.L_1100:
        /*0040*/ 	.word	0x00000000
        /*0044*/ 	.short	0x0004
        /*0046*/ 	.short	0x0021
        /*0048*/ 	.byte	0x00, 0xf0, 0x05, 0x00


	//----- nvinfo : EIATTR_KPARAM_INFO
	.align		4
.L_1101:
        /*004c*/ 	.byte	0x04, 0x17
        /*004e*/ 	.short	(.L_1103 - .L_1102)
.L_1102:
        /*0050*/ 	.word	0x00000000
        /*0054*/ 	.short	0x0003
        /*0056*/ 	.short	0x0020
        /*0058*/ 	.byte	0x00, 0xf0, 0x05, 0x00


	//----- nvinfo : EIATTR_KPARAM_INFO
	.align		4
.L_1103:
        /*005c*/ 	.byte	0x04, 0x17
        /*005e*/ 	.short	(.L_1105 - .L_1104)
.L_1104:
        /*0060*/ 	.word	0x00000000
        /*0064*/ 	.short	0x0002
        /*0066*/ 	.short	0x0008
        /*0068*/ 	.byte	0x00, 0xf0, 0x61, 0x00


	//----- nvinfo : EIATTR_KPARAM_INFO
	.align		4
.L_1105:
        /*006c*/ 	.byte	0x04, 0x17
        /*006e*/ 	.short	(.L_1107 - .L_1106)
.L_1106:
        /*0070*/ 	.word	0x00000000
        /*0074*/ 	.short	0x0001
        /*0076*/ 	.short	0x0004
        /*0078*/ 	.byte	0x00, 0xf0, 0x05, 0x00


	//----- nvinfo : EIATTR_KPARAM_INFO
	.align		4
.L_1107:
        /*007c*/ 	.byte	0x04, 0x17
        /*007e*/ 	.short	(.L_1109 - .L_1108)
.L_1108:
        /*0080*/ 	.word	0x00000000
        /*0084*/ 	.short	0x0000
        /*0086*/ 	.short	0x0000
        /*0088*/ 	.byte	0x00, 0xf0, 0x11, 0x00


	//----- nvinfo : EIATTR_MAXREG_COUNT
	.align		4
.L_1109:
        /*008c*/ 	.byte	0x03, 0x1b
        /*008e*/ 	.short	0x00ff


	//----- nvinfo : EIATTR_EXTERNS
	.align		4
        /*0090*/ 	.byte	0x04, 0x0f
        /*0092*/ 	.short	(.L_1111 - .L_1110)


	//   ....[0]....
	.align		4
.L_1110:
        /*0094*/ 	.word	index@(__assertfail)


	//----- nvinfo : EIATTR_MERCURY_ISA_VERSION
	.align		4
.L_1111:
        /*0098*/ 	.byte	0x03, 0x5f
        /*009a*/ 	.short	0x0000


	//----- nvinfo : EIATTR_SYSCALL_OFFSETS
	.align		4
        /*009c*/ 	.byte	0x04, 0x46
        /*009e*/ 	.short	(.L_1113 - .L_1112)


	//   ....[0]....
.L_1112:
        /*00a0*/ 	.word	0x00001080


	//   ....[1]....
        /*00a4*/ 	.word	0x000020d0


	//   ....[2]....
        /*00a8*/ 	.word	0x000031a0


	//   ....[3]....
        /*00ac*/ 	.word	0x000041f0


	//   ....[4]....
        /*00b0*/ 	.word	0x000052d0


	//   ....[5]....
        /*00b4*/ 	.word	0x00006310


	//   ....[6]....
        /*00b8*/ 	.word	0x000073d0


	//   ....[7]....
        /*00bc*/ 	.word	0x00008350


	//   ....[8]....
        /*00c0*/ 	.word	0x00009700


	//   ....[9]....
        /*00c4*/ 	.word	0x0000a730


	//   ....[10]....
        /*00c8*/ 	.word	0x0000b720


	//   ....[11]....
        /*00cc*/ 	.word	0x0000c710


	//----- nvinfo : EIATTR_EXIT_INSTR_OFFSETS
	.align		4
.L_1113:
        /*00d0*/ 	.byte	0x04, 0x1c
        /*00d2*/ 	.short	(.L_1115 - .L_1114)


	//   ....[0]....
.L_1114:
        /*00d4*/ 	.word	0x0000b7e0


	//   ....[1]....
        /*00d8*/ 	.word	0x0000b910


	//   ....[2]....
        /*00dc*/ 	.word	0x0000b950


	//   ....[3]....
        /*00e0*/ 	.word	0x0000b9f0


	//   ....[4]....
        /*00e4*/ 	.word	0x0000ba30


	//   ....[5]....
        /*00e8*/ 	.word	0x0000ba70


	//   ....[6]....
        /*00ec*/ 	.word	0x0000bb00


	//   ....[7]....
        /*00f0*/ 	.word	0x0000bb20


	//   ....[8]....
        /*00f4*/ 	.word	0x0000bbc0


	//   ....[9]....
        /*00f8*/ 	.word	0x0000bc10


	//   ....[10]....
        /*00fc*/ 	.word	0x0000bc60


	//   ....[11]....
        /*0100*/ 	.word	0x0000bd30


	//   ....[12]....
        /*0104*/ 	.word	0x0000bd90


	//   ....[13]....
        /*0108*/ 	.word	0x0000bf20


	//   ....[14]....
        /*010c*/ 	.word	0x0000c080


	//   ....[15]....
        /*0110*/ 	.word	0x0000c0c0


	//   ....[16]....
        /*0114*/ 	.word	0x0000c180


	//   ....[17]....
        /*0118*/ 	.word	0x0000c300


	//   ....[18]....
        /*011c*/ 	.word	0x0000c480


	//   ....[19]....
        /*0120*/ 	.word	0x0000c5e0


	//   ....[20]....
        /*0124*/ 	.word	0x0000c720


	//   ....[21]....
        /*0128*/ 	.word	0x0000c760


	//   ....[22]....
        /*012c*/ 	.word	0x0000c7a0


	//----- nvinfo : EIATTR_MAX_THREADS
	.align		4
.L_1115:
        /*0130*/ 	.byte	0x04, 0x05
        /*0132*/ 	.short	(.L_1117 - .L_1116)
.L_1116:
        /*0134*/ 	.word	0x00000080
        /*0138*/ 	.word	0x00000001
        /*013c*/ 	.word	0x00000001


	//----- nvinfo : EIATTR_CRS_STACK_SIZE
	.align		4
.L_1117:
        /*0140*/ 	.byte	0x04, 0x1e
        /*0142*/ 	.short	(.L_1119 - .L_1118)
.L_1118:
        /*0144*/ 	.word	0x00000000
.L_1119:


//--------------------- .nv.info._ZN2at6native18elementwise_kernelILi128ELi4EZNS0_22gpu_kernel_impl_nocastIZZZNS0_10glu_kernelERNS_18TensorIteratorBaseEENKUlvE_clEvENKUlvE1_clEvEUlN3c104HalfES8_E_EEvS4_RKT_EUliE_EEviT1_ --------------------------
	.section	.nv.info._ZN2at6native18elementwise_kernelILi128ELi4EZNS0_22gpu_kernel_impl_nocastIZZZNS0_10glu_kernelERNS_18TensorIteratorBaseEENKUlvE_clEvENKUlvE1_clEvEUlN3c104HalfES8_E_EEvS4_RKT_EUliE_EEviT1_,"",@"SHT_CUDA_INFO"
	.sectionflags	@""
	.align	4


	//----- nvinfo : EIATTR_CUDA_API_VERSION
	.align		4
        /*0000*/ 	.byte	0x04, 0x37
        /*0002*/ 	.short	(.L_1121 - .L_1120)
.L_1120:
        /*0004*/ 	.word	0x00000082


	//----- nvinfo : EIATTR_SW2861232_WAR
	.align		4
.L_1121:
        /*0008*/ 	.byte	0x01, 0x35
	.zero		2


	//----- nvinfo : EIATTR_PARAM_CBANK
	.align		4
        /*000c*/ 	.byte	0x04, 0x0a
        /*000e*/ 	.short	(.L_1123 - .L_1122)
	.align		4
.L_1122:
        /*0010*/ 	.word	index@(.nv.constant0._ZN2at6native18elementwise_kernelILi128ELi4EZNS0_22gpu_kernel_impl_nocastIZZZNS0_10glu_kernelERNS_18TensorIteratorBaseEENKUlvE_clEvENKUlvE1_clEvEUlN3c104HalfES8_E_EEvS4_RKT_EUliE_EEviT1_)
        /*0014*/ 	.short	0x0160
        /*0016*/ 	.short	0x0290


	//----- nvinfo : EIATTR_CBANK_PARAM_SIZE
	.align		4
.L_1123:
        /*0018*/ 	.byte	0x03, 0x19
        /*001a*/ 	.short	0x0290


	//----- nvinfo : EIATTR_KPARAM_INFO
	.align		4
        /*001c*/ 	.byte	0x04, 0x17
        /*001e*/ 	.short	(.L_1125 - .L_1124)
.L_1124:
        /*0020*/ 	.word	0x00000000
        /*0024*/ 	.short	0x0001
        /*0026*/ 	.short	0x0008
        /*0028*/ 	.byte	0x00, 0xf0, 0x21, 0x0a


	//----- nvinfo : EIATTR_KPARAM_INFO
	.align		4
.L_1125:
        /*002c*/ 	.byte	0x04, 0x17
        /*002e*/ 	.short	(.L_1127 - .L_1126)
.L_1126:
        /*0030*/ 	.word	0x00000000
        /*0034*/ 	.short	0x0000
        /*0036*/ 	.short	0x0000
        /*0038*/ 	.byte	0x00, 0xf0, 0x11, 0x00


	//----- nvinfo : EIATTR_MAXREG_COUNT
	.align		4
.L_1127:
        /*003c*/ 	.byte	0x03, 0x1b
        /*003e*/ 	.short	0x0080


	//----- nvinfo : EIATTR_MERCURY_ISA_VERSION
	.align		4
        /*0040*/ 	.byte	0x03, 0x5f
        /*0042*/ 	.short	0x0000


	//----- nvinfo : EIATTR_EXIT_INSTR_OFFSETS
	.align		4
        /*0044*/ 	.byte	0x04, 0x1c
        /*0046*/ 	.short	(.L_1129 - .L_1128)


	//   ....[0]....
.L_1128:
        /*0048*/ 	.word	0x000033d0


	//   ....[1]....
        /*004c*/ 	.word	0x000044c0


	//----- nvinfo : EIATTR_MAX_THREADS
	.align		4
.L_1129:
        /*0050*/ 	.byte	0x04, 0x05
        /*0052*/ 	.short	(.L_1131 - .L_1130)
.L_1130:
        /*0054*/ 	.word	0x00000080
        /*0058*/ 	.word	0x00000001
        /*005c*/ 	.word	0x00000001


	//----- nvinfo : EIATTR_CRS_STACK_SIZE
	.align		4
.L_1131:
        /*0060*/ 	.byte	0x04, 0x1e
        /*0062*/ 	.short	(.L_1133 - .L_1132)
.L_1132:
        /*0064*/ 	.word	0x00000000
.L_1133:


//--------------------- .nv.info._ZN2at6native27unrolled_elementwise_kernelIZZZNS0_10glu_kernelERNS_18TensorIteratorBaseEENKUlvE_clEvENKUlvE1_clEvEUlN3c104HalfES7_E_St5arrayIPcLm3EELi4E23TrivialOffsetCalculatorILi2EjESC_ILi1EjENS0_6memory15LoadWithoutCastENSF_16StoreWithoutCastEEEviT_T0_T2_T3_T4_T5_ --------------------------
	.section	.nv.info._ZN2at6native27unrolled_elementwise_kernelIZZZNS0_10glu_kernelERNS_18TensorIteratorBaseEENKUlvE_clEvENKUlvE1_clEvEUlN3c104HalfES7_E_St5arrayIPcLm3EELi4E23TrivialOffsetCalculatorILi2EjESC_ILi1EjENS0_6memory15LoadWithoutCastENSF_16StoreWithoutCastEEEviT_T0_T2_T3_T4_T5_,"",@"SHT_CUDA_INFO"
	.sectionflags	@""
	.align	4


	//----- nvinfo : EIATTR_CUDA_API_VERSION
	.align		4
        /*0000*/ 	.byte	0x04, 0x37
        /*0002*/ 	.short	(.L_1135 - .L_1134)
.L_1134:
        /*0004*/ 	.word	0x00000082


	//----- nvinfo : EIATTR_SW2861232_WAR
	.align		4
.L_1135:
        /*0008*/ 	.byte	0x01, 0x35
	.zero		2


	//----- nvinfo : EIATTR_PARAM_CBANK
	.align		4
        /*000c*/ 	.byte	0x04, 0x0a
        /*000e*/ 	.short	(.L_1137 - .L_1136)
	.align		4
.L_1136:
        /*0010*/ 	.word	index@(.nv.constant0._ZN2at6native27unrolled_elementwise_kernelIZZZNS0_10glu_kernelERNS_18TensorIteratorBaseEENKUlvE_clEvENKUlvE1_clEvEUlN3c104HalfES7_E_St5arrayIPcLm3EELi4E23TrivialOffsetCalculatorILi2EjESC_ILi1EjENS0_6memory15LoadWithoutCastENSF_16StoreWithoutCastEEEviT_T0_T2_T3_T4_T5_)
        /*0014*/ 	.short	0x0160
        /*0016*/ 	.short	0x0024


	//----- nvinfo : EIATTR_CBANK_PARAM_SIZE
	.align		4
.L_1137:
        /*0018*/ 	.byte	0x03, 0x19
        /*001a*/ 	.short	0x0024


	//----- nvinfo : EIATTR_KPARAM_INFO
	.align		4
        /*001c*/ 	.byte	0x04, 0x17
        /*001e*/ 	.short	(.L_1139 - .L_1138)
.L_1138:
        /*0020*/ 	.word	0x00000000
        /*0024*/ 	.short	0x0006
        /*0026*/ 	.short	0x0023
        /*0028*/ 	.byte	0x00, 0xf0, 0x05, 0x00


	//----- nvinfo : EIATTR_KPARAM_INFO
	.align		4
.L_1139:
        /*002c*/ 	.byte	0x04, 0x17
        /*002e*/ 	.short	(.L_1141 - .L_1140)
.L_1140:
        /*0030*/ 	.word	0x00000000
        /*0034*/ 	.short	0x0005
        /*0036*/ 	.short	0x0022
        /*0038*/ 	.byte	0x00, 0xf0, 0x05, 0x00


	//----- nvinfo : EIATTR_KPARAM_INFO
	.align		4
.L_1141:
        /*003c*/ 	.byte	0x04, 0x17
        /*003e*/ 	.short	(.L_1143 - .L_1142)
.L_1142:
        /*0040*/ 	.word	0x00000000
        /*0044*/ 	.short	0x0004
        /*0046*/ 	.short	0x0021
        /*0048*/ 	.byte	0x00, 0xf0, 0x05, 0x00


	//----- nvinfo : EIATTR_KPARAM_INFO
	.align		4
.L_1143:
        /*004c*/ 	.byte	0x04, 0x17
        /*004e*/ 	.short	(.L_1145 - .L_1144)
.L_1144:
        /*0050*/ 	.word	0x00000000
        /*0054*/ 	.short	0x0003
        /*0056*/ 	.short	0x0020
        /*0058*/ 	.byte	0x00, 0xf0, 0x05, 0x00


	//----- nvinfo : EIATTR_KPARAM_INFO
	.align		4
.L_1145:
        /*005c*/ 	.byte	0x04, 0x17
        /*005e*/ 	.short	(.L_1147 - .L_1146)
.L_1146:
        /*0060*/ 	.word	0x00000000
        /*0064*/ 	.short	0x0002
        /*0066*/ 	.short	0x0008
        /*0068*/ 	.byte	0x00, 0xf0, 0x61, 0x00


	//----- nvinfo : EIATTR_KPARAM_INFO
	.align		4
.L_1147:
        /*006c*/ 	.byte	0x04, 0x17
        /*006e*/ 	.short	(.L_1149 - .L_1148)
.L_1148:
        /*0070*/ 	.word	0x00000000
        /*0074*/ 	.short	0x0001
        /*0076*/ 	.short	0x0004
        /*0078*/ 	.byte	0x00, 0xf0, 0x05, 0x00


	//----- nvinfo : EIATTR_KPARAM_INFO
	.align		4
.L_1149:
        /*007c*/ 	.byte	0x04, 0x17
        /*007e*/ 	.short	(.L_1151 - .L_1150)
.L_1150:
        /*0080*/ 	.word	0x00000000
        /*0084*/ 	.short	0x0000
        /*0086*/ 	.short	0x0000
        /*0088*/ 	.byte	0x00, 0xf0, 0x11, 0x00


	//----- nvinfo : EIATTR_MAXREG_COUNT
	.align		4
.L_1151:
        /*008c*/ 	.byte	0x03, 0x1b
        /*008e*/ 	.short	0x00ff


	//----- nvinfo : EIATTR_MERCURY_ISA_VERSION
	.align		4
        /*0090*/ 	.byte	0x03, 0x5f
        /*0092*/ 	.short	0x0000


	//----- nvinfo : EIATTR_EXIT_INSTR_OFFSETS
	.align		4
        /*0094*/ 	.byte	0x04, 0x1c
        /*0096*/ 	.short	(.L_1153 - .L_1152)


	//   ....[0]....
.L_1152:
        /*0098*/ 	.word	0x00000690


	//   ....[1]....
        /*009c*/ 	.word	0x000006e0


	//----- nvinfo : EIATTR_MAX_THREADS
	.align		4
.L_1153:
        /*00a0*/ 	.byte	0x04, 0x05
        /*00a2*/ 	.short	(.L_1155 - .L_1154)
.L_1154:
        /*00a4*/ 	.word	0x00000080
        /*00a8*/ 	.word	0x00000001
        /*00ac*/ 	.word	0x00000001


	//----- nvinfo : EIATTR_CRS_STACK_SIZE
	.align		4
.L_1155:
        /*00b0*/ 	.byte	0x04, 0x1e
        /*00b2*/ 	.short	(.L_1157 - .L_1156)
.L_1156:
        /*00b4*/ 	.word	0x00000000
.L_1157:


//--------------------- .nv.info._ZN2at6native29vectorized_elementwise_kernelILi2EZZZNS0_10glu_kernelERNS_18TensorIteratorBaseEENKUlvE_clEvENKUlvE1_clEvEUlN3c104HalfES7_E_St5arrayIPcLm3EEEEviT0_T1_ --------------------------
	.section	.nv.info._ZN2at6native29vectorized_elementwise_kernelILi2EZZZNS0_10glu_kernelERNS_18TensorIteratorBaseEENKUlvE_clEvENKUlvE1_clEvEUlN3c104HalfES7_E_St5arrayIPcLm3EEEEviT0_T1_,"",@"SHT_CUDA_INFO"
	.sectionflags	@""
	.align	4


	//----- nvinfo : EIATTR_CUDA_API_VERSION
	.align		4
        /*0000*/ 	.byte	0x04, 0x37
        /*0002*/ 	.short	(.L_1159 - .L_1158)
.L_1158:
        /*0004*/ 	.word	0x00000082


	//----- nvinfo : EIATTR_SW2861232_WAR
	.align		4
.L_1159:
        /*0008*/ 	.byte	0x01, 0x35
	.zero		2


	//----- nvinfo : EIATTR_PARAM_CBANK
	.align		4
        /*000c*/ 	.byte	0x04, 0x0a
        /*000e*/ 	.short	(.L_1161 - .L_1160)
	.align		4
.L_1160:
        /*0010*/ 	.word	index@(.nv.constant0._ZN2at6native29vectorized_elementwise_kernelILi2EZZZNS0_10glu_kernelERNS_18TensorIteratorBaseEENKUlvE_clEvENKUlvE1_clEvEUlN3c104HalfES7_E_St5arrayIPcLm3EEEEviT0_T1_)
        /*0014*/ 	.short	0x0160
        /*0016*/ 	.short	0x0020


	//----- nvinfo : EIATTR_CBANK_PARAM_SIZE
	.align		4
.L_1161:
        /*0018*/ 	.byte	0x03, 0x19
        /*001a*/ 	.short	0x0020


	//----- nvinfo : EIATTR_KPARAM_INFO
	.align		4
        /*001c*/ 	.byte	0x04, 0x17
        /*001e*/ 	.short	(.L_1163 - .L_1162)
.L_1162:
        /*0020*/ 	.word	0x00000000
        /*0024*/ 	.short	0x0002
        /*0026*/ 	.short	0x0008
        /*0028*/ 	.byte	0x00, 0xf0, 0x61, 0x00


	//----- nvinfo : EIATTR_KPARAM_INFO
	.align		4
.L_1163:
        /*002c*/ 	.byte	0x04, 0x17
        /*002e*/ 	.short	(.L_1165 - .L_1164)
.L_1164:
        /*0030*/ 	.word	0x00000000
        /*0034*/ 	.short	0x0001
        /*0036*/ 	.short	0x0004
        /*0038*/ 	.byte	0x00, 0xf0, 0x05, 0x00


	//----- nvinfo : EIATTR_KPARAM_INFO
	.align		4
.L_1165:
        /*003c*/ 	.byte	0x04, 0x17
        /*003e*/ 	.short	(.L_1167 - .L_1166)
.L_1166:
        /*0040*/ 	.word	0x00000000
        /*0044*/ 	.short	0x0000
        /*0046*/ 	.short	0x0000
        /*0048*/ 	.byte	0x00, 0xf0, 0x11, 0x00


	//----- nvinfo : EIATTR_MAXREG_COUNT
	.align		4
.L_1167:
        /*004c*/ 	.byte	0x03, 0x1b
        /*004e*/ 	.short	0x00ff


	//----- nvinfo : EIATTR_MERCURY_ISA_VERSION
	.align		4
        /*0050*/ 	.byte	0x03, 0x5f
        /*0052*/ 	.short	0x0000


	//----- nvinfo : EIATTR_EXIT_INSTR_OFFSETS
	.align		4
        /*0054*/ 	.byte	0x04, 0x1c
        /*0056*/ 	.short	(.L_1169 - .L_1168)


	//   ....[0]....
.L_1168:
        /*0058*/ 	.word	0x00000570


	//   ....[1]....
        /*005c*/ 	.word	0x000012e0


	//   ....[2]....
        /*0060*/ 	.word	0x00001330


	//----- nvinfo : EIATTR_MAX_THREADS
	.align		4
.L_1169:
        /*0064*/ 	.byte	0x04, 0x05
        /*0066*/ 	.short	(.L_1171 - .L_1170)
.L_1170:
        /*0068*/ 	.word	0x00000080
        /*006c*/ 	.word	0x00000001
        /*0070*/ 	.word	0x00000001


	//----- nvinfo : EIATTR_CRS_STACK_SIZE
	.align		4
.L_1171:
        /*0074*/ 	.byte	0x04, 0x1e
        /*0076*/ 	.short	(.L_1173 - .L_1172)
.L_1172:
        /*0078*/ 	.word	0x00000000
.L_1173:


//--------------------- .nv.info._ZN2at6native29vectorized_elementwise_kernelILi4EZZZNS0_10glu_kernelERNS_18TensorIteratorBaseEENKUlvE_clEvENKUlvE1_clEvEUlN3c104HalfES7_E_St5arrayIPcLm3EEEEviT0_T1_ --------------------------
	.section	.nv.info._ZN2at6native29vectorized_elementwise_kernelILi4EZZZNS0_10glu_kernelERNS_18TensorIteratorBaseEENKUlvE_clEvENKUlvE1_clEvEUlN3c104HalfES7_E_St5arrayIPcLm3EEEEviT0_T1_,"",@"SHT_CUDA_INFO"
	.sectionflags	@""
	.align	4


	//----- nvinfo : EIATTR_CUDA_API_VERSION
	.align		4
        /*0000*/ 	.byte	0x04, 0x37
        /*0002*/ 	.short	(.L_1175 - .L_1174)
.L_1174:
        /*0004*/ 	.word	0x00000082


	//----- nvinfo : EIATTR_SW2861232_WAR
	.align		4
.L_1175:
        /*0008*/ 	.byte	0x01, 0x35
	.zero		2


	//----- nvinfo : EIATTR_PARAM_CBANK
	.align		4
        /*000c*/ 	.byte	0x04, 0x0a
        /*000e*/ 	.short	(.L_1177 - .L_1176)
	.align		4
.L_1176:
        /*0010*/ 	.word	index@(.nv.constant0._ZN2at6native29vectorized_elementwise_kernelILi4EZZZNS0_10glu_kernelERNS_18TensorIteratorBaseEENKUlvE_clEvENKUlvE1_clEvEUlN3c104HalfES7_E_St5arrayIPcLm3EEEEviT0_T1_)
        /*0014*/ 	.short	0x0160
        /*0016*/ 	.short	0x0020


	//----- nvinfo : EIATTR_CBANK_PARAM_SIZE
	.align		4
.L_1177:
        /*0018*/ 	.byte	0x03, 0x19
        /*001a*/ 	.short	0x0020


	//----- nvinfo : EIATTR_KPARAM_INFO
	.align		4
        /*001c*/ 	.byte	0x04, 0x17
        /*001e*/ 	.short	(.L_1179 - .L_1178)
.L_1178:
        /*0020*/ 	.word	0x00000000
        /*0024*/ 	.short	0x0002
        /*0026*/ 	.short	0x0008
        /*0028*/ 	.byte	0x00, 0xf0, 0x61, 0x00


	//----- nvinfo : EIATTR_KPARAM_INFO
	.align		4
.L_1179:
        /*002c*/ 	.byte	0x04, 0x17
        /*002e*/ 	.short	(.L_1181 - .L_1180)
.L_1180:
        /*0030*/ 	.word	0x00000000
        /*0034*/ 	.short	0x0001
        /*0036*/ 	.short	0x0004
        /*0038*/ 	.byte	0x00, 0xf0, 0x05, 0x00


	//----- nvinfo : EIATTR_KPARAM_INFO
	.align		4
.L_1181:
        /*003c*/ 	.byte	0x04, 0x17
        /*003e*/ 	.short	(.L_1183 - .L_1182)
.L_1182:
        /*0040*/ 	.word	0x00000000
        /*0044*/ 	.short	0x0000
        /*0046*/ 	.short	0x0000
        /*0048*/ 	.byte	0x00, 0xf0, 0x11, 0x00


	//----- nvinfo : EIATTR_MAXREG_COUNT
	.align		4
.L_1183:
        /*004c*/ 	.byte	0x03, 0x1b
        /*004e*/ 	.short	0x00ff


	//----- nvinfo : EIATTR_MERCURY_ISA_VERSION
	.align		4
        /*0050*/ 	.byte	0x03, 0x5f
        /*0052*/ 	.short	0x0000


	//----- nvinfo : EIATTR_EXIT_INSTR_OFFSETS
	.align		4
        /*0054*/ 	.byte	0x04, 0x1c
        /*0056*/ 	.short	(.L_1185 - .L_1184)


	//   ....[0]....
.L_1184:
        /*0058*/ 	.word	0x00000510


	//   ....[1]....
        /*005c*/ 	.word	0x00001280


	//   ....[2]....
        /*0060*/ 	.word	0x000012d0


	//----- nvinfo : EIATTR_MAX_THREADS
	.align		4
.L_1185:
        /*0064*/ 	.byte	0x04, 0x05
        /*0066*/ 	.short	(.L_1187 - .L_1186)
.L_1186:
        /*0068*/ 	.word	0x00000080
        /*006c*/ 	.word	0x00000001
        /*0070*/ 	.word	0x00000001


	//----- nvinfo : EIATTR_CRS_STACK_SIZE
	.align		4
.L_1187:
        /*0074*/ 	.byte	0x04, 0x1e
        /*0076*/ 	.short	(.L_1189 - .L_1188)
.L_1188:
        /*0078*/ 	.word	0x00000000
.L_1189:


//--------------------- .nv.info._ZN2at6native29vectorized_elementwise_kernelILi8EZZZNS0_10glu_kernelERNS_18TensorIteratorBaseEENKUlvE_clEvENKUlvE1_clEvEUlN3c104HalfES7_E_St5arrayIPcLm3EEEEviT0_T1_ --------------------------
	.section	.nv.info._ZN2at6native29vectorized_elementwise_kernelILi8EZZZNS0_10glu_kernelERNS_18TensorIteratorBaseEENKUlvE_clEvENKUlvE1_clEvEUlN3c104HalfES7_E_St5arrayIPcLm3EEEEviT0_T1_,"",@"SHT_CUDA_INFO"
	.sectionflags	@""
	.align	4


	//----- nvinfo : EIATTR_CUDA_API_VERSION
	.align		4
        /*0000*/ 	.byte	0x04, 0x37
        /*0002*/ 	.short	(.L_1191 - .L_1190)
.L_1190:
        /*0004*/ 	.word	0x00000082


	//----- nvinfo : EIATTR_SW2861232_WAR
	.align		4
.L_1191:
        /*0008*/ 	.byte	0x01, 0x35
	.zero		2


	//----- nvinfo : EIATTR_PARAM_CBANK
	.align		4
        /*000c*/ 	.byte	0x04, 0x0a
        /*000e*/ 	.short	(.L_1193 - .L_1192)
	.align		4
.L_1192:
        /*0010*/ 	.word	index@(.nv.constant0._ZN2at6native29vectorized_elementwise_kernelILi8EZZZNS0_10glu_kernelERNS_18TensorIteratorBaseEENKUlvE_clEvENKUlvE1_clEvEUlN3c104HalfES7_E_St5arrayIPcLm3EEEEviT0_T1_)
        /*0014*/ 	.short	0x0160
        /*0016*/ 	.short	0x0020


	//----- nvinfo : EIATTR_CBANK_PARAM_SIZE
	.align		4
.L_1193:
        /*0018*/ 	.byte	0x03, 0x19
        /*001a*/ 	.short	0x0020


	//----- nvinfo : EIATTR_KPARAM_INFO
	.align		4
        /*001c*/ 	.byte	0x04, 0x17
        /*001e*/ 	.short	(.L_1195 - .L_1194)
.L_1194:
        /*0020*/ 	.word	0x00000000
        /*0024*/ 	.short	0x0002
        /*0026*/ 	.short	0x0008
        /*0028*/ 	.byte	0x00, 0xf0, 0x61, 0x00


	//----- nvinfo : EIATTR_KPARAM_INFO
	.align		4
.L_1195:
        /*002c*/ 	.byte	0x04, 0x17
        /*002e*/ 	.short	(.L_1197 - .L_1196)
.L_1196:
        /*0030*/ 	.word	0x00000000
        /*0034*/ 	.short	0x0001
        /*0036*/ 	.short	0x0004
        /*0038*/ 	.byte	0x00, 0xf0, 0x05, 0x00


	//----- nvinfo : EIATTR_KPARAM_INFO
	.align		4
.L_1197:
        /*003c*/ 	.byte	0x04, 0x17
        /*003e*/ 	.short	(.L_1199 - .L_1198)
.L_1198:
        /*0040*/ 	.word	0x00000000
        /*0044*/ 	.short	0x0000
        /*0046*/ 	.short	0x0000
        /*0048*/ 	.byte	0x00, 0xf0, 0x11, 0x00


	//----- nvinfo : EIATTR_MAXREG_COUNT
	.align		4
.L_1199:
        /*004c*/ 	.byte	0x03, 0x1b
        /*004e*/ 	.short	0x00ff


	//----- nvinfo : EIATTR_MERCURY_ISA_VERSION
	.align		4
        /*0050*/ 	.byte	0x03, 0x5f
        /*0052*/ 	.short	0x0000


	//----- nvinfo : EIATTR_EXIT_INSTR_OFFSETS
	.align		4
        /*0054*/ 	.byte	0x04, 0x1c
        /*0056*/ 	.short	(.L_1201 - .L_1200)


	//   ....[0]....
.L_1200:
        /*0058*/ 	.word	0x00000010


	//----- nvinfo : EIATTR_MAX_THREADS
	.align		4
.L_1201:
        /*005c*/ 	.byte	0x04, 0x05
        /*005e*/ 	.short	(.L_1203 - .L_1202)
.L_1202:
        /*0060*/ 	.word	0x00000080
        /*0064*/ 	.word	0x00000001
        /*0068*/ 	.word	0x00000001
.L_1203:


//--------------------- .nv.info._ZN2at6native18elementwise_kernelILi128ELi4EZNS0_15gpu_kernel_implIZZZNS0_10glu_kernelERNS_18TensorIteratorBaseEENKUlvE_clEvENKUlvE0_clEvEUlffE_EEvS4_RKT_EUliE_EEviT1_ --------------------------
	.section	.nv.info._ZN2at6native18elementwise_kernelILi128ELi4EZNS0_15gpu_kernel_implIZZZNS0_10glu_kernelERNS_18TensorIteratorBaseEENKUlvE_clEvENKUlvE0_clEvEUlffE_EEvS4_RKT_EUliE_EEviT1_,"",@"SHT_CUDA_INFO"
	.sectionflags	@""
	.align	4


	//----- nvinfo : EIATTR_CUDA_API_VERSION
	.align		4
        /*0000*/ 	.byte	0x04, 0x37
        /*0002*/ 	.short	(.L_1205 - .L_1204)
.L_1204:
        /*0004*/ 	.word	0x00000082


	//----- nvinfo : EIATTR_SW2861232_WAR
	.align		4
.L_1205:
        /*0008*/ 	.byte	0x01, 0x35
	.zero		2


	//----- nvinfo : EIATTR_PARAM_CBANK
	.align		4
        /*000c*/ 	.byte	0x04, 0x0a
        /*000e*/ 	.short	(.L_1207 - .L_1206)
	.align		4
.L_1206:
        /*0010*/ 	.word	index@(.nv.constant0._ZN2at6native18elementwise_kernelILi128ELi4EZNS0_15gpu_kernel_implIZZZNS0_10glu_kernelERNS_18TensorIteratorBaseEENKUlvE_clEvENKUlvE0_clEvEUlffE_EEvS4_RKT_EUliE_EEviT1_)
        /*0014*/ 	.short	0x0160
        /*0016*/ 	.short	0x0290


	//----- nvinfo : EIATTR_CBANK_PARAM_SIZE
	.align		4
.L_1207:
        /*0018*/ 	.byte	0x03, 0x19
        /*001a*/ 	.short	0x0290


	//----- nvinfo : EIATTR_KPARAM_INFO
	.align		4
        /*001c*/ 	.byte	0x04, 0x17
        /*001e*/ 	.short	(.L_1209 - .L_1208)
.L_1208:
        /*0020*/ 	.word	0x00000000
        /*0024*/ 	.short	0x0001
        /*0026*/ 	.short	0x0008
        /*0028*/ 	.byte	0x00, 0xf0, 0x21, 0x0a


	//----- nvinfo : EIATTR_KPARAM_INFO
	.align		4
.L_1209:
        /*002c*/ 	.byte	0x04, 0x17
        /*002e*/ 	.short	(.L_1211 - .L_1210)
.L_1210:
        /*0030*/ 	.word	0x00000000
        /*0034*/ 	.short	0x0000
        /*0036*/ 	.short	0x0000
        /*0038*/ 	.byte	0x00, 0xf0, 0x11, 0x00


	//----- nvinfo : EIATTR_MAXREG_COUNT
	.align		4
.L_1211:
        /*003c*/ 	.byte	0x03, 0x1b
        /*003e*/ 	.short	0x0080


	//----- nvinfo : EIATTR_EXTERNS
	.align		4
        /*0040*/ 	.byte	0x04, 0x0f
        /*0042*/ 	.short	(.L_1213 - .L_1212)


	//   ....[0]....
	.align		4
.L_1212:
        /*0044*/ 	.word	index@(__assertfail)


	//----- nvinfo : EIATTR_MERCURY_ISA_VERSION
	.align		4
.L_1213:
        /*0048*/ 	.byte	0x03, 0x5f
        /*004a*/ 	.short	0x0000


	//----- nvinfo : EIATTR_SYSCALL_OFFSETS
	.align		4
        /*004c*/ 	.byte	0x04, 0x46
        /*004e*/ 	.short	(.L_1215 - .L_1214)


	//   ....[0]....
.L_1214:
        /*0050*/ 	.word	0x00001e00


	//   ....[1]....
        /*0054*/ 	.word	0x00002c00


	//   ....[2]....
        /*0058*/ 	.word	0x00003ad0


	//   ....[3]....
        /*005c*/ 	.word	0x00005920


	//   ....[4]....
        /*0060*/ 	.word	0x00006720


	//   ....[5]....
        /*0064*/ 	.word	0x000075f0


	//   ....[6]....
        /*0068*/ 	.word	0x00009410


	//   ....[7]....
        /*006c*/ 	.word	0x0000a210


	//   ....[8]....
        /*0070*/ 	.word	0x0000b0e0


	//   ....[9]....
        /*0074*/ 	.word	0x0000cf10


	//   ....[10]....
        /*0078*/ 	.word	0x0000dd10


	//   ....[11]....
        /*007c*/ 	.word	0x0000ebe0


	//----- nvinfo : EIATTR_EXIT_INSTR_OFFSETS
	.align		4
.L_1215:
        /*0080*/ 	.byte	0x04, 0x1c
        /*0082*/ 	.short	(.L_1217 - .L_1216)


	//   ....[0]....
.L_1216:
        /*0084*/ 	.word	0x0000b180


	//   ....[1]....
        /*0088*/ 	.word	0x0000ded0


	//   ....[2]....
        /*008c*/ 	.word	0x0000df10


	//   ....[3]....
        /*0090*/ 	.word	0x0000dfa0


	//   ....[4]....
        /*0094*/ 	.word	0x0000dfd0


	//   ....[5]....
        /*0098*/ 	.word	0x0000e000


	//   ....[6]....
        /*009c*/ 	.word	0x0000e080


	//   ....[7]....
        /*00a0*/ 	.word	0x0000e0b0


	//   ....[8]....
        /*00a4*/ 	.word	0x0000e140


	//   ....[9]....
        /*00a8*/ 	.word	0x0000e180


	//   ....[10]....
        /*00ac*/ 	.word	0x0000e1c0


	//   ....[11]....
        /*00b0*/ 	.word	0x0000e280


	//   ....[12]....
        /*00b4*/ 	.word	0x0000e2d0


	//   ....[13]....
        /*00b8*/ 	.word	0x0000e450


	//   ....[14]....
        /*00bc*/ 	.word	0x0000e5a0


	//   ....[15]....
        /*00c0*/ 	.word	0x0000e5d0


	//   ....[16]....
        /*00c4*/ 	.word	0x0000e680


	//   ....[17]....
        /*00c8*/ 	.word	0x0000e7f0


	//   ....[18]....
        /*00cc*/ 	.word	0x0000e960


	//   ....[19]....
        /*00d0*/ 	.word	0x0000eab0


	//   ....[20]....
        /*00d4*/ 	.word	0x0000ebf0


	//   ....[21]....
        /*00d8*/ 	.word	0x0000ec20


	//   ....[22]....
        /*00dc*/ 	.word	0x0000ec50


	//----- nvinfo : EIATTR_MAX_THREADS
	.align		4
.L_1217:
        /*00e0*/ 	.byte	0x04, 0x05
        /*00e2*/ 	.short	(.L_1219 - .L_1218)
.L_1218:
        /*00e4*/ 	.word	0x00000080
        /*00e8*/ 	.word	0x00000001
        /*00ec*/ 	.word	0x00000001


	//----- nvinfo : EIATTR_CRS_STACK_SIZE
	.align		4
.L_1219:
        /*00f0*/ 	.byte	0x04, 0x1e
        /*00f2*/ 	.short	(.L_1221 - .L_1220)
.L_1220:
        /*00f4*/ 	.word	0x00000000
.L_1221:


//--------------------- .nv.info._ZN2at6native27unrolled_elementwise_kernelIZZZNS0_10glu_kernelERNS_18TensorIteratorBaseEENKUlvE_clEvENKUlvE0_clEvEUlffE_St5arrayIPcLm3EELi4E23TrivialOffsetCalculatorILi2EjESA_ILi1EjENS0_6memory12LoadWithCastILi2EEENSD_13StoreWithCastILi1EEEEEviT_T0_T2_T3_T4_T5_ --------------------------
	.section	.nv.info._ZN2at6native27unrolled_elementwise_kernelIZZZNS0_10glu_kernelERNS_18TensorIteratorBaseEENKUlvE_clEvENKUlvE0_clEvEUlffE_St5arrayIPcLm3EELi4E23TrivialOffsetCalculatorILi2EjESA_ILi1EjENS0_6memory12LoadWithCastILi2EEENSD_13StoreWithCastILi1EEEEEviT_T0_T2_T3_T4_T5_,"",@"SHT_CUDA_INFO"
	.sectionflags	@""
	.align	4


	//----- nvinfo : EIATTR_CUDA_API_VERSION
	.align		4
        /*0000*/ 	.byte	0x04, 0x37
        /*0002*/ 	.short	(.L_1223 - .L_1222)
.L_1222:
        /*0004*/ 	.word	0x00000082


	//----- nvinfo : EIATTR_SW2861232_WAR
	.align		4
.L_1223:
        /*0008*/ 	.byte	0x01, 0x35
	.zero		2


	//----- nvinfo : EIATTR_PARAM_CBANK
	.align		4
        /*000c*/ 	.byte	0x04, 0x0a
        /*000e*/ 	.short	(.L_1225 - .L_1224)
	.align		4
.L_1224:
        /*0010*/ 	.word	index@(.nv.constant0._ZN2at6native27unrolled_elementwise_kernelIZZZNS0_10glu_kernelERNS_18TensorIteratorBaseEENKUlvE_clEvENKUlvE0_clEvEUlffE_St5arrayIPcLm3EELi4E23TrivialOffsetCalculatorILi2EjESA_ILi1EjENS0_6memory12LoadWithCastILi2EEENSD_13StoreWithCastILi1EEEEEviT_T0_T2_T3_T4_T5_)
        /*0014*/ 	.short	0x0160
        /*0016*/ 	.short	0x0038


	//----- nvinfo : EIATTR_CBANK_PARAM_SIZE
	.align		4
.L_1225:
        /*0018*/ 	.byte	0x03, 0x19
        /*001a*/ 	.short	0x0038


	//----- nvinfo : EIATTR_KPARAM_INFO
	.align		4
        /*001c*/ 	.byte	0x04, 0x17
        /*001e*/ 	.short	(.L_1227 - .L_1226)
.L_1226:
        /*0020*/ 	.word	0x00000000
        /*0024*/ 	.short	0x0006
        /*0026*/ 	.short	0x0030
        /*0028*/ 	.byte	0x00, 0xf0, 0x21, 0x00


	//----- nvinfo : EIATTR_KPARAM_INFO
	.align		4
.L_1227:
        /*002c*/ 	.byte	0x04, 0x17
        /*002e*/ 	.short	(.L_1229 - .L_1228)
.L_1228:
        /*0030*/ 	.word	0x00000000
        /*0034*/ 	.short	0x0005
        /*0036*/ 	.short	0x0024
        /*0038*/ 	.byte	0x00, 0xf0, 0x31, 0x00


	//----- nvinfo : EIATTR_KPARAM_INFO
	.align		4
.L_1229:
        /*003c*/ 	.byte	0x04, 0x17
        /*003e*/ 	.short	(.L_1231 - .L_1230)
.L_1230:
        /*0040*/ 	.word	0x00000000
        /*0044*/ 	.short	0x0004
        /*0046*/ 	.short	0x0021
        /*0048*/ 	.byte	0x00, 0xf0, 0x05, 0x00


	//----- nvinfo : EIATTR_KPARAM_INFO
	.align		4
.L_1231:
        /*004c*/ 	.byte	0x04, 0x17
        /*004e*/ 	.short	(.L_1233 - .L_1232)
.L_1232:
        /*0050*/ 	.word	0x00000000
        /*0054*/ 	.short	0x0003
        /*0056*/ 	.short	0x0020
        /*0058*/ 	.byte	0x00, 0xf0, 0x05, 0x00


	//----- nvinfo : EIATTR_KPARAM_INFO
	.align		4
.L_1233:
        /*005c*/ 	.byte	0x04, 0x17
        /*005e*/ 	.short	(.L_1235 - .L_1234)
.L_1234:
        /*0060*/ 	.word	0x00000000
        /*0064*/ 	.short	0x0002
        /*0066*/ 	.short	0x0008
        /*0068*/ 	.byte	0x00, 0xf0, 0x61, 0x00


	//----- nvinfo : EIATTR_KPARAM_INFO
	.align		4
.L_1235:
        /*006c*/ 	.byte	0x04, 0x17
        /*006e*/ 	.short	(.L_1237 - .L_1236)
.L_1236:
        /*0070*/ 	.word	0x00000000
        /*0074*/ 	.short	0x0001
        /*0076*/ 	.short	0x0004
        /*0078*/ 	.byte	0x00, 0xf0, 0x05, 0x00


	//----- nvinfo : EIATTR_KPARAM_INFO
	.align		4
.L_1237:
        /*007c*/ 	.byte	0x04, 0x17
        /*007e*/ 	.short	(.L_1239 - .L_1238)
.L_1238:
        /*0080*/ 	.word	0x00000000
        /*0084*/ 	.short	0x0000
        /*0086*/ 	.short	0x0000
        /*0088*/ 	.byte	0x00, 0xf0, 0x11, 0x00


	//----- nvinfo : EIATTR_MAXREG_COUNT
	.align		4
.L_1239:
        /*008c*/ 	.byte	0x03, 0x1b
        /*008e*/ 	.short	0x00ff


	//----- nvinfo : EIATTR_EXTERNS
	.align		4
        /*0090*/ 	.byte	0x04, 0x0f
        /*0092*/ 	.short	(.L_1241 - .L_1240)


	//   ....[0]....
	.align		4
.L_1240:
        /*0094*/ 	.word	index@(__assertfail)


	//----- nvinfo : EIATTR_MERCURY_ISA_VERSION
	.align		4
.L_1241:
        /*0098*/ 	.byte	0x03, 0x5f
        /*009a*/ 	.short	0x0000


	//----- nvinfo : EIATTR_SYSCALL_OFFSETS
	.align		4
        /*009c*/ 	.byte	0x04, 0x46
        /*009e*/ 	.short	(.L_1243 - .L_1242)


	//   ....[0]....
.L_1242:
        /*00a0*/ 	.word	0x00000e60


	//   ....[1]....
        /*00a4*/ 	.word	0x00001c60


	//   ....[2]....
        /*00a8*/ 	.word	0x00002ae0


	//   ....[3]....
        /*00ac*/ 	.word	0x000038e0


	//   ....[4]....
        /*00b0*/ 	.word	0x00004760


	//   ....[5]....
        /*00b4*/ 	.word	0x00005560


	//   ....[6]....
        /*00b8*/ 	.word	0x000063d0


	//   ....[7]....
        /*00bc*/ 	.word	0x000071a0


	//   ....[8]....
        /*00c0*/ 	.word	0x00008360


	//   ....[9]....
        /*00c4*/ 	.word	0x00009270


	//   ....[10]....
        /*00c8*/ 	.word	0x0000a140


	//   ....[11]....
        /*00cc*/ 	.word	0x0000b010


	//----- nvinfo : EIATTR_EXIT_INSTR_OFFSETS
	.align		4
.L_1243:
        /*00d0*/ 	.byte	0x04, 0x1c
        /*00d2*/ 	.short	(.L_1245 - .L_1244)


	//   ....[0]....
.L_1244:
        /*00d4*/ 	.word	0x0000a1e0


	//   ....[1]....
        /*00d8*/ 	.word	0x0000a300


	//   ....[2]....
        /*00dc*/ 	.word	0x0000a340


	//   ....[3]....
        /*00e0*/ 	.word	0x0000a3d0


	//   ....[4]....
        /*00e4*/ 	.word	0x0000a400


	//   ....[5]....
        /*00e8*/ 	.word	0x0000a430


	//   ....[6]....
        /*00ec*/ 	.word	0x0000a4b0


	//   ....[7]....
        /*00f0*/ 	.word	0x0000a4e0


	//   ....[8]....
        /*00f4*/ 	.word	0x0000a570


	//   ....[9]....
        /*00f8*/ 	.word	0x0000a5b0


	//   ....[10]....
        /*00fc*/ 	.word	0x0000a5f0


	//   ....[11]....
        /*0100*/ 	.word	0x0000a6b0


	//   ....[12]....
        /*0104*/ 	.word	0x0000a700


	//   ....[13]....
        /*0108*/ 	.word	0x0000a880


	//   ....[14]....
        /*010c*/ 	.word	0x0000a9d0


	//   ....[15]....
        /*0110*/ 	.word	0x0000aa00


	//   ....[16]....
        /*0114*/ 	.word	0x0000aab0


	//   ....[17]....
        /*0118*/ 	.word	0x0000ac20


	//   ....[18]....
        /*011c*/ 	.word	0x0000ad90


	//   ....[19]....
        /*0120*/ 	.word	0x0000aee0


	//   ....[20]....
        /*0124*/ 	.word	0x0000b020


	//   ....[21]....
        /*0128*/ 	.word	0x0000b050


	//   ....[22]....
        /*012c*/ 	.word	0x0000b080


	//----- nvinfo : EIATTR_MAX_THREADS
	.align		4
.L_1245:
        /*0130*/ 	.byte	0x04, 0x05
        /*0132*/ 	.short	(.L_1247 - .L_1246)
.L_1246:
        /*0134*/ 	.word	0x00000080
        /*0138*/ 	.word	0x00000001
        /*013c*/ 	.word	0x00000001


	//----- nvinfo : EIATTR_CRS_STACK_SIZE
	.align		4
.L_1247:
        /*0140*/ 	.byte	0x04, 0x1e
        /*0142*/ 	.short	(.L_1249 - .L_1248)
.L_1248:
        /*0144*/ 	.word	0x00000000
.L_1249:


//--------------------- .nv.info._ZN2at6native18elementwise_kernelILi128ELi2EZNS0_22gpu_kernel_impl_nocastIZZZNS0_10glu_kernelERNS_18TensorIteratorBaseEENKUlvE_clEvENKUlvE0_clEvEUlffE_EEvS4_RKT_EUliE_EEviT1_ --------------------------
	.section	.nv.info._ZN2at6native18elementwise_kernelILi128ELi2EZNS0_22gpu_kernel_impl_nocastIZZZNS0_10glu_kernelERNS_18TensorIteratorBaseEENKUlvE_clEvENKUlvE0_clEvEUlffE_EEvS4_RKT_EUliE_EEviT1_,"",@"SHT_CUDA_INFO"
	.sectionflags	@""
	.align	4


	//----- nvinfo : EIATTR_CUDA_API_VERSION
	.align		4
        /*0000*/ 	.byte	0x04, 0x37
        /*0002*/ 	.short	(.L_1251 - .L_1250)
.L_1250:
        /*0004*/ 	.word	0x00000082


	//----- nvinfo : EIATTR_SW2861232_WAR
	.align		4
.L_1251:
        /*0008*/ 	.byte	0x01, 0x35
	.zero		2


	//----- nvinfo : EIATTR_PARAM_CBANK
	.align		4
        /*000c*/ 	.byte	0x04, 0x0a
        /*000e*/ 	.short	(.L_1253 - .L_1252)
	.align		4
.L_1252:
        /*0010*/ 	.word	index@(.nv.constant0._ZN2at6native18elementwise_kernelILi128ELi2EZNS0_22gpu_kernel_impl_nocastIZZZNS0_10glu_kernelERNS_18TensorIteratorBaseEENKUlvE_clEvENKUlvE0_clEvEUlffE_EEvS4_RKT_EUliE_EEviT1_)
        /*0014*/ 	.short	0x0160
        /*0016*/ 	.short	0x0290


	//----- nvinfo : EIATTR_CBANK_PARAM_SIZE
	.align		4
.L_1253:
        /*0018*/ 	.byte	0x03, 0x19
        /*001a*/ 	.short	0x0290


	//----- nvinfo : EIATTR_KPARAM_INFO
	.align		4
        /*001c*/ 	.byte	0x04, 0x17
        /*001e*/ 	.short	(.L_1255 - .L_1254)
.L_1254:
        /*0020*/ 	.word	0x00000000
        /*0024*/ 	.short	0x0001
        /*0026*/ 	.short	0x0008
        /*0028*/ 	.byte	0x00, 0xf0, 0x21, 0x0a


	//----- nvinfo : EIATTR_KPARAM_INFO
	.align		4
.L_1255:
        /*002c*/ 	.byte	0x04, 0x17
        /*002e*/ 	.short	(.L_1257 - .L_1256)
.L_1256:
        /*0030*/ 	.word	0x00000000
        /*0034*/ 	.short	0x0000
        /*0036*/ 	.short	0x0000
        /*0038*/ 	.byte	0x00, 0xf0, 0x11, 0x00


	//----- nvinfo : EIATTR_MAXREG_COUNT
	.align		4
.L_1257:
        /*003c*/ 	.byte	0x03, 0x1b
        /*003e*/ 	.short	0x0080


	//----- nvinfo : EIATTR_MERCURY_ISA_VERSION
	.align		4
        /*0040*/ 	.byte	0x03, 0x5f
        /*0042*/ 	.short	0x0000


	//----- nvinfo : EIATTR_EXIT_INSTR_OFFSETS
	.align		4
        /*0044*/ 	.byte	0x04, 0x1c
        /*0046*/ 	.short	(.L_1259 - .L_1258)


	//   ....[0]....
.L_1258:
        /*0048*/ 	.word	0x00001170


	//   ....[1]....
        /*004c*/ 	.word	0x00002230


	//----- nvinfo : EIATTR_MAX_THREADS
	.align		4
.L_1259:
        /*0050*/ 	.byte	0x04, 0x05
        /*0052*/ 	.short	(.L_1261 - .L_1260)
.L_1260:
        /*0054*/ 	.word	0x00000080
        /*0058*/ 	.word	0x00000001
        /*005c*/ 	.word	0x00000001


	//----- nvinfo : EIATTR_CRS_STACK_SIZE
	.align		4
.L_1261:
        /*0060*/ 	.byte	0x04, 0x1e
        /*0062*/ 	.short	(.L_1263 - .L_1262)
.L_1262:
        /*0064*/ 	.word	0x00000000
.L_1263:


//--------------------- .nv.info._ZN2at6native27unrolled_elementwise_kernelIZZZNS0_10glu_kernelERNS_18TensorIteratorBaseEENKUlvE_clEvENKUlvE0_clEvEUlffE_St5arrayIPcLm3EELi4E23TrivialOffsetCalculatorILi2EjESA_ILi1EjENS0_6memory15LoadWithoutCastENSD_16StoreWithoutCastEEEviT_T0_T2_T3_T4_T5_ --------------------------
	.section	.nv.info._ZN2at6native27unrolled_elementwise_kernelIZZZNS0_10glu_kernelERNS_18TensorIteratorBaseEENKUlvE_clEvENKUlvE0_clEvEUlffE_St5arrayIPcLm3EELi4E23TrivialOffsetCalculatorILi2EjESA_ILi1EjENS0_6memory15LoadWithoutCastENSD_16StoreWithoutCastEEEviT_T0_T2_T3_T4_T5_,"",@"SHT_CUDA_INFO"
	.sectionflags	@""
	.align	4


	//----- nvinfo : EIATTR_CUDA_API_VERSION
	.align		4
        /*0000*/ 	.byte	0x04, 0x37
        /*0002*/ 	.short	(.L_1265 - .L_1264)
.L_1264:
        /*0004*/ 	.word	0x00000082


	//----- nvinfo : EIATTR_SW2861232_WAR
	.align		4
.L_1265:
        /*0008*/ 	.byte	0x01, 0x35
	.zero		2


	//----- nvinfo : EIATTR_PARAM_CBANK
	.align		4
        /*000c*/ 	.byte	0x04, 0x0a
        /*000e*/ 	.short	(.L_1267 - .L_1266)
	.align		4
.L_1266:
        /*0010*/ 	.word	index@(.nv.constant0._ZN2at6native27unrolled_elementwise_kernelIZZZNS0_10glu_kernelERNS_18TensorIteratorBaseEENKUlvE_clEvENKUlvE0_clEvEUlffE_St5arrayIPcLm3EELi4E23TrivialOffsetCalculatorILi2EjESA_ILi1EjENS0_6memory15LoadWithoutCastENSD_16StoreWithoutCastEEEviT_T0_T2_T3_T4_T5_)
        /*0014*/ 	.short	0x0160
        /*0016*/ 	.short	0x0024


	//----- nvinfo : EIATTR_CBANK_PARAM_SIZE
	.align		4
.L_1267:
        /*0018*/ 	.byte	0x03, 0x19
        /*001a*/ 	.short	0x0024


	//----- nvinfo : EIATTR_KPARAM_INFO
	.align		4
        /*001c*/ 	.byte	0x04, 0x17
        /*001e*/ 	.short	(.L_1269 - .L_1268)
.L_1268:
        /*0020*/ 	.word	0x00000000
        /*0024*/ 	.short	0x0006
        /*0026*/ 	.short	0x0023
        /*0028*/ 	.byte	0x00, 0xf0, 0x05, 0x00


	//----- nvinfo : EIATTR_KPARAM_INFO
	.align		4
.L_1269:
        /*002c*/ 	.byte	0x04, 0x17
        /*002e*/ 	.short	(.L_1271 - .L_1270)
.L_1270:
        /*0030*/ 	.word	0x00000000
        /*0034*/ 	.short	0x0005
        /*0036*/ 	.short	0x0022
        /*0038*/ 	.byte	0x00, 0xf0, 0x05, 0x00


	//----- nvinfo : EIATTR_KPARAM_INFO
	.align		4
.L_1271:
        /*003c*/ 	.byte	0x04, 0x17
        /*003e*/ 	.short	(.L_1273 - .L_1272)
.L_1272:
        /*0040*/ 	.word	0x00000000
        /*0044*/ 	.short	0x0004
        /*0046*/ 	.short	0x0021
        /*0048*/ 	.byte	0x00, 0xf0, 0x05, 0x00


	//----- nvinfo : EIATTR_KPARAM_INFO
	.align		4
.L_1273:
        /*004c*/ 	.byte	0x04, 0x17
        /*004e*/ 	.short	(.L_1275 - .L_1274)
.L_1274:
        /*0050*/ 	.word	0x00000000
        /*0054*/ 	.short	0x0003
        /*0056*/ 	.short	0x0020
        /*0058*/ 	.byte	0x00, 0xf0, 0x05, 0x00


	//----- nvinfo : EIATTR_KPARAM_INFO
	.align		4
.L_1275:
        /*005c*/ 	.byte	0x04, 0x17
        /*005e*/ 	.short	(.L_1277 - .L_1276)
.L_1276:
        /*0060*/ 	.word	0x00000000
        /*0064*/ 	.short	0x0002
        /*0066*/ 	.short	0x0008
        /*0068*/ 	.byte	0x00, 0xf0, 0x61, 0x00


	//----- nvinfo : EIATTR_KPARAM_INFO
	.align		4
.L_1277:
        /*006c*/ 	.byte	0x04, 0x17
        /*006e*/ 	.short	(.L_1279 - .L_1278)
.L_1278:
        /*0070*/ 	.word	0x00000000
        /*0074*/ 	.short	0x0001
        /*0076*/ 	.short	0x0004
        /*0078*/ 	.byte	0x00, 0xf0, 0x05, 0x00


	//----- nvinfo : EIATTR_KPARAM_INFO
	.align		4
.L_1279:
        /*007c*/ 	.byte	0x04, 0x17
        /*007e*/ 	.short	(.L_1281 - .L_1280)
.L_1280:
        /*0080*/ 	.word	0x00000000
        /*0084*/ 	.short	0x0000
        /*0086*/ 	.short	0x0000
        /*0088*/ 	.byte	0x00, 0xf0, 0x11, 0x00


	//----- nvinfo : EIATTR_MAXREG_COUNT
	.align		4
.L_1281:
        /*008c*/ 	.byte	0x03, 0x1b
        /*008e*/ 	.short	0x00ff


	//----- nvinfo : EIATTR_MERCURY_ISA_VERSION
	.align		4
        /*0090*/ 	.byte	0x03, 0x5f
        /*0092*/ 	.short	0x0000


	//----- nvinfo : EIATTR_EXIT_INSTR_OFFSETS
	.align		4
        /*0094*/ 	.byte	0x04, 0x1c
        /*0096*/ 	.short	(.L_1283 - .L_1282)


	//   ....[0]....
.L_1282:
        /*0098*/ 	.word	0x000005b0


	//   ....[1]....
        /*009c*/ 	.word	0x00000610


	//----- nvinfo : EIATTR_MAX_THREADS
	.align		4
.L_1283:
        /*00a0*/ 	.byte	0x04, 0x05
        /*00a2*/ 	.short	(.L_1285 - .L_1284)
.L_1284:
        /*00a4*/ 	.word	0x00000080
        /*00a8*/ 	.word	0x00000001
        /*00ac*/ 	.word	0x00000001


	//----- nvinfo : EIATTR_CRS_STACK_SIZE
	.align		4
.L_1285:
        /*00b0*/ 	.byte	0x04, 0x1e
        /*00b2*/ 	.short	(.L_1287 - .L_1286)
.L_1286:
        /*00b4*/ 	.word	0x00000000
.L_1287:


//--------------------- .nv.info._ZN2at6native29vectorized_elementwise_kernelILi2EZZZNS0_10glu_kernelERNS_18TensorIteratorBaseEENKUlvE_clEvENKUlvE0_clEvEUlffE_St5arrayIPcLm3EEEEviT0_T1_ --------------------------
	.section	.nv.info._ZN2at6native29vectorized_elementwise_kernelILi2EZZZNS0_10glu_kernelERNS_18TensorIteratorBaseEENKUlvE_clEvENKUlvE0_clEvEUlffE_St5arrayIPcLm3EEEEviT0_T1_,"",@"SHT_CUDA_INFO"
	.sectionflags	@""
	.align	4


	//----- nvinfo : EIATTR_CUDA_API_VERSION
	.align		4
        /*0000*/ 	.byte	0x04, 0x37
        /*0002*/ 	.short	(.L_1289 - .L_1288)
.L_1288:
        /*0004*/ 	.word	0x00000082


	//----- nvinfo : EIATTR_SW2861232_WAR
	.align		4
.L_1289:
        /*0008*/ 	.byte	0x01, 0x35
	.zero		2


	//----- nvinfo : EIATTR_PARAM_CBANK
	.align		4
        /*000c*/ 	.byte	0x04, 0x0a
        /*000e*/ 	.short	(.L_1291 - .L_1290)
	.align		4
.L_1290:
        /*0010*/ 	.word	index@(.nv.constant0._ZN2at6native29vectorized_elementwise_kernelILi2EZZZNS0_10glu_kernelERNS_18TensorIteratorBaseEENKUlvE_clEvENKUlvE0_clEvEUlffE_St5arrayIPcLm3EEEEviT0_T1_)
        /*0014*/ 	.short	0x0160
        /*0016*/ 	.short	0x0020


	//----- nvinfo : EIATTR_CBANK_PARAM_SIZE
	.align		4
.L_1291:
        /*0018*/ 	.byte	0x03, 0x19
        /*001a*/ 	.short	0x0020


	//----- nvinfo : EIATTR_KPARAM_INFO
	.align		4
        /*001c*/ 	.byte	0x04, 0x17
        /*001e*/ 	.short	(.L_1293 - .L_1292)
.L_1292:
        /*0020*/ 	.word	0x00000000
        /*0024*/ 	.short	0x0002
        /*0026*/ 	.short	0x0008
        /*0028*/ 	.byte	0x00, 0xf0, 0x61, 0x00


	//----- nvinfo : EIATTR_KPARAM_INFO
	.align		4
.L_1293:
        /*002c*/ 	.byte	0x04, 0x17
        /*002e*/ 	.short	(.L_1295 - .L_1294)
.L_1294:
        /*0030*/ 	.word	0x00000000
        /*0034*/ 	.short	0x0001
        /*0036*/ 	.short	0x0004
        /*0038*/ 	.byte	0x00, 0xf0, 0x05, 0x00


	//----- nvinfo : EIATTR_KPARAM_INFO
	.align		4
.L_1295:
        /*003c*/ 	.byte	0x04, 0x17
        /*003e*/ 	.short	(.L_1297 - .L_1296)
.L_1296:
        /*0040*/ 	.word	0x00000000
        /*0044*/ 	.short	0x0000
        /*0046*/ 	.short	0x0000
        /*0048*/ 	.byte	0x00, 0xf0, 0x11, 0x00


	//----- nvinfo : EIATTR_MAXREG_COUNT
	.align		4
.L_1297:
        /*004c*/ 	.byte	0x03, 0x1b
        /*004e*/ 	.short	0x00ff


	//----- nvinfo : EIATTR_MERCURY_ISA_VERSION
	.align		4
        /*0050*/ 	.byte	0x03, 0x5f
        /*0052*/ 	.short	0x0000


	//----- nvinfo : EIATTR_EXIT_INSTR_OFFSETS
	.align		4
        /*0054*/ 	.byte	0x04, 0x1c
        /*0056*/ 	.short	(.L_1299 - .L_1298)


	//   ....[0]....
.L_1298:
        /*0058*/ 	.word	0x00000430


	//   ....[1]....
        /*005c*/ 	.word	0x00001000


	//   ....[2]....
        /*0060*/ 	.word	0x00001050


	//----- nvinfo : EIATTR_MAX_THREADS
	.align		4
.L_1299:
        /*0064*/ 	.byte	0x04, 0x05
        /*0066*/ 	.short	(.L_1301 - .L_1300)
.L_1300:
        /*0068*/ 	.word	0x00000080
        /*006c*/ 	.word	0x00000001
        /*0070*/ 	.word	0x00000001


	//----- nvinfo : EIATTR_CRS_STACK_SIZE
	.align		4
.L_1301:
        /*0074*/ 	.byte	0x04, 0x1e
        /*0076*/ 	.short	(.L_1303 - .L_1302)
.L_1302:
        /*0078*/ 	.word	0x00000000
.L_1303:


//--------------------- .nv.info._ZN2at6native29vectorized_elementwise_kernelILi4EZZZNS0_10glu_kernelERNS_18TensorIteratorBaseEENKUlvE_clEvENKUlvE0_clEvEUlffE_St5arrayIPcLm3EEEEviT0_T1_ --------------------------
	.section	.nv.info._ZN2at6native29vectorized_elementwise_kernelILi4EZZZNS0_10glu_kernelERNS_18TensorIteratorBaseEENKUlvE_clEvENKUlvE0_clEvEUlffE_St5arrayIPcLm3EEEEviT0_T1_,"",@"SHT_CUDA_INFO"
	.sectionflags	@""
	.align	4


	//----- nvinfo : EIATTR_CUDA_API_VERSION
	.align		4
        /*0000*/ 	.byte	0x04, 0x37
        /*0002*/ 	.short	(.L_1305 - .L_1304)
.L_1304:
        /*0004*/ 	.word	0x00000082


	//----- nvinfo : EIATTR_SW2861232_WAR
	.align		4
.L_1305:
        /*0008*/ 	.byte	0x01, 0x35
	.zero		2


	//----- nvinfo : EIATTR_PARAM_CBANK
	.align		4
        /*000c*/ 	.byte	0x04, 0x0a
        /*000e*/ 	.short	(.L_1307 - .L_1306)
	.align		4
.L_1306:
        /*0010*/ 	.word	index@(.nv.constant0._ZN2at6native29vectorized_elementwise_kernelILi4EZZZNS0_10glu_kernelERNS_18TensorIteratorBaseEENKUlvE_clEvENKUlvE0_clEvEUlffE_St5arrayIPcLm3EEEEviT0_T1_)
        /*0014*/ 	.short	0x0160
        /*0016*/ 	.short	0x0020


	//----- nvinfo : EIATTR_CBANK_PARAM_SIZE
	.align		4
.L_1307:
        /*0018*/ 	.byte	0x03, 0x19
        /*001a*/ 	.short	0x0020


	//----- nvinfo : EIATTR_KPARAM_INFO
	.align		4
        /*001c*/ 	.byte	0x04, 0x17
        /*001e*/ 	.short	(.L_1309 - .L_1308)
.L_1308:
        /*0020*/ 	.word	0x00000000
        /*0024*/ 	.short	0x0002
        /*0026*/ 	.short	0x0008
        /*0028*/ 	.byte	0x00, 0xf0, 0x61, 0x00


	//----- nvinfo : EIATTR_KPARAM_INFO
	.align		4
.L_1309:
        /*002c*/ 	.byte	0x04, 0x17
        /*002e*/ 	.short	(.L_1311 - .L_1310)
.L_1310:
        /*0030*/ 	.word	0x00000000
        /*0034*/ 	.short	0x0001
        /*0036*/ 	.short	0x0004
        /*0038*/ 	.byte	0x00, 0xf0, 0x05, 0x00


	//----- nvinfo : EIATTR_KPARAM_INFO
	.align		4
.L_1311:
        /*003c*/ 	.byte	0x04, 0x17
        /*003e*/ 	.short	(.L_1313 - .L_1312)
.L_1312:
        /*0040*/ 	.word	0x00000000
        /*0044*/ 	.short	0x0000
        /*0046*/ 	.short	0x0000
        /*0048*/ 	.byte	0x00, 0xf0, 0x11, 0x00


	//----- nvinfo : EIATTR_MAXREG_COUNT
	.align		4
.L_1313:
        /*004c*/ 	.byte	0x03, 0x1b
        /*004e*/ 	.short	0x00ff


	//----- nvinfo : EIATTR_MERCURY_ISA_VERSION
	.align		4
        /*0050*/ 	.byte	0x03, 0x5f
        /*0052*/ 	.short	0x0000


	//----- nvinfo : EIATTR_EXIT_INSTR_OFFSETS
	.align		4
        /*0054*/ 	.byte	0x04, 0x1c
        /*0056*/ 	.short	(.L_1315 - .L_1314)


	//   ....[0]....
.L_1314:
        /*0058*/ 	.word	0x000003d0


	//   ....[1]....
        /*005c*/ 	.word	0x00000fa0


	//   ....[2]....
        /*0060*/ 	.word	0x00000ff0


	//----- nvinfo : EIATTR_MAX_THREADS
	.align		4
.L_1315:
        /*0064*/ 	.byte	0x04, 0x05
        /*0066*/ 	.short	(.L_1317 - .L_1316)
.L_1316:
        /*0068*/ 	.word	0x00000080
        /*006c*/ 	.word	0x00000001
        /*0070*/ 	.word	0x00000001


	//----- nvinfo : EIATTR_CRS_STACK_SIZE
	.align		4
.L_1317:
        /*0074*/ 	.byte	0x04, 0x1e
        /*0076*/ 	.short	(.L_1319 - .L_1318)
.L_1318:
        /*0078*/ 	.word	0x00000000
.L_1319:


//--------------------- .nv.info._ZN2at6native29vectorized_elementwise_kernelILi8EZZZNS0_10glu_kernelERNS_18TensorIteratorBaseEENKUlvE_clEvENKUlvE0_clEvEUlffE_St5arrayIPcLm3EEEEviT0_T1_ --------------------------
	.section	.nv.info._ZN2at6native29vectorized_elementwise_kernelILi8EZZZNS0_10glu_kernelERNS_18TensorIteratorBaseEENKUlvE_clEvENKUlvE0_clEvEUlffE_St5arrayIPcLm3EEEEviT0_T1_,"",@"SHT_CUDA_INFO"
	.sectionflags	@""
	.align	4


	//----- nvinfo : EIATTR_CUDA_API_VERSION
	.align		4
        /*0000*/ 	.byte	0x04, 0x37
        /*0002*/ 	.short	(.L_1321 - .L_1320)
.L_1320:
        /*0004*/ 	.word	0x00000082


	//----- nvinfo : EIATTR_SW2861232_WAR
	.align		4
.L_1321:
        /*0008*/ 	.byte	0x01, 0x35
	.zero		2


	//----- nvinfo : EIATTR_PARAM_CBANK
	.align		4
        /*000c*/ 	.byte	0x04, 0x0a
        /*000e*/ 	.short	(.L_1323 - .L_1322)
	.align		4
.L_1322:
        /*0010*/ 	.word	index@(.nv.constant0._ZN2at6native29vectorized_elementwise_kernelILi8EZZZNS0_10glu_kernelERNS_18TensorIteratorBaseEENKUlvE_clEvENKUlvE0_clEvEUlffE_St5arrayIPcLm3EEEEviT0_T1_)
        /*0014*/ 	.short	0x0160
        /*0016*/ 	.short	0x0020


	//----- nvinfo : EIATTR_CBANK_PARAM_SIZE
	.align		4
.L_1323:
        /*0018*/ 	.byte	0x03, 0x19
        /*001a*/ 	.short	0x0020


	//----- nvinfo : EIATTR_KPARAM_INFO
	.align		4
        /*001c*/ 	.byte	0x04, 0x17
        /*001e*/ 	.short	(.L_1325 - .L_1324)
.L_1324:
        /*0020*/ 	.word	0x00000000
        /*0024*/ 	.short	0x0002
        /*0026*/ 	.short	0x0008
        /*0028*/ 	.byte	0x00, 0xf0, 0x61, 0x00


	//----- nvinfo : EIATTR_KPARAM_INFO
	.align		4
.L_1325:
        /*002c*/ 	.byte	0x04, 0x17
        /*002e*/ 	.short	(.L_1327 - .L_1326)
.L_1326:
        /*0030*/ 	.word	0x00000000
        /*0034*/ 	.short	0x0001
        /*0036*/ 	.short	0x0004
        /*0038*/ 	.byte	0x00, 0xf0, 0x05, 0x00


	//----- nvinfo : EIATTR_KPARAM_INFO
	.align		4
.L_1327:
        /*003c*/ 	.byte	0x04, 0x17
        /*003e*/ 	.short	(.L_1329 - .L_1328)
.L_1328:
        /*0040*/ 	.word	0x00000000
        /*0044*/ 	.short	0x0000
        /*0046*/ 	.short	0x0000
        /*0048*/ 	.byte	0x00, 0xf0, 0x11, 0x00


	//----- nvinfo : EIATTR_MAXREG_COUNT
	.align		4
.L_1329:
        /*004c*/ 	.byte	0x03, 0x1b
        /*004e*/ 	.short	0x00ff


	//----- nvinfo : EIATTR_MERCURY_ISA_VERSION
	.align		4
        /*0050*/ 	.byte	0x03, 0x5f
        /*0052*/ 	.short	0x0000


	//----- nvinfo : EIATTR_EXIT_INSTR_OFFSETS
	.align		4
        /*0054*/ 	.byte	0x04, 0x1c
        /*0056*/ 	.short	(.L_1331 - .L_1330)


	//   ....[0]....
.L_1330:
        /*0058*/ 	.word	0x00000010


	//----- nvinfo : EIATTR_MAX_THREADS
	.align		4
.L_1331:
        /*005c*/ 	.byte	0x04, 0x05
        /*005e*/ 	.short	(.L_1333 - .L_1332)
.L_1332:
        /*0060*/ 	.word	0x00000080
        /*0064*/ 	.word	0x00000001
        /*0068*/ 	.word	0x00000001
.L_1333:


//--------------------- .nv.info._ZN2at6native18elementwise_kernelILi128ELi4EZNS0_15gpu_kernel_implIZZZNS0_10glu_kernelERNS_18TensorIteratorBaseEENKUlvE_clEvENKUlvE_clEvEUlddE_EEvS4_RKT_EUliE_EEviT1_ --------------------------
	.section	.nv.info._ZN2at6native18elementwise_kernelILi128ELi4EZNS0_15gpu_kernel_implIZZZNS0_10glu_kernelERNS_18TensorIteratorBaseEENKUlvE_clEvENKUlvE_clEvEUlddE_EEvS4_RKT_EUliE_EEviT1_,"",@"SHT_CUDA_INFO"
	.sectionflags	@""
	.align	4


	//----- nvinfo : EIATTR_CUDA_API_VERSION
	.align		4
        /*0000*/ 	.byte	0x04, 0x37
        /*0002*/ 	.short	(.L_1335 - .L_1334)
.L_1334:
        /*0004*/ 	.word	0x00000082


	//----- nvinfo : EIATTR_SW2861232_WAR
	.align		4
.L_1335:
        /*0008*/ 	.byte	0x01, 0x35
	.zero		2


	//----- nvinfo : EIATTR_PARAM_CBANK
	.align		4
        /*000c*/ 	.byte	0x04, 0x0a
        /*000e*/ 	.short	(.L_1337 - .L_1336)
	.align		4
.L_1336:
        /*0010*/ 	.word	index@(.nv.constant0._ZN2at6native18elementwise_kernelILi128ELi4EZNS0_15gpu_kernel_implIZZZNS0_10glu_kernelERNS_18TensorIteratorBaseEENKUlvE_clEvENKUlvE_clEvEUlddE_EEvS4_RKT_EUliE_EEviT1_)
        /*0014*/ 	.short	0x0160
        /*0016*/ 	.short	0x0290


	//----- nvinfo : EIATTR_CBANK_PARAM_SIZE
	.align		4
.L_1337:
        /*0018*/ 	.byte	0x03, 0x19
        /*001a*/ 	.short	0x0290


	//----- nvinfo : EIATTR_KPARAM_INFO
	.align		4
        /*001c*/ 	.byte	0x04, 0x17
        /*001e*/ 	.short	(.L_1339 - .L_1338)
.L_1338:
        /*0020*/ 	.word	0x00000000
        /*0024*/ 	.short	0x0001
        /*0026*/ 	.short	0x0008
        /*0028*/ 	.byte	0x00, 0xf0, 0x21, 0x0a


	//----- nvinfo : EIATTR_KPARAM_INFO
	.align		4
.L_1339:
        /*002c*/ 	.byte	0x04, 0x17
        /*002e*/ 	.short	(.L_1341 - .L_1340)
.L_1340:
        /*0030*/ 	.word	0x00000000
        /*0034*/ 	.short	0x0000
        /*0036*/ 	.short	0x0000
        /*0038*/ 	.byte	0x00, 0xf0, 0x11, 0x00


	//----- nvinfo : EIATTR_MAXREG_COUNT
	.align		4
.L_1341:
        /*003c*/ 	.byte	0x03, 0x1b
        /*003e*/ 	.short	0x0080


	//----- nvinfo : EIATTR_EXTERNS
	.align		4
        /*0040*/ 	.byte	0x04, 0x0f
        /*0042*/ 	.short	(.L_1343 - .L_1342)


	//   ....[0]....
	.align		4
.L_1342:
        /*0044*/ 	.word	index@(__assertfail)


	//----- nvinfo : EIATTR_MERCURY_ISA_VERSION
	.align		4
.L_1343:
        /*0048*/ 	.byte	0x03, 0x5f
        /*004a*/ 	.short	0x0000


	//----- nvinfo : EIATTR_SYSCALL_OFFSETS
	.align		4
        /*004c*/ 	.byte	0x04, 0x46
        /*004e*/ 	.short	(.L_1345 - .L_1344)


	//   ....[0]....
.L_1344:
        /*0050*/ 	.word	0x00001f30


	//   ....[1]....
        /*0054*/ 	.word	0x00002e60


	//   ....[2]....
        /*0058*/ 	.word	0x00004200


	//   ....[3]....
        /*005c*/ 	.word	0x00006190


	//   ....[4]....
        /*0060*/ 	.word	0x000070c0


	//   ....[5]....
        /*0064*/ 	.word	0x00008460


	//   ....[6]....
        /*0068*/ 	.word	0x0000a3c0


	//   ....[7]....
        /*006c*/ 	.word	0x0000b2f0


	//   ....[8]....
        /*0070*/ 	.word	0x0000c690


	//   ....[9]....
        /*0074*/ 	.word	0x0000e600


	//   ....[10]....
        /*0078*/ 	.word	0x0000f530


	//   ....[11]....
        /*007c*/ 	.word	0x000108d0


	//----- nvinfo : EIATTR_EXIT_INSTR_OFFSETS
	.align		4
.L_1345:
        /*0080*/ 	.byte	0x04, 0x1c
        /*0082*/ 	.short	(.L_1347 - .L_1346)


	//   ....[0]....
.L_1346:
        /*0084*/ 	.word	0x0000c730


	//   ....[1]....
        /*0088*/ 	.word	0x0000fa20


	//   ....[2]....
        /*008c*/ 	.word	0x0000fa60


	//   ....[3]....
        /*0090*/ 	.word	0x0000faf0


	//   ....[4]....
        /*0094*/ 	.word	0x0000fb20


	//   ....[5]....
        /*0098*/ 	.word	0x0000fb50


	//   ....[6]....
        /*009c*/ 	.word	0x0000fc00


	//   ....[7]....
        /*00a0*/ 	.word	0x0000fc60


	//   ....[8]....
        /*00a4*/ 	.word	0x0000fd20


	//   ....[9]....
        /*00a8*/ 	.word	0x0000fd90


	//   ....[10]....
        /*00ac*/ 	.word	0x0000fdb0


	//   ....[11]....
        /*00b0*/ 	.word	0x0000fe70


	//   ....[12]....
        /*00b4*/ 	.word	0x0000fea0


	//   ....[13]....
        /*00b8*/ 	.word	0x00010050


	//   ....[14]....
        /*00bc*/ 	.word	0x000101d0


	//   ....[15]....
        /*00c0*/ 	.word	0x00010230


	//   ....[16]....
        /*00c4*/ 	.word	0x000102e0


	//   ....[17]....
        /*00c8*/ 	.word	0x00010480


	//   ....[18]....
        /*00cc*/ 	.word	0x00010620


	//   ....[19]....
        /*00d0*/ 	.word	0x000107a0


	//   ....[20]....
        /*00d4*/ 	.word	0x000108e0


	//   ....[21]....
        /*00d8*/ 	.word	0x00010910


	//   ....[22]....
        /*00dc*/ 	.word	0x00010940


	//----- nvinfo : EIATTR_MAX_THREADS
	.align		4
.L_1347:
        /*00e0*/ 	.byte	0x04, 0x05
        /*00e2*/ 	.short	(.L_1349 - .L_1348)
.L_1348:
        /*00e4*/ 	.word	0x00000080
        /*00e8*/ 	.word	0x00000001
        /*00ec*/ 	.word	0x00000001


	//----- nvinfo : EIATTR_CRS_STACK_SIZE
	.align		4
.L_1349:
        /*00f0*/ 	.byte	0x04, 0x1e
        /*00f2*/ 	.short	(.L_1351 - .L_1350)
.L_1350:
        /*00f4*/ 	.word	0x00000000
.L_1351:


//--------------------- .nv.info._ZN2at6native27unrolled_elementwise_kernelIZZZNS0_10glu_kernelERNS_18TensorIteratorBaseEENKUlvE_clEvENKUlvE_clEvEUlddE_St5arrayIPcLm3EELi4E23TrivialOffsetCalculatorILi2EjESA_ILi1EjENS0_6memory12LoadWithCastILi2EEENSD_13StoreWithCastILi1EEEEEviT_T0_T2_T3_T4_T5_ --------------------------
	.section	.nv.info._ZN2at6native27unrolled_elementwise_kernelIZZZNS0_10glu_kernelERNS_18TensorIteratorBaseEENKUlvE_clEvENKUlvE_clEvEUlddE_St5arrayIPcLm3EELi4E23TrivialOffsetCalculatorILi2EjESA_ILi1EjENS0_6memory12LoadWithCastILi2EEENSD_13StoreWithCastILi1EEEEEviT_T0_T2_T3_T4_T5_,"",@"SHT_CUDA_INFO"
	.sectionflags	@""
	.align	4


	//----- nvinfo : EIATTR_CUDA_API_VERSION
	.align		4
        /*0000*/ 	.byte	0x04, 0x37
        /*0002*/ 	.short	(.L_1353 - .L_1352)
.L_1352:
        /*0004*/ 	.word	0x00000082


	//----- nvinfo : EIATTR_SW2861232_WAR
	.align		4
.L_1353:
        /*0008*/ 	.byte	0x01, 0x35
	.zero		2


	//----- nvinfo : EIATTR_PARAM_CBANK
	.align		4
        /*000c*/ 	.byte	0x04, 0x0a
        /*000e*/ 	.short	(.L_1355 - .L_1354)
	.align		4
.L_1354:
        /*0010*/ 	.word	index@(.nv.constant0._ZN2at6native27unrolled_elementwise_kernelIZZZNS0_10glu_kernelERNS_18TensorIteratorBaseEENKUlvE_clEvENKUlvE_clEvEUlddE_St5arrayIPcLm3EELi4E23TrivialOffsetCalculatorILi2EjESA_ILi1EjENS0_6memory12LoadWithCastILi2EEENSD_13StoreWithCastILi1EEEEEviT_T0_T2_T3_T4_T5_)
        /*0014*/ 	.short	0x0160
        /*0016*/ 	.short	0x0038


	//----- nvinfo : EIATTR_CBANK_PARAM_SIZE
	.align		4
.L_1355:
        /*0018*/ 	.byte	0x03, 0x19
        /*001a*/ 	.short	0x0038


	//----- nvinfo : EIATTR_KPARAM_INFO
	.align		4
        /*001c*/ 	.byte	0x04, 0x17
        /*001e*/ 	.short	(.L_1357 - .L_1356)
.L_1356:
        /*0020*/ 	.word	0x00000000
        /*0024*/ 	.short	0x0006
        /*0026*/ 	.short	0x0030
        /*0028*/ 	.byte	0x00, 0xf0, 0x21, 0x00


	//----- nvinfo : EIATTR_KPARAM_INFO
	.align		4
.L_1357:
        /*002c*/ 	.byte	0x04, 0x17
        /*002e*/ 	.short	(.L_1359 - .L_1358)
.L_1358:
        /*0030*/ 	.word	0x00000000
        /*0034*/ 	.short	0x0005
        /*0036*/ 	.short	0x0024
        /*0038*/ 	.byte	0x00, 0xf0, 0x31, 0x00


	//----- nvinfo : EIATTR_KPARAM_INFO
	.align		4
.L_1359:
        /*003c*/ 	.byte	0x04, 0x17
        /*003e*/ 	.short	(.L_1361 - .L_1360)
.L_1360:
        /*0040*/ 	.word	0x00000000
        /*0044*/ 	.short	0x0004
        /*0046*/ 	.short	0x0021
        /*0048*/ 	.byte	0x00, 0xf0, 0x05, 0x00


	//----- nvinfo : EIATTR_KPARAM_INFO
	.align		4
.L_1361:
        /*004c*/ 	.byte	0x04, 0x17
        /*004e*/ 	.short	(.L_1363 - .L_1362)
.L_1362:
        /*0050*/ 	.word	0x00000000
        /*0054*/ 	.short	0x0003
        /*0056*/ 	.short	0x0020
        /*0058*/ 	.byte	0x00, 0xf0, 0x05, 0x00


	//----- nvinfo : EIATTR_KPARAM_INFO
	.align		4
.L_1363:
        /*005c*/ 	.byte	0x04, 0x17
        /*005e*/ 	.short	(.L_1365 - .L_1364)
.L_1364:
        /*0060*/ 	.word	0x00000000
        /*0064*/ 	.short	0x0002
        /*0066*/ 	.short	0x0008
        /*0068*/ 	.byte	0x00, 0xf0, 0x61, 0x00


	//----- nvinfo : EIATTR_KPARAM_INFO
	.align		4
.L_1365:
        /*006c*/ 	.byte	0x04, 0x17
        /*006e*/ 	.short	(.L_1367 - .L_1366)
.L_1366:
        /*0070*/ 	.word	0x00000000
        /*0074*/ 	.short	0x0001
        /*0076*/ 	.short	0x0004
        /*0078*/ 	.byte	0x00, 0xf0, 0x05, 0x00


	//----- nvinfo : EIATTR_KPARAM_INFO
	.align		4
.L_1367:
        /*007c*/ 	.byte	0x04, 0x17
        /*007e*/ 	.short	(.L_1369 - .L_1368)
.L_1368:
        /*0080*/ 	.word	0x00000000
        /*0084*/ 	.short	0x0000
        /*0086*/ 	.short	0x0000
        /*0088*/ 	.byte	0x00, 0xf0, 0x11, 0x00


	//----- nvinfo : EIATTR_MAXREG_COUNT
	.align		4
.L_1369:
        /*008c*/ 	.byte	0x03, 0x1b
        /*008e*/ 	.short	0x00ff


	//----- nvinfo : EIATTR_EXTERNS
	.align		4
        /*0090*/ 	.byte	0x04, 0x0f
        /*0092*/ 	.short	(.L_1371 - .L_1370)


	//   ....[0]....
	.align		4
.L_1370:
        /*0094*/ 	.word	index@(__assertfail)


	//----- nvinfo : EIATTR_MERCURY_ISA_VERSION
	.align		4
.L_1371:
        /*0098*/ 	.byte	0x03, 0x5f
        /*009a*/ 	.short	0x0000


	//----- nvinfo : EIATTR_SYSCALL_OFFSETS
	.align		4
        /*009c*/ 	.byte	0x04, 0x46
        /*009e*/ 	.short	(.L_1373 - .L_1372)


	//   ....[0]....
.L_1372:
        /*00a0*/ 	.word	0x00000fb0


	//   ....[1]....
        /*00a4*/ 	.word	0x00001ee0


	//   ....[2]....
        /*00a8*/ 	.word	0x00002e90


	//   ....[3]....
        /*00ac*/ 	.word	0x00003dc0


	//   ....[4]....
        /*00b0*/ 	.word	0x00004d80


	//   ....[5]....
        /*00b4*/ 	.word	0x00005cb0


	//   ....[6]....
        /*00b8*/ 	.word	0x00006c50


	//   ....[7]....
        /*00bc*/ 	.word	0x00007b80


	//   ....[8]....
        /*00c0*/ 	.word	0x00009d00


	//   ....[9]....
        /*00c4*/ 	.word	0x0000ada0


	//   ....[10]....
        /*00c8*/ 	.word	0x0000be00


	//   ....[11]....
        /*00cc*/ 	.word	0x0000ce80


	//----- nvinfo : EIATTR_EXIT_INSTR_OFFSETS
	.align		4
.L_1373:
        /*00d0*/ 	.byte	0x04, 0x1c
        /*00d2*/ 	.short	(.L_1375 - .L_1374)


	//   ....[0]....
.L_1374:
        /*00d4*/ 	.word	0x0000bea0


	//   ....[1]....
        /*00d8*/ 	.word	0x0000bfd0


	//   ....[2]....
        /*00dc*/ 	.word	0x0000c010


	//   ....[3]....
        /*00e0*/ 	.word	0x0000c0a0


	//   ....[4]....
        /*00e4*/ 	.word	0x0000c0d0


	//   ....[5]....
        /*00e8*/ 	.word	0x0000c100


	//   ....[6]....
        /*00ec*/ 	.word	0x0000c1b0


	//   ....[7]....
        /*00f0*/ 	.word	0x0000c210


	//   ....[8]....
        /*00f4*/ 	.word	0x0000c2d0


	//   ....[9]....
        /*00f8*/ 	.word	0x0000c340


	//   ....[10]....
        /*00fc*/ 	.word	0x0000c360


	//   ....[11]....
        /*0100*/ 	.word	0x0000c420


	//   ....[12]....
        /*0104*/ 	.word	0x0000c450


	//   ....[13]....
        /*0108*/ 	.word	0x0000c600


	//   ....[14]....
        /*010c*/ 	.word	0x0000c780


	//   ....[15]....
        /*0110*/ 	.word	0x0000c7e0


	//   ....[16]....
        /*0114*/ 	.word	0x0000c890


	//   ....[17]....
        /*0118*/ 	.word	0x0000ca30


	//   ....[18]....
        /*011c*/ 	.word	0x0000cbd0


	//   ....[19]....
        /*0120*/ 	.word	0x0000cd50


	//   ....[20]....
        /*0124*/ 	.word	0x0000ce90


	//   ....[21]....
        /*0128*/ 	.word	0x0000cec0


	//   ....[22]....
        /*012c*/ 	.word	0x0000cef0


	//----- nvinfo : EIATTR_MAX_THREADS
	.align		4
.L_1375:
        /*0130*/ 	.byte	0x04, 0x05
        /*0132*/ 	.short	(.L_1377 - .L_1376)
.L_1376:
        /*0134*/ 	.word	0x00000080
        /*0138*/ 	.word	0x00000001
        /*013c*/ 	.word	0x00000001


	//----- nvinfo : EIATTR_CRS_STACK_SIZE
	.align		4
.L_1377:
        /*0140*/ 	.byte	0x04, 0x1e
        /*0142*/ 	.short	(.L_1379 - .L_1378)
.L_1378:
        /*0144*/ 	.word	0x00000000
.L_1379:


//--------------------- .nv.info._ZN2at6native18elementwise_kernelILi128ELi2EZNS0_22gpu_kernel_impl_nocastIZZZNS0_10glu_kernelERNS_18TensorIteratorBaseEENKUlvE_clEvENKUlvE_clEvEUlddE_EEvS4_RKT_EUliE_EEviT1_ --------------------------
	.section	.nv.info._ZN2at6native18elementwise_kernelILi128ELi2EZNS0_22gpu_kernel_impl_nocastIZZZNS0_10glu_kernelERNS_18TensorIteratorBaseEENKUlvE_clEvENKUlvE_clEvEUlddE_EEvS4_RKT_EUliE_EEviT1_,"",@"SHT_CUDA_INFO"
	.sectionflags	@""
	.align	4


	//----- nvinfo : EIATTR_CUDA_API_VERSION
	.align		4
        /*0000*/ 	.byte	0x04, 0x37
        /*0002*/ 	.short	(.L_1381 - .L_1380)
.L_1380:
        /*0004*/ 	.word	0x00000082


	//----- nvinfo : EIATTR_SW2861232_WAR
	.align		4
.L_1381:
        /*0008*/ 	.byte	0x01, 0x35
	.zero		2


	//----- nvinfo : EIATTR_PARAM_CBANK
	.align		4
        /*000c*/ 	.byte	0x04, 0x0a
        /*000e*/ 	.short	(.L_1383 - .L_1382)
	.align		4
.L_1382:
        /*0010*/ 	.word	index@(.nv.constant0._ZN2at6native18elementwise_kernelILi128ELi2EZNS0_22gpu_kernel_impl_nocastIZZZNS0_10glu_kernelERNS_18TensorIteratorBaseEENKUlvE_clEvENKUlvE_clEvEUlddE_EEvS4_RKT_EUliE_EEviT1_)
        /*0014*/ 	.short	0x0160
        /*0016*/ 	.short	0x0290


	//----- nvinfo : EIATTR_CBANK_PARAM_SIZE
	.align		4
.L_1383:
        /*0018*/ 	.byte	0x03, 0x19
        /*001a*/ 	.short	0x0290


	//----- nvinfo : EIATTR_KPARAM_INFO
	.align		4
        /*001c*/ 	.byte	0x04, 0x17
        /*001e*/ 	.short	(.L_1385 - .L_1384)
.L_1384:
        /*0020*/ 	.word	0x00000000
        /*0024*/ 	.short	0x0001
        /*0026*/ 	.short	0x0008
        /*0028*/ 	.byte	0x00, 0xf0, 0x21, 0x0a


	//----- nvinfo : EIATTR_KPARAM_INFO
	.align		4
.L_1385:
        /*002c*/ 	.byte	0x04, 0x17
        /*002e*/ 	.short	(.L_1387 - .L_1386)
.L_1386:
        /*0030*/ 	.word	0x00000000
        /*0034*/ 	.short	0x0000
        /*0036*/ 	.short	0x0000
        /*0038*/ 	.byte	0x00, 0xf0, 0x11, 0x00


	//----- nvinfo : EIATTR_MAXREG_COUNT
	.align		4
.L_1387:
        /*003c*/ 	.byte	0x03, 0x1b
        /*003e*/ 	.short	0x0080


	//----- nvinfo : EIATTR_MERCURY_ISA_VERSION
	.align		4
        /*0040*/ 	.byte	0x03, 0x5f
        /*0042*/ 	.short	0x0000


	//----- nvinfo : EIATTR_EXIT_INSTR_OFFSETS
	.align		4
        /*0044*/ 	.byte	0x04, 0x1c
        /*0046*/ 	.short	(.L_1389 - .L_1388)


	//   ....[0]....
.L_1388:
        /*0048*/ 	.word	0x000014c0


	//   ....[1]....
        /*004c*/ 	.word	0x000028f0


	//----- nvinfo : EIATTR_MAX_THREADS
	.align		4
.L_1389:
        /*0050*/ 	.byte	0x04, 0x05
        /*0052*/ 	.short	(.L_1391 - .L_1390)
.L_1390:
        /*0054*/ 	.word	0x00000080
        /*0058*/ 	.word	0x00000001
        /*005c*/ 	.word	0x00000001


	//----- nvinfo : EIATTR_CRS_STACK_SIZE
	.align		4
.L_1391:
        /*0060*/ 	.byte	0x04, 0x1e
        /*0062*/ 	.short	(.L_1393 - .L_1392)
.L_1392:
        /*0064*/ 	.word	0x00000000
.L_1393:


//--------------------- .nv.info._ZN2at6native27unrolled_elementwise_kernelIZZZNS0_10glu_kernelERNS_18TensorIteratorBaseEENKUlvE_clEvENKUlvE_clEvEUlddE_St5arrayIPcLm3EELi4E23TrivialOffsetCalculatorILi2EjESA_ILi1EjENS0_6memory15LoadWithoutCastENSD_16StoreWithoutCastEEEviT_T0_T2_T3_T4_T5_ --------------------------
	.section	.nv.info._ZN2at6native27unrolled_elementwise_kernelIZZZNS0_10glu_kernelERNS_18TensorIteratorBaseEENKUlvE_clEvENKUlvE_clEvEUlddE_St5arrayIPcLm3EELi4E23TrivialOffsetCalculatorILi2EjESA_ILi1EjENS0_6memory15LoadWithoutCastENSD_16StoreWithoutCastEEEviT_T0_T2_T3_T4_T5_,"",@"SHT_CUDA_INFO"
	.sectionflags	@""
	.align	4


	//----- nvinfo : EIATTR_CUDA_API_VERSION
	.align		4
        /*0000*/ 	.byte	0x04, 0x37
        /*0002*/ 	.short	(.L_1395 - .L_1394)
.L_1394:
        /*0004*/ 	.word	0x00000082


	//----- nvinfo : EIATTR_SW2861232_WAR
	.align		4
.L_1395:
        /*0008*/ 	.byte	0x01, 0x35
	.zero		2


	//----- nvinfo : EIATTR_PARAM_CBANK
	.align		4
        /*000c*/ 	.byte	0x04, 0x0a
        /*000e*/ 	.short	(.L_1397 - .L_1396)
	.align		4
.L_1396:
        /*0010*/ 	.word	index@(.nv.constant0._ZN2at6native27unrolled_elementwise_kernelIZZZNS0_10glu_kernelERNS_18TensorIteratorBaseEENKUlvE_clEvENKUlvE_clEvEUlddE_St5arrayIPcLm3EELi4E23TrivialOffsetCalculatorILi2EjESA_ILi1EjENS0_6memory15LoadWithoutCastENSD_16StoreWithoutCastEEEviT_T0_T2_T3_T4_T5_)
        /*0014*/ 	.short	0x0160
        /*0016*/ 	.short	0x0024


	//----- nvinfo : EIATTR_CBANK_PARAM_SIZE
	.align		4
.L_1397:
        /*0018*/ 	.byte	0x03, 0x19
        /*001a*/ 	.short	0x0024


	//----- nvinfo : EIATTR_KPARAM_INFO
	.align		4
        /*001c*/ 	.byte	0x04, 0x17
        /*001e*/ 	.short	(.L_1399 - .L_1398)
.L_1398:
        /*0020*/ 	.word	0x00000000
        /*0024*/ 	.short	0x0006
        /*0026*/ 	.short	0x0023
        /*0028*/ 	.byte	0x00, 0xf0, 0x05, 0x00


	//----- nvinfo : EIATTR_KPARAM_INFO
	.align		4
.L_1399:
        /*002c*/ 	.byte	0x04, 0x17
        /*002e*/ 	.short	(.L_1401 - .L_1400)
.L_1400:
        /*0030*/ 	.word	0x00000000
        /*0034*/ 	.short	0x0005
        /*0036*/ 	.short	0x0022
        /*0038*/ 	.byte	0x00, 0xf0, 0x05, 0x00


	//----- nvinfo : EIATTR_KPARAM_INFO
	.align		4
.L_1401:
        /*003c*/ 	.byte	0x04, 0x17
        /*003e*/ 	.short	(.L_1403 - .L_1402)
.L_1402:
        /*0040*/ 	.word	0x00000000
        /*0044*/ 	.short	0x0004
        /*0046*/ 	.short	0x0021
        /*0048*/ 	.byte	0x00, 0xf0, 0x05, 0x00


	//----- nvinfo : EIATTR_KPARAM_INFO
	.align		4
.L_1403:
        /*004c*/ 	.byte	0x04, 0x17
        /*004e*/ 	.short	(.L_1405 - .L_1404)
.L_1404:
        /*0050*/ 	.word	0x00000000
        /*0054*/ 	.short	0x0003
        /*0056*/ 	.short	0x0020
        /*0058*/ 	.byte	0x00, 0xf0, 0x05, 0x00


	//----- nvinfo : EIATTR_KPARAM_INFO
	.align		4
.L_1405:
        /*005c*/ 	.byte	0x04, 0x17
        /*005e*/ 	.short	(.L_1407 - .L_1406)
.L_1406:
        /*0060*/ 	.word	0x00000000
        /*0064*/ 	.short	0x0002
        /*0066*/ 	.short	0x0008
        /*0068*/ 	.byte	0x00, 0xf0, 0x61, 0x00


	//----- nvinfo : EIATTR_KPARAM_INFO
	.align		4
.L_1407:
        /*006c*/ 	.byte	0x04, 0x17
        /*006e*/ 	.short	(.L_1409 - .L_1408)
.L_1408:
        /*0070*/ 	.word	0x00000000
        /*0074*/ 	.short	0x0001
        /*0076*/ 	.short	0x0004
        /*0078*/ 	.byte	0x00, 0xf0, 0x05, 0x00


	//----- nvinfo : EIATTR_KPARAM_INFO
	.align		4
.L_1409:
        /*007c*/ 	.byte	0x04, 0x17
        /*007e*/ 	.short	(.L_1411 - .L_1410)
.L_1410:
        /*0080*/ 	.word	0x00000000
        /*0084*/ 	.short	0x0000
        /*0086*/ 	.short	0x0000
        /*0088*/ 	.byte	0x00, 0xf0, 0x11, 0x00


	//----- nvinfo : EIATTR_MAXREG_COUNT
	.align		4
.L_1411:
        /*008c*/ 	.byte	0x03, 0x1b
        /*008e*/ 	.short	0x00ff


	//----- nvinfo : EIATTR_MERCURY_ISA_VERSION
	.align		4
        /*0090*/ 	.byte	0x03, 0x5f
        /*0092*/ 	.short	0x0000


	//----- nvinfo : EIATTR_EXIT_INSTR_OFFSETS
	.align		4
        /*0094*/ 	.byte	0x04, 0x1c
        /*0096*/ 	.short	(.L_1413 - .L_1412)


	//   ....[0]....
.L_1412:
        /*0098*/ 	.word	0x000013b0


	//   ....[1]....
        /*009c*/ 	.word	0x00001400


	//----- nvinfo : EIATTR_MAX_THREADS
	.align		4
.L_1413:
        /*00a0*/ 	.byte	0x04, 0x05
        /*00a2*/ 	.short	(.L_1415 - .L_1414)
.L_1414:
        /*00a4*/ 	.word	0x00000080
        /*00a8*/ 	.word	0x00000001
        /*00ac*/ 	.word	0x00000001


	//----- nvinfo : EIATTR_CRS_STACK_SIZE
	.align		4
.L_1415:
        /*00b0*/ 	.byte	0x04, 0x1e
        /*00b2*/ 	.short	(.L_1417 - .L_1416)
.L_1416:
        /*00b4*/ 	.word	0x00000000
.L_1417:


//--------------------- .nv.info._ZN2at6native29vectorized_elementwise_kernelILi2EZZZNS0_10glu_kernelERNS_18TensorIteratorBaseEENKUlvE_clEvENKUlvE_clEvEUlddE_St5arrayIPcLm3EEEEviT0_T1_ --------------------------
	.section	.nv.info._ZN2at6native29vectorized_elementwise_kernelILi2EZZZNS0_10glu_kernelERNS_18TensorIteratorBaseEENKUlvE_clEvENKUlvE_clEvEUlddE_St5arrayIPcLm3EEEEviT0_T1_,"",@"SHT_CUDA_INFO"
	.sectionflags	@""
	.align	4


	//----- nvinfo : EIATTR_CUDA_API_VERSION
	.align		4
        /*0000*/ 	.byte	0x04, 0x37
        /*0002*/ 	.short	(.L_1419 - .L_1418)
.L_1418:
        /*0004*/ 	.word	0x00000082


	//----- nvinfo : EIATTR_SW2861232_WAR
	.align		4
.L_1419:
        /*0008*/ 	.byte	0x01, 0x35
	.zero		2


	//----- nvinfo : EIATTR_PARAM_CBANK
	.align		4
        /*000c*/ 	.byte	0x04, 0x0a
        /*000e*/ 	.short	(.L_1421 - .L_1420)
	.align		4
.L_1420:
        /*0010*/ 	.word	index@(.nv.constant0._ZN2at6native29vectorized_elementwise_kernelILi2EZZZNS0_10glu_kernelERNS_18TensorIteratorBaseEENKUlvE_clEvENKUlvE_clEvEUlddE_St5arrayIPcLm3EEEEviT0_T1_)
        /*0014*/ 	.short	0x0160
        /*0016*/ 	.short	0x0020


	//----- nvinfo : EIATTR_CBANK_PARAM_SIZE
	.align		4
.L_1421:
        /*0018*/ 	.byte	0x03, 0x19
        /*001a*/ 	.short	0x0020


	//----- nvinfo : EIATTR_KPARAM_INFO
	.align		4
        /*001c*/ 	.byte	0x04, 0x17
        /*001e*/ 	.short	(.L_1423 - .L_1422)
.L_1422:
        /*0020*/ 	.word	0x00000000
        /*0024*/ 	.short	0x0002
        /*0026*/ 	.short	0x0008
        /*0028*/ 	.byte	0x00, 0xf0, 0x61, 0x00


	//----- nvinfo : EIATTR_KPARAM_INFO
	.align		4
.L_1423:
        /*002c*/ 	.byte	0x04, 0x17
        /*002e*/ 	.short	(.L_1425 - .L_1424)
.L_1424:
        /*0030*/ 	.word	0x00000000
        /*0034*/ 	.short	0x0001
        /*0036*/ 	.short	0x0004
        /*0038*/ 	.byte	0x00, 0xf0, 0x05, 0x00


	//----- nvinfo : EIATTR_KPARAM_INFO
	.align		4
.L_1425:
        /*003c*/ 	.byte	0x04, 0x17
        /*003e*/ 	.short	(.L_1427 - .L_1426)
.L_1426:
        /*0040*/ 	.word	0x00000000
        /*0044*/ 	.short	0x0000
        /*0046*/ 	.short	0x0000
        /*0048*/ 	.byte	0x00, 0xf0, 0x11, 0x00


	//----- nvinfo : EIATTR_MAXREG_COUNT
	.align		4
.L_1427:
        /*004c*/ 	.byte	0x03, 0x1b
        /*004e*/ 	.short	0x00ff


	//----- nvinfo : EIATTR_MERCURY_ISA_VERSION
	.align		4
        /*0050*/ 	.byte	0x03, 0x5f
        /*0052*/ 	.short	0x0000


	//----- nvinfo : EIATTR_EXIT_INSTR_OFFSETS
	.align		4
        /*0054*/ 	.byte	0x04, 0x1c
        /*0056*/ 	.short	(.L_1429 - .L_1428)


	//   ....[0]....
.L_1428:
        /*0058*/ 	.word	0x00001f40


	//   ....[1]....
        /*005c*/ 	.word	0x000046f0


	//   ....[2]....
        /*0060*/ 	.word	0x00004740


	//----- nvinfo : EIATTR_MAX_THREADS
	.align		4
.L_1429:
        /*0064*/ 	.byte	0x04, 0x05
        /*0066*/ 	.short	(.L_1431 - .L_1430)
.L_1430:
        /*0068*/ 	.word	0x00000080
        /*006c*/ 	.word	0x00000001
        /*0070*/ 	.word	0x00000001


	//----- nvinfo : EIATTR_CRS_STACK_SIZE
	.align		4
.L_1431:
        /*0074*/ 	.byte	0x04, 0x1e
        /*0076*/ 	.short	(.L_1433 - .L_1432)
.L_1432:
        /*0078*/ 	.word	0x00000000
.L_1433:


//--------------------- .nv.info._ZN2at6native29vectorized_elementwise_kernelILi4EZZZNS0_10glu_kernelERNS_18TensorIteratorBaseEENKUlvE_clEvENKUlvE_clEvEUlddE_St5arrayIPcLm3EEEEviT0_T1_ --------------------------
	.section	.nv.info._ZN2at6native29vectorized_elementwise_kernelILi4EZZZNS0_10glu_kernelERNS_18TensorIteratorBaseEENKUlvE_clEvENKUlvE_clEvEUlddE_St5arrayIPcLm3EEEEviT0_T1_,"",@"SHT_CUDA_INFO"
	.sectionflags	@""
	.align	4


	//----- nvinfo : EIATTR_CUDA_API_VERSION
	.align		4
        /*0000*/ 	.byte	0x04, 0x37
        /*0002*/ 	.short	(.L_1435 - .L_1434)
.L_1434:
        /*0004*/ 	.word	0x00000082


	//----- nvinfo : EIATTR_SW2861232_WAR
	.align		4
.L_1435:
        /*0008*/ 	.byte	0x01, 0x35
	.zero		2


	//----- nvinfo : EIATTR_PARAM_CBANK
	.align		4
        /*000c*/ 	.byte	0x04, 0x0a
        /*000e*/ 	.short	(.L_1437 - .L_1436)
	.align		4
.L_1436:
        /*0010*/ 	.word	index@(.nv.constant0._ZN2at6native29vectorized_elementwise_kernelILi4EZZZNS0_10glu_kernelERNS_18TensorIteratorBaseEENKUlvE_clEvENKUlvE_clEvEUlddE_St5arrayIPcLm3EEEEviT0_T1_)
        /*0014*/ 	.short	0x0160
        /*0016*/ 	.short	0x0020


	//----- nvinfo : EIATTR_CBANK_PARAM_SIZE
	.align		4
.L_1437:
        /*0018*/ 	.byte	0x03, 0x19
        /*001a*/ 	.short	0x0020


	//----- nvinfo : EIATTR_KPARAM_INFO
	.align		4
        /*001c*/ 	.byte	0x04, 0x17
        /*001e*/ 	.short	(.L_1439 - .L_1438)
.L_1438:
        /*0020*/ 	.word	0x00000000
        /*0024*/ 	.short	0x0002
        /*0026*/ 	.short	0x0008
        /*0028*/ 	.byte	0x00, 0xf0, 0x61, 0x00


	//----- nvinfo : EIATTR_KPARAM_INFO
	.align		4
.L_1439:
        /*002c*/ 	.byte	0x04, 0x17
        /*002e*/ 	.short	(.L_1441 - .L_1440)
.L_1440:
        /*0030*/ 	.word	0x00000000
        /*0034*/ 	.short	0x0001
        /*0036*/ 	.short	0x0004
        /*0038*/ 	.byte	0x00, 0xf0, 0x05, 0x00


	//----- nvinfo : EIATTR_KPARAM_INFO
	.align		4
.L_1441:
        /*003c*/ 	.byte	0x04, 0x17
        /*003e*/ 	.short	(.L_1443 - .L_1442)
.L_1442:
        /*0040*/ 	.word	0x00000000
        /*0044*/ 	.short	0x0000
        /*0046*/ 	.short	0x0000
        /*0048*/ 	.byte	0x00, 0xf0, 0x11, 0x00


	//----- nvinfo : EIATTR_MAXREG_COUNT
	.align		4
.L_1443:
        /*004c*/ 	.byte	0x03, 0x1b
        /*004e*/ 	.short	0x00ff


	//----- nvinfo : EIATTR_MERCURY_ISA_VERSION
	.align		4
        /*0050*/ 	.byte	0x03, 0x5f
        /*0052*/ 	.short	0x0000


	//----- nvinfo : EIATTR_EXIT_INSTR_OFFSETS
	.align		4
        /*0054*/ 	.byte	0x04, 0x1c
        /*0056*/ 	.short	(.L_1445 - .L_1444)


	//   ....[0]....
.L_1444:
        /*0058*/ 	.word	0x00001f40


	//   ....[1]....
        /*005c*/ 	.word	0x000046f0


	//   ....[2]....
        /*0060*/ 	.word	0x00004740


	//----- nvinfo : EIATTR_MAX_THREADS
	.align		4
.L_1445:
        /*0064*/ 	.byte	0x04, 0x05
        /*0066*/ 	.short	(.L_1447 - .L_1446)
.L_1446:
        /*0068*/ 	.word	0x00000080
        /*006c*/ 	.word	0x00000001
        /*0070*/ 	.word	0x00000001


	//----- nvinfo : EIATTR_CRS_STACK_SIZE
	.align		4
.L_1447:
        /*0074*/ 	.byte	0x04, 0x1e
        /*0076*/ 	.short	(.L_1449 - .L_1448)
.L_1448:
        /*0078*/ 	.word	0x00000000
.L_1449:


//--------------------- .nv.info._ZN2at6native29vectorized_elementwise_kernelILi8EZZZNS0_10glu_kernelERNS_18TensorIteratorBaseEENKUlvE_clEvENKUlvE_clEvEUlddE_St5arrayIPcLm3EEEEviT0_T1_ --------------------------
	.section	.nv.info._ZN2at6native29vectorized_elementwise_kernelILi8EZZZNS0_10glu_kernelERNS_18TensorIteratorBaseEENKUlvE_clEvENKUlvE_clEvEUlddE_St5arrayIPcLm3EEEEviT0_T1_,"",@"SHT_CUDA_INFO"
	.sectionflags	@""
	.align	4


	//----- nvinfo : EIATTR_CUDA_API_VERSION
	.align		4
        /*0000*/ 	.byte	0x04, 0x37
        /*0002*/ 	.short	(.L_1451 - .L_1450)
.L_1450:
        /*0004*/ 	.word	0x00000082


	//----- nvinfo : EIATTR_SW2861232_WAR
	.align		4
.L_1451:
        /*0008*/ 	.byte	0x01, 0x35
	.zero		2


	//----- nvinfo : EIATTR_PARAM_CBANK
	.align		4
        /*000c*/ 	.byte	0x04, 0x0a
        /*000e*/ 	.short	(.L_1453 - .L_1452)
	.align		4
.L_1452:
        /*0010*/ 	.word	index@(.nv.constant0._ZN2at6native29vectorized_elementwise_kernelILi8EZZZNS0_10glu_kernelERNS_18TensorIteratorBaseEENKUlvE_clEvENKUlvE_clEvEUlddE_St5arrayIPcLm3EEEEviT0_T1_)
        /*0014*/ 	.short	0x0160
        /*0016*/ 	.short	0x0020


	//----- nvinfo : EIATTR_CBANK_PARAM_SIZE
	.align		4
.L_1453:
        /*0018*/ 	.byte	0x03, 0x19
        /*001a*/ 	.short	0x0020


	//----- nvinfo : EIATTR_KPARAM_INFO
	.align		4
        /*001c*/ 	.byte	0x04, 0x17
        /*001e*/ 	.short	(.L_1455 - .L_1454)
.L_1454:
        /*0020*/ 	.word	0x00000000
        /*0024*/ 	.short	0x0002
        /*0026*/ 	.short	0x0008
        /*0028*/ 	.byte	0x00, 0xf0, 0x61, 0x00


	//----- nvinfo : EIATTR_KPARAM_INFO
	.align		4
.L_1455:
        /*002c*/ 	.byte	0x04, 0x17
        /*002e*/ 	.short	(.L_1457 - .L_1456)
.L_1456:
        /*0030*/ 	.word	0x00000000
        /*0034*/ 	.short	0x0001
        /*0036*/ 	.short	0x0004
        /*0038*/ 	.byte	0x00, 0xf0, 0x05, 0x00


	//----- nvinfo : EIATTR_KPARAM_INFO
	.align		4
.L_1457:
        /*003c*/ 	.byte	0x04, 0x17
        /*003e*/ 	.short	(.L_1459 - .L_1458)
.L_1458:
        /*0040*/ 	.word	0x00000000
        /*0044*/ 	.short	0x0000
        /*0046*/ 	.short	0x0000
        /*0048*/ 	.byte	0x00, 0xf0, 0x11, 0x00


	//----- nvinfo : EIATTR_MAXREG_COUNT
	.align		4
.L_1459:
        /*004c*/ 	.byte	0x03, 0x1b
        /*004e*/ 	.short	0x00ff


	//----- nvinfo : EIATTR_MERCURY_ISA_VERSION
	.align		4
        /*0050*/ 	.byte	0x03, 0x5f
        /*0052*/ 	.short	0x0000


	//----- nvinfo : EIATTR_EXIT_INSTR_OFFSETS
	.align		4
        /*0054*/ 	.byte	0x04, 0x1c
        /*0056*/ 	.short	(.L_1461 - .L_1460)


	//   ....[0]....
.L_1460:
        /*0058*/ 	.word	0x00000010


	//----- nvinfo : EIATTR_MAX_THREADS
	.align		4
.L_1461:
        /*005c*/ 	.byte	0x04, 0x05
        /*005e*/ 	.short	(.L_1463 - .L_1462)
.L_1462:
        /*0060*/ 	.word	0x00000080
        /*0064*/ 	.word	0x00000001
        /*0068*/ 	.word	0x00000001
.L_1463:


//--------------------- .nv.info._ZN2at6native19glu_backward_kernelIN3c108BFloat16E16OffsetCalculatorILi3EjLb0EEEEviPT_PKS6_S9_T0_ll --------------------------
	.section	.nv.info._ZN2at6native19glu_backward_kernelIN3c108BFloat16E16OffsetCalculatorILi3EjLb0EEEEviPT_PKS6_S9_T0_ll,"",@"SHT_CUDA_INFO"
	.sectionflags	@""
	.align	4


	//----- nvinfo : EIATTR_CUDA_API_VERSION
	.align		4
        /*0000*/ 	.byte	0x04, 0x37
        /*0002*/ 	.short	(.L_1465 - .L_1464)
.L_1464:
        /*0004*/ 	.word	0x00000082


	//----- nvinfo : EIATTR_SW2861232_WAR
	.align		4
.L_1465:
        /*0008*/ 	.byte	0x01, 0x35
	.zero		2


	//----- nvinfo : EIATTR_PARAM_CBANK
	.align		4
        /*000c*/ 	.byte	0x04, 0x0a
        /*000e*/ 	.short	(.L_1467 - .L_1466)
	.align		4
.L_1466:
        /*0010*/ 	.word	index@(.nv.constant0._ZN2at6native19glu_backward_kernelIN3c108BFloat16E16OffsetCalculatorILi3EjLb0EEEEviPT_PKS6_S9_T0_ll)
        /*0014*/ 	.short	0x0160
        /*0016*/ 	.short	0x0290


	//----- nvinfo : EIATTR_CBANK_PARAM_SIZE
	.align		4
.L_1467:
        /*0018*/ 	.byte	0x03, 0x19
        /*001a*/ 	.short	0x0290


	//----- nvinfo : EIATTR_KPARAM_INFO
	.align		4
        /*001c*/ 	.byte	0x04, 0x17
        /*001e*/ 	.short	(.L_1469 - .L_1468)
.L_1468:
        /*0020*/ 	.word	0x00000000
        /*0024*/ 	.short	0x0006
        /*0026*/ 	.short	0x0288
        /*0028*/ 	.byte	0x00, 0xf0, 0x21, 0x00


	//----- nvinfo : EIATTR_KPARAM_INFO
	.align		4
.L_1469:
        /*002c*/ 	.byte	0x04, 0x17
        /*002e*/ 	.short	(.L_1471 - .L_1470)
.L_1470:
        /*0030*/ 	.word	0x00000000
        /*0034*/ 	.short	0x0005
        /*0036*/ 	.short	0x0280
        /*0038*/ 	.byte	0x00, 0xf0, 0x21, 0x00


	//----- nvinfo : EIATTR_KPARAM_INFO
	.align		4
.L_1471:
        /*003c*/ 	.byte	0x04, 0x17
        /*003e*/ 	.short	(.L_1473 - .L_1472)
.L_1472:
        /*0040*/ 	.word	0x00000000
        /*0044*/ 	.short	0x0004
        /*0046*/ 	.short	0x0020
        /*0048*/ 	.byte	0x00, 0xf0, 0x71, 0x09


	//----- nvinfo : EIATTR_KPARAM_INFO
	.align		4
.L_1473:
        /*004c*/ 	.byte	0x04, 0x17
        /*004e*/ 	.short	(.L_1475 - .L_1474)
.L_1474:
        /*0050*/ 	.word	0x00000000
        /*0054*/ 	.short	0x0003
        /*0056*/ 	.short	0x0018
        /*0058*/ 	.byte	0x00, 0xf0, 0x21, 0x00


	//----- nvinfo : EIATTR_KPARAM_INFO
	.align		4
.L_1475:
        /*005c*/ 	.byte	0x04, 0x17
        /*005e*/ 	.short	(.L_1477 - .L_1476)
.L_1476:
        /*0060*/ 	.word	0x00000000
        /*0064*/ 	.short	0x0002
        /*0066*/ 	.short	0x0010
        /*0068*/ 	.byte	0x00, 0xf0, 0x21, 0x00


	//----- nvinfo : EIATTR_KPARAM_INFO
	.align		4
.L_1477:
        /*006c*/ 	.byte	0x04, 0x17
        /*006e*/ 	.short	(.L_1479 - .L_1478)
.L_1478:
        /*0070*/ 	.word	0x00000000
        /*0074*/ 	.short	0x0001
        /*0076*/ 	.short	0x0008
        /*0078*/ 	.byte	0x00, 0xf0, 0x21, 0x00


	//----- nvinfo : EIATTR_KPARAM_INFO
	.align		4
.L_1479:
        /*007c*/ 	.byte	0x04, 0x17
        /*007e*/ 	.short	(.L_1481 - .L_1480)
.L_1480:
        /*0080*/ 	.word	0x00000000
        /*0084*/ 	.short	0x0000
        /*0086*/ 	.short	0x0000
        /*0088*/ 	.byte	0x00, 0xf0, 0x11, 0x00


	//----- nvinfo : EIATTR_MAXREG_COUNT
	.align		4
.L_1481:
        /*008c*/ 	.byte	0x03, 0x1b
        /*008e*/ 	.short	0x00ff


	//----- nvinfo : EIATTR_MERCURY_ISA_VERSION
	.align		4
        /*0090*/ 	.byte	0x03, 0x5f
        /*0092*/ 	.short	0x0000


	//----- nvinfo : EIATTR_EXIT_INSTR_OFFSETS
	.align		4
        /*0094*/ 	.byte	0x04, 0x1c
        /*0096*/ 	.short	(.L_1483 - .L_1482)


	//   ....[0]....
.L_1482:
        /*0098*/ 	.word	0x00000050


	//   ....[1]....
        /*009c*/ 	.word	0x000011e0
.L_1483:


//--------------------- .nv.info._ZN2at6native19glu_backward_kernelIN3c104HalfE16OffsetCalculatorILi3EjLb0EEEEviPT_PKS6_S9_T0_ll --------------------------
	.section	.nv.info._ZN2at6native19glu_backward_kernelIN3c104HalfE16OffsetCalculatorILi3EjLb0EEEEviPT_PKS6_S9_T0_ll,"",@"SHT_CUDA_INFO"
	.sectionflags	@""
	.align	4


	//----- nvinfo : EIATTR_CUDA_API_VERSION
	.align		4
        /*0000*/ 	.byte	0x04, 0x37
        /*0002*/ 	.short	(.L_1485 - .L_1484)
.L_1484:
        /*0004*/ 	.word	0x00000082


	//----- nvinfo : EIATTR_SW2861232_WAR
	.align		4
.L_1485:
        /*0008*/ 	.byte	0x01, 0x35
	.zero		2


	//----- nvinfo : EIATTR_PARAM_CBANK
	.align		4
        /*000c*/ 	.byte	0x04, 0x0a
        /*000e*/ 	.short	(.L_1487 - .L_1486)
	.align		4
.L_1486:
        /*0010*/ 	.word	index@(.nv.constant0._ZN2at6native19glu_backward_kernelIN3c104HalfE16OffsetCalculatorILi3EjLb0EEEEviPT_PKS6_S9_T0_ll)
        /*0014*/ 	.short	0x0160
        /*0016*/ 	.short	0x0290


	//----- nvinfo : EIATTR_CBANK_PARAM_SIZE
	.align		4
.L_1487:
        /*0018*/ 	.byte	0x03, 0x19
        /*001a*/ 	.short	0x0290


	//----- nvinfo : EIATTR_KPARAM_INFO
	.align		4
        /*001c*/ 	.byte	0x04, 0x17
        /*001e*/ 	.short	(.L_1489 - .L_1488)
.L_1488:
        /*0020*/ 	.word	0x00000000
        /*0024*/ 	.short	0x0006
        /*0026*/ 	.short	0x0288
        /*0028*/ 	.byte	0x00, 0xf0, 0x21, 0x00


	//----- nvinfo : EIATTR_KPARAM_INFO
	.align		4
.L_1489:
        /*002c*/ 	.byte	0x04, 0x17
        /*002e*/ 	.short	(.L_1491 - .L_1490)
.L_1490:
        /*0030*/ 	.word	0x00000000
        /*0034*/ 	.short	0x0005
        /*0036*/ 	.short	0x0280
        /*0038*/ 	.byte	0x00, 0xf0, 0x21, 0x00


	//----- nvinfo : EIATTR_KPARAM_INFO
	.align		4
.L_1491:
        /*003c*/ 	.byte	0x04, 0x17
        /*003e*/ 	.short	(.L_1493 - .L_1492)
.L_1492:
        /*0040*/ 	.word	0x00000000
        /*0044*/ 	.short	0x0004
        /*0046*/ 	.short	0x0020
        /*0048*/ 	.byte	0x00, 0xf0, 0x71, 0x09


	//----- nvinfo : EIATTR_KPARAM_INFO
	.align		4
.L_1493:
        /*004c*/ 	.byte	0x04, 0x17
        /*004e*/ 	.short	(.L_1495 - .L_1494)
.L_1494:
        /*0050*/ 	.word	0x00000000
        /*0054*/ 	.short	0x0003
        /*0056*/ 	.short	0x0018
        /*0058*/ 	.byte	0x00, 0xf0, 0x21, 0x00


	//----- nvinfo : EIATTR_KPARAM_INFO
	.align		4
.L_1495:
        /*005c*/ 	.byte	0x04, 0x17
        /*005e*/ 	.short	(.L_1497 - .L_1496)
.L_1496:
        /*0060*/ 	.word	0x00000000
        /*0064*/ 	.short	0x0002
        /*0066*/ 	.short	0x0010
        /*0068*/ 	.byte	0x00, 0xf0, 0x21, 0x00


	//----- nvinfo : EIATTR_KPARAM_INFO
	.align		4
.L_1497:
        /*006c*/ 	.byte	0x04, 0x17
        /*006e*/ 	.short	(.L_1499 - .L_1498)
.L_1498:
        /*0070*/ 	.word	0x00000000
        /*0074*/ 	.short	0x0001
        /*0076*/ 	.short	0x0008
        /*0078*/ 	.byte	0x00, 0xf0, 0x21, 0x00


	//----- nvinfo : EIATTR_KPARAM_INFO
	.align		4
.L_1499:
        /*007c*/ 	.byte	0x04, 0x17
        /*007e*/ 	.short	(.L_1501 - .L_1500)
.L_1500:
        /*0080*/ 	.word	0x00000000
        /*0084*/ 	.short	0x0000
        /*0086*/ 	.short	0x0000
        /*0088*/ 	.byte	0x00, 0xf0, 0x11, 0x00


	//----- nvinfo : EIATTR_MAXREG_COUNT
	.align		4
.L_1501:
        /*008c*/ 	.byte	0x03, 0x1b
        /*008e*/ 	.short	0x00ff


	//----- nvinfo : EIATTR_MERCURY_ISA_VERSION
	.align		4
        /*0090*/ 	.byte	0x03, 0x5f
        /*0092*/ 	.short	0x0000


	//----- nvinfo : EIATTR_EXIT_INSTR_OFFSETS
	.align		4
        /*0094*/ 	.byte	0x04, 0x1c
        /*0096*/ 	.short	(.L_1503 - .L_1502)


	//   ....[0]....
.L_1502:
        /*0098*/ 	.word	0x00000050


	//   ....[1]....
        /*009c*/ 	.word	0x000011e0
.L_1503:


//--------------------- .nv.info._ZN2at6native19glu_backward_kernelIf16OffsetCalculatorILi3EjLb0EEEEviPT_PKS4_S7_T0_ll --------------------------
	.section	.nv.info._ZN2at6native19glu_backward_kernelIf16OffsetCalculatorILi3EjLb0EEEEviPT_PKS4_S7_T0_ll,"",@"SHT_CUDA_INFO"
	.sectionflags	@""
	.align	4


	//----- nvinfo : EIATTR_CUDA_API_VERSION
	.align		4
        /*0000*/ 	.byte	0x04, 0x37
        /*0002*/ 	.short	(.L_1505 - .L_1504)
.L_1504:
        /*0004*/ 	.word	0x00000082


	//----- nvinfo : EIATTR_SW2861232_WAR
	.align		4
.L_1505:
        /*0008*/ 	.byte	0x01, 0x35
	.zero		2


	//----- nvinfo : EIATTR_PARAM_CBANK
	.align		4
        /*000c*/ 	.byte	0x04, 0x0a
        /*000e*/ 	.short	(.L_1507 - .L_1506)
	.align		4
.L_1506:
        /*0010*/ 	.word	index@(.nv.constant0._ZN2at6native19glu_backward_kernelIf16OffsetCalculatorILi3EjLb0EEEEviPT_PKS4_S7_T0_ll)
        /*0014*/ 	.short	0x0160
        /*0016*/ 	.short	0x0290


	//----- nvinfo : EIATTR_CBANK_PARAM_SIZE
	.align		4
.L_1507:
        /*0018*/ 	.byte	0x03, 0x19
        /*001a*/ 	.short	0x0290


	//----- nvinfo : EIATTR_KPARAM_INFO
	.align		4
        /*001c*/ 	.byte	0x04, 0x17
        /*001e*/ 	.short	(.L_1509 - .L_1508)
.L_1508:
        /*0020*/ 	.word	0x00000000
        /*0024*/ 	.short	0x0006
        /*0026*/ 	.short	0x0288
        /*0028*/ 	.byte	0x00, 0xf0, 0x21, 0x00


	//----- nvinfo : EIATTR_KPARAM_INFO
	.align		4
.L_1509:
        /*002c*/ 	.byte	0x04, 0x17
        /*002e*/ 	.short	(.L_1511 - .L_1510)
.L_1510:
        /*0030*/ 	.word	0x00000000
        /*0034*/ 	.short	0x0005
        /*0036*/ 	.short	0x0280
        /*0038*/ 	.byte	0x00, 0xf0, 0x21, 0x00


	//----- nvinfo : EIATTR_KPARAM_INFO
	.align		4
.L_1511:
        /*003c*/ 	.byte	0x04, 0x17
        /*003e*/ 	.short	(.L_1513 - .L_1512)
.L_1512:
        /*0040*/ 	.word	0x00000000
        /*0044*/ 	.short	0x0004
        /*0046*/ 	.short	0x0020
        /*0048*/ 	.byte	0x00, 0xf0, 0x71, 0x09


	//----- nvinfo : EIATTR_KPARAM_INFO
	.align		4
.L_1513:
        /*004c*/ 	.byte	0x04, 0x17
        /*004e*/ 	.short	(.L_1515 - .L_1514)
.L_1514:
        /*0050*/ 	.word	0x00000000
        /*0054*/ 	.short	0x0003
        /*0056*/ 	.short	0x0018
        /*0058*/ 	.byte	0x00, 0xf0, 0x21, 0x00


	//----- nvinfo : EIATTR_KPARAM_INFO
	.align		4
.L_1515:
        /*005c*/ 	.byte	0x04, 0x17
        /*005e*/ 	.short	(.L_1517 - .L_1516)
.L_1516:
        /*0060*/ 	.word	0x00000000
        /*0064*/ 	.short	0x0002
        /*0066*/ 	.short	0x0010
        /*0068*/ 	.byte	0x00, 0xf0, 0x21, 0x00


	//----- nvinfo : EIATTR_KPARAM_INFO
	.align		4
.L_1517:
        /*006c*/ 	.byte	0x04, 0x17
        /*006e*/ 	.short	(.L_1519 - .L_1518)
.L_1518:
        /*0070*/ 	.word	0x00000000
        /*0074*/ 	.short	0x0001
        /*0076*/ 	.short	0x0008
        /*0078*/ 	.byte	0x00, 0xf0, 0x21, 0x00


	//----- nvinfo : EIATTR_KPARAM_INFO
	.align		4
.L_1519:
        /*007c*/ 	.byte	0x04, 0x17
        /*007e*/ 	.short	(.L_1521 - .L_1520)
.L_1520:
        /*0080*/ 	.word	0x00000000
        /*0084*/ 	.short	0x0000
        /*0086*/ 	.short	0x0000
        /*0088*/ 	.byte	0x00, 0xf0, 0x11, 0x00


	//----- nvinfo : EIATTR_MAXREG_COUNT
	.align		4
.L_1521:
        /*008c*/ 	.byte	0x03, 0x1b
        /*008e*/ 	.short	0x00ff


	//----- nvinfo : EIATTR_MERCURY_ISA_VERSION
	.align		4
        /*0090*/ 	.byte	0x03, 0x5f
        /*0092*/ 	.short	0x0000


	//----- nvinfo : EIATTR_EXIT_INSTR_OFFSETS
	.align		4
        /*0094*/ 	.byte	0x04, 0x1c
        /*0096*/ 	.short	(.L_1523 - .L_1522)


	//   ....[0]....
.L_1522:
        /*0098*/ 	.word	0x00000050


	//   ....[1]....
        /*009c*/ 	.word	0x00001190
.L_1523:


//--------------------- .nv.info._ZN2at6native19glu_backward_kernelId16OffsetCalculatorILi3EjLb0EEEEviPT_PKS4_S7_T0_ll --------------------------
	.section	.nv.info._ZN2at6native19glu_backward_kernelId16OffsetCalculatorILi3EjLb0EEEEviPT_PKS4_S7_T0_ll,"",@"SHT_CUDA_INFO"
	.sectionflags	@""
	.align	4


	//----- nvinfo : EIATTR_CUDA_API_VERSION
	.align		4
        /*0000*/ 	.byte	0x04, 0x37
        /*0002*/ 	.short	(.L_1525 - .L_1524)
.L_1524:
        /*0004*/ 	.word	0x00000082


	//----- nvinfo : EIATTR_SW2861232_WAR
	.align		4
.L_1525:
        /*0008*/ 	.byte	0x01, 0x35
	.zero		2


	//----- nvinfo : EIATTR_PARAM_CBANK
	.align		4
        /*000c*/ 	.byte	0x04, 0x0a
        /*000e*/ 	.short	(.L_1527 - .L_1526)
	.align		4
.L_1526:
        /*0010*/ 	.word	index@(.nv.constant0._ZN2at6native19glu_backward_kernelId16OffsetCalculatorILi3EjLb0EEEEviPT_PKS4_S7_T0_ll)
        /*0014*/ 	.short	0x0160
        /*0016*/ 	.short	0x0290


	//----- nvinfo : EIATTR_CBANK_PARAM_SIZE
	.align		4
.L_1527:
        /*0018*/ 	.byte	0x03, 0x19
        /*001a*/ 	.short	0x0290


	//----- nvinfo : EIATTR_KPARAM_INFO
	.align		4
        /*001c*/ 	.byte	0x04, 0x17
        /*001e*/ 	.short	(.L_1529 - .L_1528)
.L_1528:
        /*0020*/ 	.word	0x00000000
        /*0024*/ 	.short	0x0006
        /*0026*/ 	.short	0x0288
        /*0028*/ 	.byte	0x00, 0xf0, 0x21, 0x00


	//----- nvinfo : EIATTR_KPARAM_INFO
	.align		4
.L_1529:
        /*002c*/ 	.byte	0x04, 0x17
        /*002e*/ 	.short	(.L_1531 - .L_1530)
.L_1530:
        /*0030*/ 	.word	0x00000000
        /*0034*/ 	.short	0x0005
        /*0036*/ 	.short	0x0280
        /*0038*/ 	.byte	0x00, 0xf0, 0x21, 0x00


	//----- nvinfo : EIATTR_KPARAM_INFO
	.align		4
.L_1531:
        /*003c*/ 	.byte	0x04, 0x17
        /*003e*/ 	.short	(.L_1533 - .L_1532)
.L_1532:
        /*0040*/ 	.word	0x00000000
        /*0044*/ 	.short	0x0004
        /*0046*/ 	.short	0x0020
        /*0048*/ 	.byte	0x00, 0xf0, 0x71, 0x09


	//----- nvinfo : EIATTR_KPARAM_INFO
	.align		4
.L_1533:
        /*004c*/ 	.byte	0x04, 0x17
        /*004e*/ 	.short	(.L_1535 - .L_1534)
.L_1534:
        /*0050*/ 	.word	0x00000000
        /*0054*/ 	.short	0x0003
        /*0056*/ 	.short	0x0018
        /*0058*/ 	.byte	0x00, 0xf0, 0x21, 0x00


	//----- nvinfo : EIATTR_KPARAM_INFO
	.align		4
.L_1535:
        /*005c*/ 	.byte	0x04, 0x17
        /*005e*/ 	.short	(.L_1537 - .L_1536)
.L_1536:
        /*0060*/ 	.word	0x00000000
        /*0064*/ 	.short	0x0002
        /*0066*/ 	.short	0x0010
        /*0068*/ 	.byte	0x00, 0xf0, 0x21, 0x00


	//----- nvinfo : EIATTR_KPARAM_INFO
	.align		4
.L_1537:
        /*006c*/ 	.byte	0x04, 0x17
        /*006e*/ 	.short	(.L_1539 - .L_1538)
.L_1538:
        /*0070*/ 	.word	0x00000000
        /*0074*/ 	.short	0x0001
        /*0076*/ 	.short	0x0008
        /*0078*/ 	.byte	0x00, 0xf0, 0x21, 0x00


	//----- nvinfo : EIATTR_KPARAM_INFO
	.align		4
.L_1539:
        /*007c*/ 	.byte	0x04, 0x17
        /*007e*/ 	.short	(.L_1541 - .L_1540)
.L_1540:
        /*0080*/ 	.word	0x00000000
        /*0084*/ 	.short	0x0000
        /*0086*/ 	.short	0x0000
        /*0088*/ 	.byte	0x00, 0xf0, 0x11, 0x00


	//----- nvinfo : EIATTR_MAXREG_COUNT
	.align		4
.L_1541:
        /*008c*/ 	.byte	0x03, 0x1b
        /*008e*/ 	.short	0x00ff


	//----- nvinfo : EIATTR_MERCURY_ISA_VERSION
	.align		4
        /*0090*/ 	.byte	0x03, 0x5f
        /*0092*/ 	.short	0x0000


	//----- nvinfo : EIATTR_EXIT_INSTR_OFFSETS
	.align		4
        /*0094*/ 	.byte	0x04, 0x1c
        /*0096*/ 	.short	(.L_1543 - .L_1542)


	//   ....[0]....
.L_1542:
        /*0098*/ 	.word	0x00000050


	//   ....[1]....
        /*009c*/ 	.word	0x000014e0


	//----- nvinfo : EIATTR_CRS_STACK_SIZE
	.align		4
.L_1543:
        /*00a0*/ 	.byte	0x04, 0x1e
        /*00a2*/ 	.short	(.L_1545 - .L_1544)
.L_1544:
        /*00a4*/ 	.word	0x00000000
.L_1545:


//--------------------- .nv.callgraph             --------------------------
	.section	.nv.callgraph,"",@"SHT_CUDA_CALLGRAPH"
	.align	4
	.sectionentsize	8
	.align		4
        /*0000*/ 	.word	0x00000000
	.align		4
        /*0004*/ 	.word	0xffffffff
	.align		4
        /*0008*/ 	.word	index@(_ZN2at6native18elementwise_kernelILi128ELi4EZNS0_15gpu_kernel_implIZZZNS0_14glu_jvp_kernelERNS_18TensorIteratorBaseEENKUlvE_clEvENKUlvE2_clEvEUlN3c108BFloat16ES8_S8_S8_E_EEvS4_RKT_EUliE_EEviT1_)
	.align		4
        /*000c*/ 	.word	index@(__assertfail)
	.align		4
        /*0010*/ 	.word	index@(_ZN2at6native27unrolled_elementwise_kernelIZZZNS0_14glu_jvp_kernelERNS_18TensorIteratorBaseEENKUlvE_clEvENKUlvE2_clEvEUlN3c108BFloat16ES7_S7_S7_E_St5arrayIPcLm5EELi4E23TrivialOffsetCalculatorILi4EjESC_ILi1EjENS0_6memory12LoadWithCastILi4EEENSF_13StoreWithCastILi1EEEEEviT_T0_T2_T3_T4_T5_)
	.align		4
        /*0014*/ 	.word	index@(__assertfail)
	.align		4
        /*0018*/ 	.word	index@(_ZN2at6native18elementwise_kernelILi128ELi4EZNS0_15gpu_kernel_implIZZZNS0_14glu_jvp_kernelERNS_18TensorIteratorBaseEENKUlvE_clEvENKUlvE1_clEvEUlN3c104HalfES8_S8_S8_E_EEvS4_RKT_EUliE_EEviT1_)
	.align		4
        /*001c*/ 	.word	index@(__assertfail)
	.align		4
        /*0020*/ 	.word	index@(_ZN2at6native27unrolled_elementwise_kernelIZZZNS0_14glu_jvp_kernelERNS_18TensorIteratorBaseEENKUlvE_clEvENKUlvE1_clEvEUlN3c104HalfES7_S7_S7_E_St5arrayIPcLm5EELi4E23TrivialOffsetCalculatorILi4EjESC_ILi1EjENS0_6memory12LoadWithCastILi4EEENSF_13StoreWithCastILi1EEEEEviT_T0_T2_T3_T4_T5_)
	.align		4
        /*0024*/ 	.word	index@(__assertfail)
	.align		4
        /*0028*/ 	.word	index@(_ZN2at6native18elementwise_kernelILi128ELi4EZNS0_15gpu_kernel_implIZZZNS0_14glu_jvp_kernelERNS_18TensorIteratorBaseEENKUlvE_clEvENKUlvE0_clEvEUlffffE_EEvS4_RKT_EUliE_EEviT1_)
	.align		4
        /*002c*/ 	.word	index@(__assertfail)
	.align		4
        /*0030*/ 	.word	index@(_ZN2at6native27unrolled_elementwise_kernelIZZZNS0_14glu_jvp_kernelERNS_18TensorIteratorBaseEENKUlvE_clEvENKUlvE0_clEvEUlffffE_St5arrayIPcLm5EELi4E23TrivialOffsetCalculatorILi4EjESA_ILi1EjENS0_6memory12LoadWithCastILi4EEENSD_13StoreWithCastILi1EEEEEviT_T0_T2_T3_T4_T5_)
	.align		4
        /*0034*/ 	.word	index@(__assertfail)
	.align		4
        /*0038*/ 	.word	index@(_ZN2at6native18elementwise_kernelILi128ELi4EZNS0_15gpu_kernel_implIZZZNS0_14glu_jvp_kernelERNS_18TensorIteratorBaseEENKUlvE_clEvENKUlvE_clEvEUlddddE_EEvS4_RKT_EUliE_EEviT1_)
	.align		4
        /*003c*/ 	.word	index@(__assertfail)
	.align		4
        /*0040*/ 	.word	index@(_ZN2at6native27unrolled_elementwise_kernelIZZZNS0_14glu_jvp_kernelERNS_18TensorIteratorBaseEENKUlvE_clEvENKUlvE_clEvEUlddddE_St5arrayIPcLm5EELi4E23TrivialOffsetCalculatorILi4EjESA_ILi1EjENS0_6memory12LoadWithCastILi4EEENSD_13StoreWithCastILi1EEEEEviT_T0_T2_T3_T4_T5_)
	.align		4
        /*0044*/ 	.word	index@(__assertfail)
	.align		4
        /*0048*/ 	.word	index@(_ZN2at6native18elementwise_kernelILi128ELi4EZNS0_15gpu_kernel_implIZZZNS0_10glu_kernelERNS_18TensorIteratorBaseEENKUlvE_clEvENKUlvE2_clEvEUlN3c108BFloat16ES8_E_EEvS4_RKT_EUliE_EEviT1_)
	.align		4
        /*004c*/ 	.word	index@(__assertfail)
	.align		4
        /*0050*/ 	.word	index@(_ZN2at6native27unrolled_elementwise_kernelIZZZNS0_10glu_kernelERNS_18TensorIteratorBaseEENKUlvE_clEvENKUlvE2_clEvEUlN3c108BFloat16ES7_E_St5arrayIPcLm3EELi4E23TrivialOffsetCalculatorILi2EjESC_ILi1EjENS0_6memory12LoadWithCastILi2EEENSF_13StoreWithCastILi1EEEEEviT_T0_T2_T3_T4_T5_)
	.align		4
        /*0054*/ 	.word	index@(__assertfail)
	.align		4
        /*0058*/ 	.word	index@(_ZN2at6native18elementwise_kernelILi128ELi4EZNS0_15gpu_kernel_implIZZZNS0_10glu_kernelERNS_18TensorIteratorBaseEENKUlvE_clEvENKUlvE1_clEvEUlN3c104HalfES8_E_EEvS4_RKT_EUliE_EEviT1_)
	.align		4
        /*005c*/ 	.word	index@(__assertfail)
	.align		4
        /*0060*/ 	.word	index@(_ZN2at6native27unrolled_elementwise_kernelIZZZNS0_10glu_kernelERNS_18TensorIteratorBaseEENKUlvE_clEvENKUlvE1_clEvEUlN3c104HalfES7_E_St5arrayIPcLm3EELi4E23TrivialOffsetCalculatorILi2EjESC_ILi1EjENS0_6memory12LoadWithCastILi2EEENSF_13StoreWithCastILi1EEEEEviT_T0_T2_T3_T4_T5_)
	.align		4
        /*0064*/ 	.word	index@(__assertfail)
	.align		4
        /*0068*/ 	.word	index@(_ZN2at6native18elementwise_kernelILi128ELi4EZNS0_15gpu_kernel_implIZZZNS0_10glu_kernelERNS_18TensorIteratorBaseEENKUlvE_clEvENKUlvE0_clEvEUlffE_EEvS4_RKT_EUliE_EEviT1_)
	.align		4
        /*006c*/ 	.word	index@(__assertfail)
	.align		4
        /*0070*/ 	.word	index@(_ZN2at6native27unrolled_elementwise_kernelIZZZNS0_10glu_kernelERNS_18TensorIteratorBaseEENKUlvE_clEvENKUlvE0_clEvEUlffE_St5arrayIPcLm3EELi4E23TrivialOffsetCalculatorILi2EjESA_ILi1EjENS0_6memory12LoadWithCastILi2EEENSD_13StoreWithCastILi1EEEEEviT_T0_T2_T3_T4_T5_)
	.align		4
        /*0074*/ 	.word	index@(__assertfail)
	.align		4
        /*0078*/ 	.word	index@(_ZN2at6native18elementwise_kernelILi128ELi4EZNS0_15gpu_kernel_implIZZZNS0_10glu_kernelERNS_18TensorIteratorBaseEENKUlvE_clEvENKUlvE_clEvEUlddE_EEvS4_RKT_EUliE_EEviT1_)
	.align		4
        /*007c*/ 	.word	index@(__assertfail)
	.align		4
        /*0080*/ 	.word	index@(_ZN2at6native27unrolled_elementwise_kernelIZZZNS0_10glu_kernelERNS_18TensorIteratorBaseEENKUlvE_clEvENKUlvE_clEvEUlddE_St5arrayIPcLm3EELi4E23TrivialOffsetCalculatorILi2EjESA_ILi1EjENS0_6memory12LoadWithCastILi2EEENSD_13StoreWithCastILi1EEEEEviT_T0_T2_T3_T4_T5_)
	.align		4
        /*0084*/ 	.word	index@(__assertfail)
	.align		4
        /*0088*/ 	.word	0x00000000
	.align		4
        /*008c*/ 	.word	0xfffffffe
	.align		4
        /*0090*/ 	.word	0x00000000
	.align		4
        /*0094*/ 	.word	0xfffffffd
	.align		4
        /*0098*/ 	.word	0x00000000
	.align		4
        /*009c*/ 	.word	0xfffffffc


//--------------------- .nv.rel.action            --------------------------
	.section	.nv.rel.action,"",@"SHT_CUDA_RELOCINFO"
	.align	8
	.sectionentsize	8
        /*0000*/ 	.byte	0x73, 0x00, 0x00, 0x00, 0x00, 0x00, 0x00, 0x00, 0x00, 0x00, 0x00, 0x11, 0x25, 0x00, 0x05, 0x36


//--------------------- .nv.constant4             --------------------------
	.section	.nv.constant4,"a",@progbits
	.align	8
	.align		8
.nv.constant4:
        /*0000*/ 	.dword	__assertfail
	.align		8
        /*0008*/ 	.dword	__unnamed_1
	.align		8
        /*0010*/ 	.dword	__unnamed_2
	.align		8
        /*0018*/ 	.dword	__unnamed_3
	.align		8
        /*0020*/ 	.dword	__unnamed_4
	.align		8
        /*0028*/ 	.dword	__unnamed_5
	.align		8
        /*0030*/ 	.dword	__unnamed_6
	.align		8
        /*0038*/ 	.dword	__unnamed_7
	.align		8
        /*0040*/ 	.dword	__unnamed_8
	.align		8
        /*0048*/ 	.dword	_ZN53_INTERNAL_fb259500_22_ActivationGluKernel_cu_ec99c53b4cuda3std3__455_GLOBAL__N__fb259500_22_ActivationGluKernel_cu_ec99c53b6ignoreE
	.align		8
        /*0050*/ 	.dword	_ZN53_INTERNAL_fb259500_22_ActivationGluKernel_cu_ec99c53b4cuda3std3__45__cpo5beginE
	.align		8
        /*0058*/ 	.dword	_ZN53_INTERNAL_fb259500_22_ActivationGluKernel_cu_ec99c53b4cuda3std3__45__cpo3endE
	.align		8
        /*0060*/ 	.dword	_ZN53_INTERNAL_fb259500_22_ActivationGluKernel_cu_ec99c53b4cuda3std3__45__cpo6cbeginE
	.align		8
        /*0068*/ 	.dword	_ZN53_INTERNAL_fb259500_22_ActivationGluKernel_cu_ec99c53b4cuda3std3__45__cpo4cendE
	.align		8
        /*0070*/ 	.dword	_ZN53_INTERNAL_fb259500_22_ActivationGluKernel_cu_ec99c53b4cuda3std3__45__cpo6rbeginE
	.align		8
        /*0078*/ 	.dword	_ZN53_INTERNAL_fb259500_22_ActivationGluKernel_cu_ec99c53b4cuda3std3__45__cpo4rendE
	.align		8
        /*0080*/ 	.dword	_ZN53_INTERNAL_fb259500_22_ActivationGluKernel_cu_ec99c53b4cuda3std3__45__cpo7crbeginE
	.align		8
        /*0088*/ 	.dword	_ZN53_INTERNAL_fb259500_22_ActivationGluKernel_cu_ec99c53b4cuda3std3__45__cpo5crendE
	.align		8
        /*0090*/ 	.dword	_ZN53_INTERNAL_fb259500_22_ActivationGluKernel_cu_ec99c53b4cuda3std3__419piecewise_constructE
	.align		8
        /*0098*/ 	.dword	_ZN53_INTERNAL_fb259500_22_ActivationGluKernel_cu_ec99c53b4cuda3std3__48in_placeE
	.align		8
        /*00a0*/ 	.dword	_ZN53_INTERNAL_fb259500_22_ActivationGluKernel_cu_ec99c53b4cuda3std3__420unreachable_sentinelE
	.align		8
        /*00a8*/ 	.dword	_ZN53_INTERNAL_fb259500_22_ActivationGluKernel_cu_ec99c53b4cuda3std6ranges3__45__cpo4swapE
	.align		8
        /*00b0*/ 	.dword	_ZN53_INTERNAL_fb259500_22_ActivationGluKernel_cu_ec99c53b4cuda3std6ranges3__45__cpo9iter_moveE
	.align		8
        /*00b8*/ 	.dword	_ZN53_INTERNAL_fb259500_22_ActivationGluKernel_cu_ec99c53b4cuda3std6ranges3__45__cpo5beginE
	.align		8
        /*00c0*/ 	.dword	_ZN53_INTERNAL_fb259500_22_ActivationGluKernel_cu_ec99c53b4cuda3std6ranges3__45__cpo3endE
	.align		8
        /*00c8*/ 	.dword	_ZN53_INTERNAL_fb259500_22_ActivationGluKernel_cu_ec99c53b4cuda3std6ranges3__45__cpo6cbeginE
	.align		8
        /*00d0*/ 	.dword	_ZN53_INTERNAL_fb259500_22_ActivationGluKernel_cu_ec99c53b4cuda3std6ranges3__45__cpo4cendE
	.align		8
        /*00d8*/ 	.dword	_ZN53_INTERNAL_fb259500_22_ActivationGluKernel_cu_ec99c53b4cuda3std6ranges3__45__cpo7advanceE
	.align		8
        /*00e0*/ 	.dword	_ZN53_INTERNAL_fb259500_22_ActivationGluKernel_cu_ec99c53b4cuda3std6ranges3__45__cpo9iter_swapE
	.align		8
        /*00e8*/ 	.dword	_ZN53_INTERNAL_fb259500_22_ActivationGluKernel_cu_ec99c53b4cuda3std6ranges3__45__cpo4nextE
	.align		8
        /*00f0*/ 	.dword	_ZN53_INTERNAL_fb259500_22_ActivationGluKernel_cu_ec99c53b4cuda3std6ranges3__45__cpo4prevE
	.align		8
        /*00f8*/ 	.dword	_ZN53_INTERNAL_fb259500_22_ActivationGluKernel_cu_ec99c53b4cuda3std6ranges3__45__cpo4dataE
	.align		8
        /*0100*/ 	.dword	_ZN53_INTERNAL_fb259500_22_ActivationGluKernel_cu_ec99c53b4cuda3std6ranges3__45__cpo5cdataE
	.align		8
        /*0108*/ 	.dword	_ZN53_INTERNAL_fb259500_22_ActivationGluKernel_cu_ec99c53b4cuda3std6ranges3__45__cpo4sizeE
	.align		8
        /*0110*/ 	.dword	_ZN53_INTERNAL_fb259500_22_ActivationGluKernel_cu_ec99c53b4cuda3std6ranges3__45__cpo5ssizeE
	.align		8
        /*0118*/ 	.dword	_ZN53_INTERNAL_fb259500_22_ActivationGluKernel_cu_ec99c53b4cuda3std6ranges3__45__cpo8distanceE
	.align		8
        /*0120*/ 	.dword	_ZN53_INTERNAL_fb259500_22_ActivationGluKernel_cu_ec99c53b6thrust23THRUST_300001_SM_800_NS6system6detail10sequential3seqE
	.align		8
        /*0128*/ 	.dword	$str$6
	.align		8
        /*0130*/ 	.dword	$str$7


//--------------------- .nv.constant2._ZN2at6native18elementwise_kernelILi128ELi4EZNS0_15gpu_kernel_implIZZZNS0_14glu_jvp_kernelERNS_18TensorIteratorBaseEENKUlvE_clEvENKUlvE2_clEvEUlN3c108BFloat16ES8_S8_S8_E_EEvS4_RKT_EUliE_EEviT1_ --------------------------
	.section	.nv.constant2._ZN2at6native18elementwise_kernelILi128ELi4EZNS0_15gpu_kernel_implIZZZNS0_14glu_jvp_kernelERNS_18TensorIteratorBaseEENKUlvE_clEvENKUlvE2_clEvEUlN3c108BFloat16ES8_S8_S8_E_EEvS4_RKT_EUliE_EEviT1_,"a",@progbits
	.sectionflags	@""
	.align	4
.nv.constant2._ZN2at6native18elementwise_kernelILi128ELi4EZNS0_15gpu_kernel_implIZZZNS0_14glu_jvp_kernelERNS_18TensorIteratorBaseEENKUlvE_clEvENKUlvE2_clEvEUlN3c108BFloat16ES8_S8_S8_E_EEvS4_RKT_EUliE_EEviT1_:
        /*0000*/ 	.byte	0x00, 0x00, 0x00, 0xf0, 0xff, 0xff, 0x0f, 0x38


//--------------------- .nv.constant0._ZN2at6native18elementwise_kernelILi128ELi4EZNS0_15gpu_kernel_implIZZZNS0_14glu_jvp_kernelERNS_18TensorIteratorBaseEENKUlvE_clEvENKUlvE2_clEvEUlN3c108BFloat16ES8_S8_S8_E_EEvS4_RKT_EUliE_EEviT1_ --------------------------
	.section	.nv.constant0._ZN2at6native18elementwise_kernelILi128ELi4EZNS0_15gpu_kernel_implIZZZNS0_14glu_jvp_kernelERNS_18TensorIteratorBaseEENKUlvE_clEvENKUlvE2_clEvEUlN3c108BFloat16ES8_S8_S8_E_EEvS4_RKT_EUliE_EEviT1_,"a",@progbits
	.sectionflags	@""
	.align	4
.nv.constant0._ZN2at6native18elementwise_kernelILi128ELi4EZNS0_15gpu_kernel_implIZZZNS0_14glu_jvp_kernelERNS_18TensorIteratorBaseEENKUlvE_clEvENKUlvE2_clEvEUlN3c108BFloat16ES8_S8_S8_E_EEvS4_RKT_EUliE_EEviT1_:
	.zero		1224


//--------------------- .nv.constant2._ZN2at6native27unrolled_elementwise_kernelIZZZNS0_14glu_jvp_kernelERNS_18TensorIteratorBaseEENKUlvE_clEvENKUlvE2_clEvEUlN3c108BFloat16ES7_S7_S7_E_St5arrayIPcLm5EELi4E23TrivialOffsetCalculatorILi4EjESC_ILi1EjENS0_6memory12LoadWithCastILi4EEENSF_13StoreWithCastILi1EEEEEviT_T0_T2_T3_T4_T5_ --------------------------
	.section	.nv.constant2._ZN2at6native27unrolled_elementwise_kernelIZZZNS0_14glu_jvp_kernelERNS_18TensorIteratorBaseEENKUlvE_clEvENKUlvE2_clEvEUlN3c108BFloat16ES7_S7_S7_E_St5arrayIPcLm5EELi4E23TrivialOffsetCalculatorILi4EjESC_ILi1EjENS0_6memory12LoadWithCastILi4EEENSF_13StoreWithCastILi1EEEEEviT_T0_T2_T3_T4_T5_,"a",@progbits
	.sectionflags	@""
	.align	4
.nv.constant2._ZN2at6native27unrolled_elementwise_kernelIZZZNS0_14glu_jvp_kernelERNS_18TensorIteratorBaseEENKUlvE_clEvENKUlvE2_clEvEUlN3c108BFloat16ES7_S7_S7_E_St5arrayIPcLm5EELi4E23TrivialOffsetCalculatorILi4EjESC_ILi1EjENS0_6memory12LoadWithCastILi4EEENSF_13StoreWithCastILi1EEEEEviT_T0_T2_T3_T4_T5_:
        /*0000*/ 	.byte	0x00, 0x00, 0x00, 0xf0, 0xff, 0xff, 0x0f, 0x38


//--------------------- .nv.constant0._ZN2at6native27unrolled_elementwise_kernelIZZZNS0_14glu_jvp_kernelERNS_18TensorIteratorBaseEENKUlvE_clEvENKUlvE2_clEvEUlN3c108BFloat16ES7_S7_S7_E_St5arrayIPcLm5EELi4E23TrivialOffsetCalculatorILi4EjESC_ILi1EjENS0_6memory12LoadWithCastILi4EEENSF_13StoreWithCastILi1EEEEEviT_T0_T2_T3_T4_T5_ --------------------------
	.section	.nv.constant0._ZN2at6native27unrolled_elementwise_kernelIZZZNS0_14glu_jvp_kernelERNS_18TensorIteratorBaseEENKUlvE_clEvENKUlvE2_clEvEUlN3c108BFloat16ES7_S7_S7_E_St5arrayIPcLm5EELi4E23TrivialOffsetCalculatorILi4EjESC_ILi1EjENS0_6memory12LoadWithCastILi4EEENSF_13StoreWithCastILi1EEEEEviT_T0_T2_T3_T4_T5_,"a",@progbits
	.sectionflags	@""
	.align	4
.nv.constant0._ZN2at6native27unrolled_elementwise_kernelIZZZNS0_14glu_jvp_kernelERNS_18TensorIteratorBaseEENKUlvE_clEvENKUlvE2_clEvEUlN3c108BFloat16ES7_S7_S7_E_St5arrayIPcLm5EELi4E23TrivialOffsetCalculatorILi4EjESC_ILi1EjENS0_6memory12LoadWithCastILi4EEENSF_13StoreWithCastILi1EEEEEviT_T0_T2_T3_T4_T5_:
	.zero		432


//--------------------- .nv.constant0._ZN2at6native18elementwise_kernelILi128ELi4EZNS0_22gpu_kernel_impl_nocastIZZZNS0_14glu_jvp_kernelERNS_18TensorIteratorBaseEENKUlvE_clEvENKUlvE2_clEvEUlN3c108BFloat16ES8_S8_S8_E_EEvS4_RKT_EUliE_EEviT1_ --------------------------
	.section	.nv.constant0._ZN2at6native18elementwise_kernelILi128ELi4EZNS0_22gpu_kernel_impl_nocastIZZZNS0_14glu_jvp_kernelERNS_18TensorIteratorBaseEENKUlvE_clEvENKUlvE2_clEvEUlN3c108BFloat16ES8_S8_S8_E_EEvS4_RKT_EUliE_EEviT1_,"a",@progbits
	.sectionflags	@""
	.align	4
.nv.constant0._ZN2at6native18elementwise_kernelILi128ELi4EZNS0_22gpu_kernel_impl_nocastIZZZNS0_14glu_jvp_kernelERNS_18TensorIteratorBaseEENKUlvE_clEvENKUlvE2_clEvEUlN3c108BFloat16ES8_S8_S8_E_EEvS4_RKT_EUliE_EEviT1_:
	.zero		1224


//--------------------- .nv.constant0._ZN2at6native27unrolled_elementwise_kernelIZZZNS0_14glu_jvp_kernelERNS_18TensorIteratorBaseEENKUlvE_clEvENKUlvE2_clEvEUlN3c108BFloat16ES7_S7_S7_E_St5arrayIPcLm5EELi4E23TrivialOffsetCalculatorILi4EjESC_ILi1EjENS0_6memory15LoadWithoutCastENSF_16StoreWithoutCastEEEviT_T0_T2_T3_T4_T5_ --------------------------
	.section	.nv.constant0._ZN2at6native27unrolled_elementwise_kernelIZZZNS0_14glu_jvp_kernelERNS_18TensorIteratorBaseEENKUlvE_clEvENKUlvE2_clEvEUlN3c108BFloat16ES7_S7_S7_E_St5arrayIPcLm5EELi4E23TrivialOffsetCalculatorILi4EjESC_ILi1EjENS0_6memory15LoadWithoutCastENSF_16StoreWithoutCastEEEviT_T0_T2_T3_T4_T5_,"a",@progbits
	.sectionflags	@""
	.align	4
.nv.constant0._ZN2at6native27unrolled_elementwise_kernelIZZZNS0_14glu_jvp_kernelERNS_18TensorIteratorBaseEENKUlvE_clEvENKUlvE2_clEvEUlN3c108BFloat16ES7_S7_S7_E_St5arrayIPcLm5EELi4E23TrivialOffsetCalculatorILi4EjESC_ILi1EjENS0_6memory15LoadWithoutCastENSF_16StoreWithoutCastEEEviT_T0_T2_T3_T4_T5_:
	.zero		404


//--------------------- .nv.constant0._ZN2at6native29vectorized_elementwise_kernelILi2EZZZNS0_14glu_jvp_kernelERNS_18TensorIteratorBaseEENKUlvE_clEvENKUlvE2_clEvEUlN3c108BFloat16ES7_S7_S7_E_St5arrayIPcLm5EEEEviT0_T1_ --------------------------
	.section	.nv.constant0._ZN2at6native29vectorized_elementwise_kernelILi2EZZZNS0_14glu_jvp_kernelERNS_18TensorIteratorBaseEENKUlvE_clEvENKUlvE2_clEvEUlN3c108BFloat16ES7_S7_S7_E_St5arrayIPcLm5EEEEviT0_T1_,"a",@progbits
	.sectionflags	@""
	.align	4
.nv.constant0._ZN2at6native29vectorized_elementwise_kernelILi2EZZZNS0_14glu_jvp_kernelERNS_18TensorIteratorBaseEENKUlvE_clEvENKUlvE2_clEvEUlN3c108BFloat16ES7_S7_S7_E_St5arrayIPcLm5EEEEviT0_T1_:
	.zero		400


//--------------------- .nv.constant0._ZN2at6native29vectorized_elementwise_kernelILi4EZZZNS0_14glu_jvp_kernelERNS_18TensorIteratorBaseEENKUlvE_clEvENKUlvE2_clEvEUlN3c108BFloat16ES7_S7_S7_E_St5arrayIPcLm5EEEEviT0_T1_ --------------------------
	.section	.nv.constant0._ZN2at6native29vectorized_elementwise_kernelILi4EZZZNS0_14glu_jvp_kernelERNS_18TensorIteratorBaseEENKUlvE_clEvENKUlvE2_clEvEUlN3c108BFloat16ES7_S7_S7_E_St5arrayIPcLm5EEEEviT0_T1_,"a",@progbits
	.sectionflags	@""
	.align	4
.nv.constant0._ZN2at6native29vectorized_elementwise_kernelILi4EZZZNS0_14glu_jvp_kernelERNS_18TensorIteratorBaseEENKUlvE_clEvENKUlvE2_clEvEUlN3c108BFloat16ES7_S7_S7_E_St5arrayIPcLm5EEEEviT0_T1_:
	.zero		400


//--------------------- .nv.constant0._ZN2at6native29vectorized_elementwise_kernelILi8EZZZNS0_14glu_jvp_kernelERNS_18TensorIteratorBaseEENKUlvE_clEvENKUlvE2_clEvEUlN3c108BFloat16ES7_S7_S7_E_St5arrayIPcLm5EEEEviT0_T1_ --------------------------
	.section	.nv.constant0._ZN2at6native29vectorized_elementwise_kernelILi8EZZZNS0_14glu_jvp_kernelERNS_18TensorIteratorBaseEENKUlvE_clEvENKUlvE2_clEvEUlN3c108BFloat16ES7_S7_S7_E_St5arrayIPcLm5EEEEviT0_T1_,"a",@progbits
	.sectionflags	@""
	.align	4
.nv.constant0._ZN2at6native29vectorized_elementwise_kernelILi8EZZZNS0_14glu_jvp_kernelERNS_18TensorIteratorBaseEENKUlvE_clEvENKUlvE2_clEvEUlN3c108BFloat16ES7_S7_S7_E_St5arrayIPcLm5EEEEviT0_T1_:
	.zero		400


//--------------------- .nv.constant2._ZN2at6native18elementwise_kernelILi128ELi4EZNS0_15gpu_kernel_implIZZZNS0_14glu_jvp_kernelERNS_18TensorIteratorBaseEENKUlvE_clEvENKUlvE1_clEvEUlN3c104HalfES8_S8_S8_E_EEvS4_RKT_EUliE_EEviT1_ --------------------------
	.section	.nv.constant2._ZN2at6native18elementwise_kernelILi128ELi4EZNS0_15gpu_kernel_implIZZZNS0_14glu_jvp_kernelERNS_18TensorIteratorBaseEENKUlvE_clEvENKUlvE1_clEvEUlN3c104HalfES8_S8_S8_E_EEvS4_RKT_EUliE_EEviT1_,"a",@progbits
	.sectionflags	@""
	.align	4
.nv.constant2._ZN2at6native18elementwise_kernelILi128ELi4EZNS0_15gpu_kernel_implIZZZNS0_14glu_jvp_kernelERNS_18TensorIteratorBaseEENKUlvE_clEvENKUlvE1_clEvEUlN3c104HalfES8_S8_S8_E_EEvS4_RKT_EUliE_EEviT1_:
        /*0000*/ 	.byte	0x00, 0x00, 0x00, 0xf0, 0xff, 0xff, 0x0f, 0x38


//--------------------- .nv.constant0._ZN2at6native18elementwise_kernelILi128ELi4EZNS0_15gpu_kernel_implIZZZNS0_14glu_jvp_kernelERNS_18TensorIteratorBaseEENKUlvE_clEvENKUlvE1_clEvEUlN3c104HalfES8_S8_S8_E_EEvS4_RKT_EUliE_EEviT1_ --------------------------
	.section	.nv.constant0._ZN2at6native18elementwise_kernelILi128ELi4EZNS0_15gpu_kernel_implIZZZNS0_14glu_jvp_kernelERNS_18TensorIteratorBaseEENKUlvE_clEvENKUlvE1_clEvEUlN3c104HalfES8_S8_S8_E_EEvS4_RKT_EUliE_EEviT1_,"a",@progbits
	.sectionflags	@""
	.align	4
.nv.constant0._ZN2at6native18elementwise_kernelILi128ELi4EZNS0_15gpu_kernel_implIZZZNS0_14glu_jvp_kernelERNS_18TensorIteratorBaseEENKUlvE_clEvENKUlvE1_clEvEUlN3c104HalfES8_S8_S8_E_EEvS4_RKT_EUliE_EEviT1_:
	.zero		1224


//--------------------- .nv.constant2._ZN2at6native27unrolled_elementwise_kernelIZZZNS0_14glu_jvp_kernelERNS_18TensorIteratorBaseEENKUlvE_clEvENKUlvE1_clEvEUlN3c104HalfES7_S7_S7_E_St5arrayIPcLm5EELi4E23TrivialOffsetCalculatorILi4EjESC_ILi1EjENS0_6memory12LoadWithCastILi4EEENSF_13StoreWithCastILi1EEEEEviT_T0_T2_T3_T4_T5_ --------------------------
	.section	.nv.constant2._ZN2at6native27unrolled_elementwise_kernelIZZZNS0_14glu_jvp_kernelERNS_18TensorIteratorBaseEENKUlvE_clEvENKUlvE1_clEvEUlN3c104HalfES7_S7_S7_E_St5arrayIPcLm5EELi4E23TrivialOffsetCalculatorILi4EjESC_ILi1EjENS0_6memory12LoadWithCastILi4EEENSF_13StoreWithCastILi1EEEEEviT_T0_T2_T3_T4_T5_,"a",@progbits
	.sectionflags	@""
	.align	4
.nv.constant2._ZN2at6native27unrolled_elementwise_kernelIZZZNS0_14glu_jvp_kernelERNS_18TensorIteratorBaseEENKUlvE_clEvENKUlvE1_clEvEUlN3c104HalfES7_S7_S7_E_St5arrayIPcLm5EELi4E23TrivialOffsetCalculatorILi4EjESC_ILi1EjENS0_6memory12LoadWithCastILi4EEENSF_13StoreWithCastILi1EEEEEviT_T0_T2_T3_T4_T5_:
        /*0000*/ 	.byte	0x00, 0x00, 0x00, 0xf0, 0xff, 0xff, 0x0f, 0x38


//--------------------- .nv.constant0._ZN2at6native27unrolled_elementwise_kernelIZZZNS0_14glu_jvp_kernelERNS_18TensorIteratorBaseEENKUlvE_clEvENKUlvE1_clEvEUlN3c104HalfES7_S7_S7_E_St5arrayIPcLm5EELi4E23TrivialOffsetCalculatorILi4EjESC_ILi1EjENS0_6memory12LoadWithCastILi4EEENSF_13StoreWithCastILi1EEEEEviT_T0_T2_T3_T4_T5_ --------------------------
	.section	.nv.constant0._ZN2at6native27unrolled_elementwise_kernelIZZZNS0_14glu_jvp_kernelERNS_18TensorIteratorBaseEENKUlvE_clEvENKUlvE1_clEvEUlN3c104HalfES7_S7_S7_E_St5arrayIPcLm5EELi4E23TrivialOffsetCalculatorILi4EjESC_ILi1EjENS0_6memory12LoadWithCastILi4EEENSF_13StoreWithCastILi1EEEEEviT_T0_T2_T3_T4_T5_,"a",@progbits
	.sectionflags	@""
	.align	4
.nv.constant0._ZN2at6native27unrolled_elementwise_kernelIZZZNS0_14glu_jvp_kernelERNS_18TensorIteratorBaseEENKUlvE_clEvENKUlvE1_clEvEUlN3c104HalfES7_S7_S7_E_St5arrayIPcLm5EELi4E23TrivialOffsetCalculatorILi4EjESC_ILi1EjENS0_6memory12LoadWithCastILi4EEENSF_13StoreWithCastILi1EEEEEviT_T0_T2_T3_T4_T5_:
	.zero		432


//--------------------- .nv.constant0._ZN2at6native18elementwise_kernelILi128ELi4EZNS0_22gpu_kernel_impl_nocastIZZZNS0_14glu_jvp_kernelERNS_18TensorIteratorBaseEENKUlvE_clEvENKUlvE1_clEvEUlN3c104HalfES8_S8_S8_E_EEvS4_RKT_EUliE_EEviT1_ --------------------------
	.section	.nv.constant0._ZN2at6native18elementwise_kernelILi128ELi4EZNS0_22gpu_kernel_impl_nocastIZZZNS0_14glu_jvp_kernelERNS_18TensorIteratorBaseEENKUlvE_clEvENKUlvE1_clEvEUlN3c104HalfES8_S8_S8_E_EEvS4_RKT_EUliE_EEviT1_,"a",@progbits
	.sectionflags	@""
	.align	4
.nv.constant0._ZN2at6native18elementwise_kernelILi128ELi4EZNS0_22gpu_kernel_impl_nocastIZZZNS0_14glu_jvp_kernelERNS_18TensorIteratorBaseEENKUlvE_clEvENKUlvE1_clEvEUlN3c104HalfES8_S8_S8_E_EEvS4_RKT_EUliE_EEviT1_:
	.zero		1224


//--------------------- .nv.constant0._ZN2at6native27unrolled_elementwise_kernelIZZZNS0_14glu_jvp_kernelERNS_18TensorIteratorBaseEENKUlvE_clEvENKUlvE1_clEvEUlN3c104HalfES7_S7_S7_E_St5arrayIPcLm5EELi4E23TrivialOffsetCalculatorILi4EjESC_ILi1EjENS0_6memory15LoadWithoutCastENSF_16StoreWithoutCastEEEviT_T0_T2_T3_T4_T5_ --------------------------
	.section	.nv.constant0._ZN2at6native27unrolled_elementwise_kernelIZZZNS0_14glu_jvp_kernelERNS_18TensorIteratorBaseEENKUlvE_clEvENKUlvE1_clEvEUlN3c104HalfES7_S7_S7_E_St5arrayIPcLm5EELi4E23TrivialOffsetCalculatorILi4EjESC_ILi1EjENS0_6memory15LoadWithoutCastENSF_16StoreWithoutCastEEEviT_T0_T2_T3_T4_T5_,"a",@progbits
	.sectionflags	@""
	.align	4
.nv.constant0._ZN2at6native27unrolled_elementwise_kernelIZZZNS0_14glu_jvp_kernelERNS_18TensorIteratorBaseEENKUlvE_clEvENKUlvE1_clEvEUlN3c104HalfES7_S7_S7_E_St5arrayIPcLm5EELi4E23TrivialOffsetCalculatorILi4EjESC_ILi1EjENS0_6memory15LoadWithoutCastENSF_16StoreWithoutCastEEEviT_T0_T2_T3_T4_T5_:
	.zero		404


//--------------------- .nv.constant0._ZN2at6native29vectorized_elementwise_kernelILi2EZZZNS0_14glu_jvp_kernelERNS_18TensorIteratorBaseEENKUlvE_clEvENKUlvE1_clEvEUlN3c104HalfES7_S7_S7_E_St5arrayIPcLm5EEEEviT0_T1_ --------------------------
	.section	.nv.constant0._ZN2at6native29vectorized_elementwise_kernelILi2EZZZNS0_14glu_jvp_kernelERNS_18TensorIteratorBaseEENKUlvE_clEvENKUlvE1_clEvEUlN3c104HalfES7_S7_S7_E_St5arrayIPcLm5EEEEviT0_T1_,"a",@progbits
	.sectionflags	@""
	.align	4
.nv.constant0._ZN2at6native29vectorized_elementwise_kernelILi2EZZZNS0_14glu_jvp_kernelERNS_18TensorIteratorBaseEENKUlvE_clEvENKUlvE1_clEvEUlN3c104HalfES7_S7_S7_E_St5arrayIPcLm5EEEEviT0_T1_:
	.zero		400


//--------------------- .nv.constant0._ZN2at6native29vectorized_elementwise_kernelILi4EZZZNS0_14glu_jvp_kernelERNS_18TensorIteratorBaseEENKUlvE_clEvENKUlvE1_clEvEUlN3c104HalfES7_S7_S7_E_St5arrayIPcLm5EEEEviT0_T1_ --------------------------
	.section	.nv.constant0._ZN2at6native29vectorized_elementwise_kernelILi4EZZZNS0_14glu_jvp_kernelERNS_18TensorIteratorBaseEENKUlvE_clEvENKUlvE1_clEvEUlN3c104HalfES7_S7_S7_E_St5arrayIPcLm5EEEEviT0_T1_,"a",@progbits
	.sectionflags	@""
	.align	4
.nv.constant0._ZN2at6native29vectorized_elementwise_kernelILi4EZZZNS0_14glu_jvp_kernelERNS_18TensorIteratorBaseEENKUlvE_clEvENKUlvE1_clEvEUlN3c104HalfES7_S7_S7_E_St5arrayIPcLm5EEEEviT0_T1_:
	.zero		400


//--------------------- .nv.constant0._ZN2at6native29vectorized_elementwise_kernelILi8EZZZNS0_14glu_jvp_kernelERNS_18TensorIteratorBaseEENKUlvE_clEvENKUlvE1_clEvEUlN3c104HalfES7_S7_S7_E_St5arrayIPcLm5EEEEviT0_T1_ --------------------------
	.section	.nv.constant0._ZN2at6native29vectorized_elementwise_kernelILi8EZZZNS0_14glu_jvp_kernelERNS_18TensorIteratorBaseEENKUlvE_clEvENKUlvE1_clEvEUlN3c104HalfES7_S7_S7_E_St5arrayIPcLm5EEEEviT0_T1_,"a",@progbits
	.sectionflags	@""
	.align	4
.nv.constant0._ZN2at6native29vectorized_elementwise_kernelILi8EZZZNS0_14glu_jvp_kernelERNS_18TensorIteratorBaseEENKUlvE_clEvENKUlvE1_clEvEUlN3c104HalfES7_S7_S7_E_St5arrayIPcLm5EEEEviT0_T1_:
	.zero		400


//--------------------- .nv.constant2._ZN2at6native18elementwise_kernelILi128ELi4EZNS0_15gpu_kernel_implIZZZNS0_14glu_jvp_kernelERNS_18TensorIteratorBaseEENKUlvE_clEvENKUlvE0_clEvEUlffffE_EEvS4_RKT_EUliE_EEviT1_ --------------------------
	.section	.nv.constant2._ZN2at6native18elementwise_kernelILi128ELi4EZNS0_15gpu_kernel_implIZZZNS0_14glu_jvp_kernelERNS_18TensorIteratorBaseEENKUlvE_clEvENKUlvE0_clEvEUlffffE_EEvS4_RKT_EUliE_EEviT1_,"a",@progbits
	.sectionflags	@""
	.align	4
.nv.constant2._ZN2at6native18elementwise_kernelILi128ELi4EZNS0_15gpu_kernel_implIZZZNS0_14glu_jvp_kernelERNS_18TensorIteratorBaseEENKUlvE_clEvENKUlvE0_clEvEUlffffE_EEvS4_RKT_EUliE_EEviT1_:
        /*0000*/ 	.byte	0x00, 0x00, 0x00, 0xf0, 0xff, 0xff, 0x0f, 0x38


//--------------------- .nv.constant0._ZN2at6native18elementwise_kernelILi128ELi4EZNS0_15gpu_kernel_implIZZZNS0_14glu_jvp_kernelERNS_18TensorIteratorBaseEENKUlvE_clEvENKUlvE0_clEvEUlffffE_EEvS4_RKT_EUliE_EEviT1_ --------------------------
	.section	.nv.constant0._ZN2at6native18elementwise_kernelILi128ELi4EZNS0_15gpu_kernel_implIZZZNS0_14glu_jvp_kernelERNS_18TensorIteratorBaseEENKUlvE_clEvENKUlvE0_clEvEUlffffE_EEvS4_RKT_EUliE_EEviT1_,"a",@progbits
	.sectionflags	@""
	.align	4
.nv.constant0._ZN2at6native18elementwise_kernelILi128ELi4EZNS0_15gpu_kernel_implIZZZNS0_14glu_jvp_kernelERNS_18TensorIteratorBaseEENKUlvE_clEvENKUlvE0_clEvEUlffffE_EEvS4_RKT_EUliE_EEviT1_:
	.zero		1224


//--------------------- .nv.constant2._ZN2at6native27unrolled_elementwise_kernelIZZZNS0_14glu_jvp_kernelERNS_18TensorIteratorBaseEENKUlvE_clEvENKUlvE0_clEvEUlffffE_St5arrayIPcLm5EELi4E23TrivialOffsetCalculatorILi4EjESA_ILi1EjENS0_6memory12LoadWithCastILi4EEENSD_13StoreWithCastILi1EEEEEviT_T0_T2_T3_T4_T5_ --------------------------
	.section	.nv.constant2._ZN2at6native27unrolled_elementwise_kernelIZZZNS0_14glu_jvp_kernelERNS_18TensorIteratorBaseEENKUlvE_clEvENKUlvE0_clEvEUlffffE_St5arrayIPcLm5EELi4E23TrivialOffsetCalculatorILi4EjESA_ILi1EjENS0_6memory12LoadWithCastILi4EEENSD_13StoreWithCastILi1EEEEEviT_T0_T2_T3_T4_T5_,"a",@progbits
	.sectionflags	@""
	.align	4
.nv.constant2._ZN2at6native27unrolled_elementwise_kernelIZZZNS0_14glu_jvp_kernelERNS_18TensorIteratorBaseEENKUlvE_clEvENKUlvE0_clEvEUlffffE_St5arrayIPcLm5EELi4E23TrivialOffsetCalculatorILi4EjESA_ILi1EjENS0_6memory12LoadWithCastILi4EEENSD_13StoreWithCastILi1EEEEEviT_T0_T2_T3_T4_T5_:
        /*0000*/ 	.byte	0x00, 0x00, 0x00, 0xf0, 0xff, 0xff, 0x0f, 0x38


//--------------------- .nv.constant0._ZN2at6native27unrolled_elementwise_kernelIZZZNS0_14glu_jvp_kernelERNS_18TensorIteratorBaseEENKUlvE_clEvENKUlvE0_clEvEUlffffE_St5arrayIPcLm5EELi4E23TrivialOffsetCalculatorILi4EjESA_ILi1EjENS0_6memory12LoadWithCastILi4EEENSD_13StoreWithCastILi1EEEEEviT_T0_T2_T3_T4_T5_ --------------------------
	.section	.nv.constant0._ZN2at6native27unrolled_elementwise_kernelIZZZNS0_14glu_jvp_kernelERNS_18TensorIteratorBaseEENKUlvE_clEvENKUlvE0_clEvEUlffffE_St5arrayIPcLm5EELi4E23TrivialOffsetCalculatorILi4EjESA_ILi1EjENS0_6memory12LoadWithCastILi4EEENSD_13StoreWithCastILi1EEEEEviT_T0_T2_T3_T4_T5_,"a",@progbits
	.sectionflags	@""
	.align	4
.nv.constant0._ZN2at6native27unrolled_elementwise_kernelIZZZNS0_14glu_jvp_kernelERNS_18TensorIteratorBaseEENKUlvE_clEvENKUlvE0_clEvEUlffffE_St5arrayIPcLm5EELi4E23TrivialOffsetCalculatorILi4EjESA_ILi1EjENS0_6memory12LoadWithCastILi4EEENSD_13StoreWithCastILi1EEEEEviT_T0_T2_T3_T4_T5_:
	.zero		432


//--------------------- .nv.constant0._ZN2at6native18elementwise_kernelILi128ELi2EZNS0_22gpu_kernel_impl_nocastIZZZNS0_14glu_jvp_kernelERNS_18TensorIteratorBaseEENKUlvE_clEvENKUlvE0_clEvEUlffffE_EEvS4_RKT_EUliE_EEviT1_ --------------------------
	.section	.nv.constant0._ZN2at6native18elementwise_kernelILi128ELi2EZNS0_22gpu_kernel_impl_nocastIZZZNS0_14glu_jvp_kernelERNS_18TensorIteratorBaseEENKUlvE_clEvENKUlvE0_clEvEUlffffE_EEvS4_RKT_EUliE_EEviT1_,"a",@progbits
	.sectionflags	@""
	.align	4
.nv.constant0._ZN2at6native18elementwise_kernelILi128ELi2EZNS0_22gpu_kernel_impl_nocastIZZZNS0_14glu_jvp_kernelERNS_18TensorIteratorBaseEENKUlvE_clEvENKUlvE0_clEvEUlffffE_EEvS4_RKT_EUliE_EEviT1_:
	.zero		1224


//--------------------- .nv.constant0._ZN2at6native27unrolled_elementwise_kernelIZZZNS0_14glu_jvp_kernelERNS_18TensorIteratorBaseEENKUlvE_clEvENKUlvE0_clEvEUlffffE_St5arrayIPcLm5EELi4E23TrivialOffsetCalculatorILi4EjESA_ILi1EjENS0_6memory15LoadWithoutCastENSD_16StoreWithoutCastEEEviT_T0_T2_T3_T4_T5_ --------------------------
	.section	.nv.constant0._ZN2at6native27unrolled_elementwise_kernelIZZZNS0_14glu_jvp_kernelERNS_18TensorIteratorBaseEENKUlvE_clEvENKUlvE0_clEvEUlffffE_St5arrayIPcLm5EELi4E23TrivialOffsetCalculatorILi4EjESA_ILi1EjENS0_6memory15LoadWithoutCastENSD_16StoreWithoutCastEEEviT_T0_T2_T3_T4_T5_,"a",@progbits
	.sectionflags	@""
	.align	4
.nv.constant0._ZN2at6native27unrolled_elementwise_kernelIZZZNS0_14glu_jvp_kernelERNS_18TensorIteratorBaseEENKUlvE_clEvENKUlvE0_clEvEUlffffE_St5arrayIPcLm5EELi4E23TrivialOffsetCalculatorILi4EjESA_ILi1EjENS0_6memory15LoadWithoutCastENSD_16StoreWithoutCastEEEviT_T0_T2_T3_T4_T5_:
	.zero		404


//--------------------- .nv.constant0._ZN2at6native29vectorized_elementwise_kernelILi2EZZZNS0_14glu_jvp_kernelERNS_18TensorIteratorBaseEENKUlvE_clEvENKUlvE0_clEvEUlffffE_St5arrayIPcLm5EEEEviT0_T1_ --------------------------
	.section	.nv.constant0._ZN2at6native29vectorized_elementwise_kernelILi2EZZZNS0_14glu_jvp_kernelERNS_18TensorIteratorBaseEENKUlvE_clEvENKUlvE0_clEvEUlffffE_St5arrayIPcLm5EEEEviT0_T1_,"a",@progbits
	.sectionflags	@""
	.align	4
.nv.constant0._ZN2at6native29vectorized_elementwise_kernelILi2EZZZNS0_14glu_jvp_kernelERNS_18TensorIteratorBaseEENKUlvE_clEvENKUlvE0_clEvEUlffffE_St5arrayIPcLm5EEEEviT0_T1_:
	.zero		400


//--------------------- .nv.constant0._ZN2at6native29vectorized_elementwise_kernelILi4EZZZNS0_14glu_jvp_kernelERNS_18TensorIteratorBaseEENKUlvE_clEvENKUlvE0_clEvEUlffffE_St5arrayIPcLm5EEEEviT0_T1_ --------------------------
	.section	.nv.constant0._ZN2at6native29vectorized_elementwise_kernelILi4EZZZNS0_14glu_jvp_kernelERNS_18TensorIteratorBaseEENKUlvE_clEvENKUlvE0_clEvEUlffffE_St5arrayIPcLm5EEEEviT0_T1_,"a",@progbits
	.sectionflags	@""
	.align	4
.nv.constant0._ZN2at6native29vectorized_elementwise_kernelILi4EZZZNS0_14glu_jvp_kernelERNS_18TensorIteratorBaseEENKUlvE_clEvENKUlvE0_clEvEUlffffE_St5arrayIPcLm5EEEEviT0_T1_:
	.zero		400


//--------------------- .nv.constant0._ZN2at6native29vectorized_elementwise_kernelILi8EZZZNS0_14glu_jvp_kernelERNS_18TensorIteratorBaseEENKUlvE_clEvENKUlvE0_clEvEUlffffE_St5arrayIPcLm5EEEEviT0_T1_ --------------------------
	.section	.nv.constant0._ZN2at6native29vectorized_elementwise_kernelILi8EZZZNS0_14glu_jvp_kernelERNS_18TensorIteratorBaseEENKUlvE_clEvENKUlvE0_clEvEUlffffE_St5arrayIPcLm5EEEEviT0_T1_,"a",@progbits
	.sectionflags	@""
	.align	4
.nv.constant0._ZN2at6native29vectorized_elementwise_kernelILi8EZZZNS0_14glu_jvp_kernelERNS_18TensorIteratorBaseEENKUlvE_clEvENKUlvE0_clEvEUlffffE_St5arrayIPcLm5EEEEviT0_T1_:
	.zero		400


//--------------------- .nv.constant2._ZN2at6native18elementwise_kernelILi128ELi4EZNS0_15gpu_kernel_implIZZZNS0_14glu_jvp_kernelERNS_18TensorIteratorBaseEENKUlvE_clEvENKUlvE_clEvEUlddddE_EEvS4_RKT_EUliE_EEviT1_ --------------------------
	.section	.nv.constant2._ZN2at6native18elementwise_kernelILi128ELi4EZNS0_15gpu_kernel_implIZZZNS0_14glu_jvp_kernelERNS_18TensorIteratorBaseEENKUlvE_clEvENKUlvE_clEvEUlddddE_EEvS4_RKT_EUliE_EEviT1_,"a",@progbits
	.sectionflags	@""
	.align	4
.nv.constant2._ZN2at6native18elementwise_kernelILi128ELi4EZNS0_15gpu_kernel_implIZZZNS0_14glu_jvp_kernelERNS_18TensorIteratorBaseEENKUlvE_clEvENKUlvE_clEvEUlddddE_EEvS4_RKT_EUliE_EEviT1_:
        /*0000*/ 	.byte	0xef, 0x39, 0xfa, 0xfe, 0x42, 0x2e, 0xe6, 0xbf, 0x3f, 0x80, 0x39, 0x3b, 0x9e, 0xbc, 0x7a, 0xbc
        /*0010*/ 	.byte	0xea, 0x13, 0xa2, 0xfc, 0xf3, 0x8a, 0x92, 0x3e, 0x15, 0x13, 0x40, 0x62, 0xee, 0x1d, 0xc7, 0x3e
        /*0020*/ 	.byte	0x71, 0xeb, 0x89, 0x7c, 0x99, 0x01, 0xfa, 0x3e, 0x65, 0x1f, 0x76, 0x14, 0xa0, 0x01, 0x2a, 0x3f
        /*0030*/ 	.byte	0xaf, 0xb7, 0x52, 0x18, 0x6c, 0xc1, 0x56, 0x3f, 0x22, 0x23, 0x12, 0x11, 0x11, 0x11, 0x81, 0x3f
        /*0040*/ 	.byte	0xa1, 0x02, 0x55, 0x55, 0x55, 0x55, 0xa5, 0x3f, 0x11, 0x55, 0x55, 0x55, 0x55, 0x55, 0xc5, 0x3f
        /*0050*/ 	.byte	0x0b, 0x00, 0x00, 0x00, 0x00, 0x00, 0xe0, 0x3f, 0x00, 0x00, 0x00, 0xf0, 0xff, 0xff, 0x0f, 0x38


//--------------------- .nv.constant0._ZN2at6native18elementwise_kernelILi128ELi4EZNS0_15gpu_kernel_implIZZZNS0_14glu_jvp_kernelERNS_18TensorIteratorBaseEENKUlvE_clEvENKUlvE_clEvEUlddddE_EEvS4_RKT_EUliE_EEviT1_ --------------------------
	.section	.nv.constant0._ZN2at6native18elementwise_kernelILi128ELi4EZNS0_15gpu_kernel_implIZZZNS0_14glu_jvp_kernelERNS_18TensorIteratorBaseEENKUlvE_clEvENKUlvE_clEvEUlddddE_EEvS4_RKT_EUliE_EEviT1_,"a",@progbits
	.sectionflags	@""
	.align	4
.nv.constant0._ZN2at6native18elementwise_kernelILi128ELi4EZNS0_15gpu_kernel_implIZZZNS0_14glu_jvp_kernelERNS_18TensorIteratorBaseEENKUlvE_clEvENKUlvE_clEvEUlddddE_EEvS4_RKT_EUliE_EEviT1_:
	.zero		1224


//--------------------- .nv.constant2._ZN2at6native27unrolled_elementwise_kernelIZZZNS0_14glu_jvp_kernelERNS_18TensorIteratorBaseEENKUlvE_clEvENKUlvE_clEvEUlddddE_St5arrayIPcLm5EELi4E23TrivialOffsetCalculatorILi4EjESA_ILi1EjENS0_6memory12LoadWithCastILi4EEENSD_13StoreWithCastILi1EEEEEviT_T0_T2_T3_T4_T5_ --------------------------
	.section	.nv.constant2._ZN2at6native27unrolled_elementwise_kernelIZZZNS0_14glu_jvp_kernelERNS_18TensorIteratorBaseEENKUlvE_clEvENKUlvE_clEvEUlddddE_St5arrayIPcLm5EELi4E23TrivialOffsetCalculatorILi4EjESA_ILi1EjENS0_6memory12LoadWithCastILi4EEENSD_13StoreWithCastILi1EEEEEviT_T0_T2_T3_T4_T5_,"a",@progbits
	.sectionflags	@""
	.align	4
.nv.constant2._ZN2at6native27unrolled_elementwise_kernelIZZZNS0_14glu_jvp_kernelERNS_18TensorIteratorBaseEENKUlvE_clEvENKUlvE_clEvEUlddddE_St5arrayIPcLm5EELi4E23TrivialOffsetCalculatorILi4EjESA_ILi1EjENS0_6memory12LoadWithCastILi4EEENSD_13StoreWithCastILi1EEEEEviT_T0_T2_T3_T4_T5_:
        /*0000*/ 	.byte	0xef, 0x39, 0xfa, 0xfe, 0x42, 0x2e, 0xe6, 0xbf, 0x3f, 0x80, 0x39, 0x3b, 0x9e, 0xbc, 0x7a, 0xbc
        /*0010*/ 	.byte	0xea, 0x13, 0xa2, 0xfc, 0xf3, 0x8a, 0x92, 0x3e, 0x15, 0x13, 0x40, 0x62, 0xee, 0x1d, 0xc7, 0x3e
        /*0020*/ 	.byte	0x71, 0xeb, 0x89, 0x7c, 0x99, 0x01, 0xfa, 0x3e, 0x65, 0x1f, 0x76, 0x14, 0xa0, 0x01, 0x2a, 0x3f
        /*0030*/ 	.byte	0xaf, 0xb7, 0x52, 0x18, 0x6c, 0xc1, 0x56, 0x3f, 0x22, 0x23, 0x12, 0x11, 0x11, 0x11, 0x81, 0x3f
        /*0040*/ 	.byte	0xa1, 0x02, 0x55, 0x55, 0x55, 0x55, 0xa5, 0x3f, 0x11, 0x55, 0x55, 0x55, 0x55, 0x55, 0xc5, 0x3f
        /*0050*/ 	.byte	0x0b, 0x00, 0x00, 0x00, 0x00, 0x00, 0xe0, 0x3f, 0x00, 0x00, 0x00, 0xf0, 0xff, 0xff, 0x0f, 0x38


//--------------------- .nv.constant0._ZN2at6native27unrolled_elementwise_kernelIZZZNS0_14glu_jvp_kernelERNS_18TensorIteratorBaseEENKUlvE_clEvENKUlvE_clEvEUlddddE_St5arrayIPcLm5EELi4E23TrivialOffsetCalculatorILi4EjESA_ILi1EjENS0_6memory12LoadWithCastILi4EEENSD_13StoreWithCastILi1EEEEEviT_T0_T2_T3_T4_T5_ --------------------------
	.section	.nv.constant0._ZN2at6native27unrolled_elementwise_kernelIZZZNS0_14glu_jvp_kernelERNS_18TensorIteratorBaseEENKUlvE_clEvENKUlvE_clEvEUlddddE_St5arrayIPcLm5EELi4E23TrivialOffsetCalculatorILi4EjESA_ILi1EjENS0_6memory12LoadWithCastILi4EEENSD_13StoreWithCastILi1EEEEEviT_T0_T2_T3_T4_T5_,"a",@progbits
	.sectionflags	@""
	.align	4
.nv.constant0._ZN2at6native27unrolled_elementwise_kernelIZZZNS0_14glu_jvp_kernelERNS_18TensorIteratorBaseEENKUlvE_clEvENKUlvE_clEvEUlddddE_St5arrayIPcLm5EELi4E23TrivialOffsetCalculatorILi4EjESA_ILi1EjENS0_6memory12LoadWithCastILi4EEENSD_13StoreWithCastILi1EEEEEviT_T0_T2_T3_T4_T5_:
	.zero		432


//--------------------- .nv.constant2._ZN2at6native18elementwise_kernelILi128ELi2EZNS0_22gpu_kernel_impl_nocastIZZZNS0_14glu_jvp_kernelERNS_18TensorIteratorBaseEENKUlvE_clEvENKUlvE_clEvEUlddddE_EEvS4_RKT_EUliE_EEviT1_ --------------------------
	.section	.nv.constant2._ZN2at6native18elementwise_kernelILi128ELi2EZNS0_22gpu_kernel_impl_nocastIZZZNS0_14glu_jvp_kernelERNS_18TensorIteratorBaseEENKUlvE_clEvENKUlvE_clEvEUlddddE_EEvS4_RKT_EUliE_EEviT1_,"a",@progbits
	.sectionflags	@""
	.align	4
.nv.constant2._ZN2at6native18elementwise_kernelILi128ELi2EZNS0_22gpu_kernel_impl_nocastIZZZNS0_14glu_jvp_kernelERNS_18TensorIteratorBaseEENKUlvE_clEvENKUlvE_clEvEUlddddE_EEvS4_RKT_EUliE_EEviT1_:
        /*0000*/ 	.byte	0xef, 0x39, 0xfa, 0xfe, 0x42, 0x2e, 0xe6, 0xbf, 0x3f, 0x80, 0x39, 0x3b, 0x9e, 0xbc, 0x7a, 0xbc
        /*0010*/ 	.byte	0xea, 0x13, 0xa2, 0xfc, 0xf3, 0x8a, 0x92, 0x3e, 0x15, 0x13, 0x40, 0x62, 0xee, 0x1d, 0xc7, 0x3e
        /*0020*/ 	.byte	0x71, 0xeb, 0x89, 0x7c, 0x99, 0x01, 0xfa, 0x3e, 0x65, 0x1f, 0x76, 0x14, 0xa0, 0x01, 0x2a, 0x3f
        /*0030*/ 	.byte	0xaf, 0xb7, 0x52, 0x18, 0x6c, 0xc1, 0x56, 0x3f, 0x22, 0x23, 0x12, 0x11, 0x11, 0x11, 0x81, 0x3f
        /*0040*/ 	.byte	0xa1, 0x02, 0x55, 0x55, 0x55, 0x55, 0xa5, 0x3f, 0x11, 0x55, 0x55, 0x55, 0x55, 0x55, 0xc5, 0x3f
        /*0050*/ 	.byte	0x0b, 0x00, 0x00, 0x00, 0x00, 0x00, 0xe0, 0x3f


//--------------------- .nv.constant0._ZN2at6native18elementwise_kernelILi128ELi2EZNS0_22gpu_kernel_impl_nocastIZZZNS0_14glu_jvp_kernelERNS_18TensorIteratorBaseEENKUlvE_clEvENKUlvE_clEvEUlddddE_EEvS4_RKT_EUliE_EEviT1_ --------------------------
	.section	.nv.constant0._ZN2at6native18elementwise_kernelILi128ELi2EZNS0_22gpu_kernel_impl_nocastIZZZNS0_14glu_jvp_kernelERNS_18TensorIteratorBaseEENKUlvE_clEvENKUlvE_clEvEUlddddE_EEvS4_RKT_EUliE_EEviT1_,"a",@progbits
	.sectionflags	@""
	.align	4
.nv.constant0._ZN2at6native18elementwise_kernelILi128ELi2EZNS0_22gpu_kernel_impl_nocastIZZZNS0_14glu_jvp_kernelERNS_18TensorIteratorBaseEENKUlvE_clEvENKUlvE_clEvEUlddddE_EEvS4_RKT_EUliE_EEviT1_:
	.zero		1224


//--------------------- .nv.constant2._ZN2at6native27unrolled_elementwise_kernelIZZZNS0_14glu_jvp_kernelERNS_18TensorIteratorBaseEENKUlvE_clEvENKUlvE_clEvEUlddddE_St5arrayIPcLm5EELi4E23TrivialOffsetCalculatorILi4EjESA_ILi1EjENS0_6memory15LoadWithoutCastENSD_16StoreWithoutCastEEEviT_T0_T2_T3_T4_T5_ --------------------------
	.section	.nv.constant2._ZN2at6native27unrolled_elementwise_kernelIZZZNS0_14glu_jvp_kernelERNS_18TensorIteratorBaseEENKUlvE_clEvENKUlvE_clEvEUlddddE_St5arrayIPcLm5EELi4E23TrivialOffsetCalculatorILi4EjESA_ILi1EjENS0_6memory15LoadWithoutCastENSD_16StoreWithoutCastEEEviT_T0_T2_T3_T4_T5_,"a",@progbits
	.sectionflags	@""
	.align	4
.nv.constant2._ZN2at6native27unrolled_elementwise_kernelIZZZNS0_14glu_jvp_kernelERNS_18TensorIteratorBaseEENKUlvE_clEvENKUlvE_clEvEUlddddE_St5arrayIPcLm5EELi4E23TrivialOffsetCalculatorILi4EjESA_ILi1EjENS0_6memory15LoadWithoutCastENSD_16StoreWithoutCastEEEviT_T0_T2_T3_T4_T5_:
        /*0000*/ 	.byte	0xef, 0x39, 0xfa, 0xfe, 0x42, 0x2e, 0xe6, 0xbf, 0x3f, 0x80, 0x39, 0x3b, 0x9e, 0xbc, 0x7a, 0xbc
        /*0010*/ 	.byte	0xea, 0x13, 0xa2, 0xfc, 0xf3, 0x8a, 0x92, 0x3e, 0x15, 0x13, 0x40, 0x62, 0xee, 0x1d, 0xc7, 0x3e
        /*0020*/ 	.byte	0x71, 0xeb, 0x89, 0x7c, 0x99, 0x01, 0xfa, 0x3e, 0x65, 0x1f, 0x76, 0x14, 0xa0, 0x01, 0x2a, 0x3f
        /*0030*/ 	.byte	0xaf, 0xb7, 0x52, 0x18, 0x6c, 0xc1, 0x56, 0x3f, 0x22, 0x23, 0x12, 0x11, 0x11, 0x11, 0x81, 0x3f
        /*0040*/ 	.byte	0xa1, 0x02, 0x55, 0x55, 0x55, 0x55, 0xa5, 0x3f, 0x11, 0x55, 0x55, 0x55, 0x55, 0x55, 0xc5, 0x3f
        /*0050*/ 	.byte	0x0b, 0x00, 0x00, 0x00, 0x00, 0x00, 0xe0, 0x3f


//--------------------- .nv.constant0._ZN2at6native27unrolled_elementwise_kernelIZZZNS0_14glu_jvp_kernelERNS_18TensorIteratorBaseEENKUlvE_clEvENKUlvE_clEvEUlddddE_St5arrayIPcLm5EELi4E23TrivialOffsetCalculatorILi4EjESA_ILi1EjENS0_6memory15LoadWithoutCastENSD_16StoreWithoutCastEEEviT_T0_T2_T3_T4_T5_ --------------------------
	.section	.nv.constant0._ZN2at6native27unrolled_elementwise_kernelIZZZNS0_14glu_jvp_kernelERNS_18TensorIteratorBaseEENKUlvE_clEvENKUlvE_clEvEUlddddE_St5arrayIPcLm5EELi4E23TrivialOffsetCalculatorILi4EjESA_ILi1EjENS0_6memory15LoadWithoutCastENSD_16StoreWithoutCastEEEviT_T0_T2_T3_T4_T5_,"a",@progbits
	.sectionflags	@""
	.align	4
.nv.constant0._ZN2at6native27unrolled_elementwise_kernelIZZZNS0_14glu_jvp_kernelERNS_18TensorIteratorBaseEENKUlvE_clEvENKUlvE_clEvEUlddddE_St5arrayIPcLm5EELi4E23TrivialOffsetCalculatorILi4EjESA_ILi1EjENS0_6memory15LoadWithoutCastENSD_16StoreWithoutCastEEEviT_T0_T2_T3_T4_T5_:
	.zero		404


//--------------------- .nv.constant2._ZN2at6native29vectorized_elementwise_kernelILi2EZZZNS0_14glu_jvp_kernelERNS_18TensorIteratorBaseEENKUlvE_clEvENKUlvE_clEvEUlddddE_St5arrayIPcLm5EEEEviT0_T1_ --------------------------
	.section	.nv.constant2._ZN2at6native29vectorized_elementwise_kernelILi2EZZZNS0_14glu_jvp_kernelERNS_18TensorIteratorBaseEENKUlvE_clEvENKUlvE_clEvEUlddddE_St5arrayIPcLm5EEEEviT0_T1_,"a",@progbits
	.sectionflags	@""
	.align	4
.nv.constant2._ZN2at6native29vectorized_elementwise_kernelILi2EZZZNS0_14glu_jvp_kernelERNS_18TensorIteratorBaseEENKUlvE_clEvENKUlvE_clEvEUlddddE_St5arrayIPcLm5EEEEviT0_T1_:
        /*0000*/ 	.byte	0xef, 0x39, 0xfa, 0xfe, 0x42, 0x2e, 0xe6, 0xbf, 0x3f, 0x80, 0x39, 0x3b, 0x9e, 0xbc, 0x7a, 0xbc
        /*0010*/ 	.byte	0xea, 0x13, 0xa2, 0xfc, 0xf3, 0x8a, 0x92, 0x3e, 0x15, 0x13, 0x40, 0x62, 0xee, 0x1d, 0xc7, 0x3e
        /*0020*/ 	.byte	0x71, 0xeb, 0x89, 0x7c, 0x99, 0x01, 0xfa, 0x3e, 0x65, 0x1f, 0x76, 0x14, 0xa0, 0x01, 0x2a, 0x3f
        /*0030*/ 	.byte	0xaf, 0xb7, 0x52, 0x18, 0x6c, 0xc1, 0x56, 0x3f, 0x22, 0x23, 0x12, 0x11, 0x11, 0x11, 0x81, 0x3f
        /*0040*/ 	.byte	0xa1, 0x02, 0x55, 0x55, 0x55, 0x55, 0xa5, 0x3f, 0x11, 0x55, 0x55, 0x55, 0x55, 0x55, 0xc5, 0x3f
        /*0050*/ 	.byte	0x0b, 0x00, 0x00, 0x00, 0x00, 0x00, 0xe0, 0x3f


//--------------------- .nv.constant0._ZN2at6native29vectorized_elementwise_kernelILi2EZZZNS0_14glu_jvp_kernelERNS_18TensorIteratorBaseEENKUlvE_clEvENKUlvE_clEvEUlddddE_St5arrayIPcLm5EEEEviT0_T1_ --------------------------
	.section	.nv.constant0._ZN2at6native29vectorized_elementwise_kernelILi2EZZZNS0_14glu_jvp_kernelERNS_18TensorIteratorBaseEENKUlvE_clEvENKUlvE_clEvEUlddddE_St5arrayIPcLm5EEEEviT0_T1_,"a",@progbits
	.sectionflags	@""
	.align	4
.nv.constant0._ZN2at6native29vectorized_elementwise_kernelILi2EZZZNS0_14glu_jvp_kernelERNS_18TensorIteratorBaseEENKUlvE_clEvENKUlvE_clEvEUlddddE_St5arrayIPcLm5EEEEviT0_T1_:
	.zero		400


//--------------------- .nv.constant2._ZN2at6native29vectorized_elementwise_kernelILi4EZZZNS0_14glu_jvp_kernelERNS_18TensorIteratorBaseEENKUlvE_clEvENKUlvE_clEvEUlddddE_St5arrayIPcLm5EEEEviT0_T1_ --------------------------
	.section	.nv.constant2._ZN2at6native29vectorized_elementwise_kernelILi4EZZZNS0_14glu_jvp_kernelERNS_18TensorIteratorBaseEENKUlvE_clEvENKUlvE_clEvEUlddddE_St5arrayIPcLm5EEEEviT0_T1_,"a",@progbits
	.sectionflags	@""
	.align	4
.nv.constant2._ZN2at6native29vectorized_elementwise_kernelILi4EZZZNS0_14glu_jvp_kernelERNS_18TensorIteratorBaseEENKUlvE_clEvENKUlvE_clEvEUlddddE_St5arrayIPcLm5EEEEviT0_T1_:
        /*0000*/ 	.byte	0xef, 0x39, 0xfa, 0xfe, 0x42, 0x2e, 0xe6, 0xbf, 0x3f, 0x80, 0x39, 0x3b, 0x9e, 0xbc, 0x7a, 0xbc
        /*0010*/ 	.byte	0xea, 0x13, 0xa2, 0xfc, 0xf3, 0x8a, 0x92, 0x3e, 0x15, 0x13, 0x40, 0x62, 0xee, 0x1d, 0xc7, 0x3e
        /*0020*/ 	.byte	0x71, 0xeb, 0x89, 0x7c, 0x99, 0x01, 0xfa, 0x3e, 0x65, 0x1f, 0x76, 0x14, 0xa0, 0x01, 0x2a, 0x3f
        /*0030*/ 	.byte	0xaf, 0xb7, 0x52, 0x18, 0x6c, 0xc1, 0x56, 0x3f, 0x22, 0x23, 0x12, 0x11, 0x11, 0x11, 0x81, 0x3f
        /*0040*/ 	.byte	0xa1, 0x02, 0x55, 0x55, 0x55, 0x55, 0xa5, 0x3f, 0x11, 0x55, 0x55, 0x55, 0x55, 0x55, 0xc5, 0x3f
        /*0050*/ 	.byte	0x0b, 0x00, 0x00, 0x00, 0x00, 0x00, 0xe0, 0x3f


//--------------------- .nv.constant0._ZN2at6native29vectorized_elementwise_kernelILi4EZZZNS0_14glu_jvp_kernelERNS_18TensorIteratorBaseEENKUlvE_clEvENKUlvE_clEvEUlddddE_St5arrayIPcLm5EEEEviT0_T1_ --------------------------
	.section	.nv.constant0._ZN2at6native29vectorized_elementwise_kernelILi4EZZZNS0_14glu_jvp_kernelERNS_18TensorIteratorBaseEENKUlvE_clEvENKUlvE_clEvEUlddddE_St5arrayIPcLm5EEEEviT0_T1_,"a",@progbits
	.sectionflags	@""
	.align	4
.nv.constant0._ZN2at6native29vectorized_elementwise_kernelILi4EZZZNS0_14glu_jvp_kernelERNS_18TensorIteratorBaseEENKUlvE_clEvENKUlvE_clEvEUlddddE_St5arrayIPcLm5EEEEviT0_T1_:
	.zero		400


//--------------------- .nv.constant0._ZN2at6native29vectorized_elementwise_kernelILi8EZZZNS0_14glu_jvp_kernelERNS_18TensorIteratorBaseEENKUlvE_clEvENKUlvE_clEvEUlddddE_St5arrayIPcLm5EEEEviT0_T1_ --------------------------
	.section	.nv.constant0._ZN2at6native29vectorized_elementwise_kernelILi8EZZZNS0_14glu_jvp_kernelERNS_18TensorIteratorBaseEENKUlvE_clEvENKUlvE_clEvEUlddddE_St5arrayIPcLm5EEEEviT0_T1_,"a",@progbits
	.sectionflags	@""
	.align	4
.nv.constant0._ZN2at6native29vectorized_elementwise_kernelILi8EZZZNS0_14glu_jvp_kernelERNS_18TensorIteratorBaseEENKUlvE_clEvENKUlvE_clEvEUlddddE_St5arrayIPcLm5EEEEviT0_T1_:
	.zero		400


//--------------------- .nv.constant2._ZN2at6native18elementwise_kernelILi128ELi4EZNS0_15gpu_kernel_implIZZZNS0_10glu_kernelERNS_18TensorIteratorBaseEENKUlvE_clEvENKUlvE2_clEvEUlN3c108BFloat16ES8_E_EEvS4_RKT_EUliE_EEviT1_ --------------------------
	.section	.nv.constant2._ZN2at6native18elementwise_kernelILi128ELi4EZNS0_15gpu_kernel_implIZZZNS0_10glu_kernelERNS_18TensorIteratorBaseEENKUlvE_clEvENKUlvE2_clEvEUlN3c108BFloat16ES8_E_EEvS4_RKT_EUliE_EEviT1_,"a",@progbits
	.sectionflags	@""
	.align	4
.nv.constant2._ZN2at6native18elementwise_kernelILi128ELi4EZNS0_15gpu_kernel_implIZZZNS0_10glu_kernelERNS_18TensorIteratorBaseEENKUlvE_clEvENKUlvE2_clEvEUlN3c108BFloat16ES8_E_EEvS4_RKT_EUliE_EEviT1_:
        /*0000*/ 	.byte	0x00, 0x00, 0x00, 0xf0, 0xff, 0xff, 0x0f, 0x38


//--------------------- .nv.constant0._ZN2at6native18elementwise_kernelILi128ELi4EZNS0_15gpu_kernel_implIZZZNS0_10glu_kernelERNS_18TensorIteratorBaseEENKUlvE_clEvENKUlvE2_clEvEUlN3c108BFloat16ES8_E_EEvS4_RKT_EUliE_EEviT1_ --------------------------
	.section	.nv.constant0._ZN2at6native18elementwise_kernelILi128ELi4EZNS0_15gpu_kernel_implIZZZNS0_10glu_kernelERNS_18TensorIteratorBaseEENKUlvE_clEvENKUlvE2_clEvEUlN3c108BFloat16ES8_E_EEvS4_RKT_EUliE_EEviT1_,"a",@progbits
	.sectionflags	@""
	.align	4
.nv.constant0._ZN2at6native18elementwise_kernelILi128ELi4EZNS0_15gpu_kernel_implIZZZNS0_10glu_kernelERNS_18TensorIteratorBaseEENKUlvE_clEvENKUlvE2_clEvEUlN3c108BFloat16ES8_E_EEvS4_RKT_EUliE_EEviT1_:
	.zero		1008


//--------------------- .nv.constant2._ZN2at6native27unrolled_elementwise_kernelIZZZNS0_10glu_kernelERNS_18TensorIteratorBaseEENKUlvE_clEvENKUlvE2_clEvEUlN3c108BFloat16ES7_E_St5arrayIPcLm3EELi4E23TrivialOffsetCalculatorILi2EjESC_ILi1EjENS0_6memory12LoadWithCastILi2EEENSF_13StoreWithCastILi1EEEEEviT_T0_T2_T3_T4_T5_ --------------------------
	.section	.nv.constant2._ZN2at6native27unrolled_elementwise_kernelIZZZNS0_10glu_kernelERNS_18TensorIteratorBaseEENKUlvE_clEvENKUlvE2_clEvEUlN3c108BFloat16ES7_E_St5arrayIPcLm3EELi4E23TrivialOffsetCalculatorILi2EjESC_ILi1EjENS0_6memory12LoadWithCastILi2EEENSF_13StoreWithCastILi1EEEEEviT_T0_T2_T3_T4_T5_,"a",@progbits
	.sectionflags	@""
	.align	4
.nv.constant2._ZN2at6native27unrolled_elementwise_kernelIZZZNS0_10glu_kernelERNS_18TensorIteratorBaseEENKUlvE_clEvENKUlvE2_clEvEUlN3c108BFloat16ES7_E_St5arrayIPcLm3EELi4E23TrivialOffsetCalculatorILi2EjESC_ILi1EjENS0_6memory12LoadWithCastILi2EEENSF_13StoreWithCastILi1EEEEEviT_T0_T2_T3_T4_T5_:
        /*0000*/ 	.byte	0x00, 0x00, 0x00, 0xf0, 0xff, 0xff, 0x0f, 0x38


//--------------------- .nv.constant0._ZN2at6native27unrolled_elementwise_kernelIZZZNS0_10glu_kernelERNS_18TensorIteratorBaseEENKUlvE_clEvENKUlvE2_clEvEUlN3c108BFloat16ES7_E_St5arrayIPcLm3EELi4E23TrivialOffsetCalculatorILi2EjESC_ILi1EjENS0_6memory12LoadWithCastILi2EEENSF_13StoreWithCastILi1EEEEEviT_T0_T2_T3_T4_T5_ --------------------------
	.section	.nv.constant0._ZN2at6native27unrolled_elementwise_kernelIZZZNS0_10glu_kernelERNS_18TensorIteratorBaseEENKUlvE_clEvENKUlvE2_clEvEUlN3c108BFloat16ES7_E_St5arrayIPcLm3EELi4E23TrivialOffsetCalculatorILi2EjESC_ILi1EjENS0_6memory12LoadWithCastILi2EEENSF_13StoreWithCastILi1EEEEEviT_T0_T2_T3_T4_T5_,"a",@progbits
	.sectionflags	@""
	.align	4
.nv.constant0._ZN2at6native27unrolled_elementwise_kernelIZZZNS0_10glu_kernelERNS_18TensorIteratorBaseEENKUlvE_clEvENKUlvE2_clEvEUlN3c108BFloat16ES7_E_St5arrayIPcLm3EELi4E23TrivialOffsetCalculatorILi2EjESC_ILi1EjENS0_6memory12LoadWithCastILi2EEENSF_13StoreWithCastILi1EEEEEviT_T0_T2_T3_T4_T5_:
	.zero		408


//--------------------- .nv.constant0._ZN2at6native18elementwise_kernelILi128ELi4EZNS0_22gpu_kernel_impl_nocastIZZZNS0_10glu_kernelERNS_18TensorIteratorBaseEENKUlvE_clEvENKUlvE2_clEvEUlN3c108BFloat16ES8_E_EEvS4_RKT_EUliE_EEviT1_ --------------------------
	.section	.nv.constant0._ZN2at6native18elementwise_kernelILi128ELi4EZNS0_22gpu_kernel_impl_nocastIZZZNS0_10glu_kernelERNS_18TensorIteratorBaseEENKUlvE_clEvENKUlvE2_clEvEUlN3c108BFloat16ES8_E_EEvS4_RKT_EUliE_EEviT1_,"a",@progbits
	.sectionflags	@""
	.align	4
.nv.constant0._ZN2at6native18elementwise_kernelILi128ELi4EZNS0_22gpu_kernel_impl_nocastIZZZNS0_10glu_kernelERNS_18TensorIteratorBaseEENKUlvE_clEvENKUlvE2_clEvEUlN3c108BFloat16ES8_E_EEvS4_RKT_EUliE_EEviT1_:
	.zero		1008


//--------------------- .nv.constant0._ZN2at6native27unrolled_elementwise_kernelIZZZNS0_10glu_kernelERNS_18TensorIteratorBaseEENKUlvE_clEvENKUlvE2_clEvEUlN3c108BFloat16ES7_E_St5arrayIPcLm3EELi4E23TrivialOffsetCalculatorILi2EjESC_ILi1EjENS0_6memory15LoadWithoutCastENSF_16StoreWithoutCastEEEviT_T0_T2_T3_T4_T5_ --------------------------
	.section	.nv.constant0._ZN2at6native27unrolled_elementwise_kernelIZZZNS0_10glu_kernelERNS_18TensorIteratorBaseEENKUlvE_clEvENKUlvE2_clEvEUlN3c108BFloat16ES7_E_St5arrayIPcLm3EELi4E23TrivialOffsetCalculatorILi2EjESC_ILi1EjENS0_6memory15LoadWithoutCastENSF_16StoreWithoutCastEEEviT_T0_T2_T3_T4_T5_,"a",@progbits
	.sectionflags	@""
	.align	4
.nv.constant0._ZN2at6native27unrolled_elementwise_kernelIZZZNS0_10glu_kernelERNS_18TensorIteratorBaseEENKUlvE_clEvENKUlvE2_clEvEUlN3c108BFloat16ES7_E_St5arrayIPcLm3EELi4E23TrivialOffsetCalculatorILi2EjESC_ILi1EjENS0_6memory15LoadWithoutCastENSF_16StoreWithoutCastEEEviT_T0_T2_T3_T4_T5_:
	.zero		388


//--------------------- .nv.constant0._ZN2at6native29vectorized_elementwise_kernelILi2EZZZNS0_10glu_kernelERNS_18TensorIteratorBaseEENKUlvE_clEvENKUlvE2_clEvEUlN3c108BFloat16ES7_E_St5arrayIPcLm3EEEEviT0_T1_ --------------------------
	.section	.nv.constant0._ZN2at6native29vectorized_elementwise_kernelILi2EZZZNS0_10glu_kernelERNS_18TensorIteratorBaseEENKUlvE_clEvENKUlvE2_clEvEUlN3c108BFloat16ES7_E_St5arrayIPcLm3EEEEviT0_T1_,"a",@progbits
	.sectionflags	@""
	.align	4
.nv.constant0._ZN2at6native29vectorized_elementwise_kernelILi2EZZZNS0_10glu_kernelERNS_18TensorIteratorBaseEENKUlvE_clEvENKUlvE2_clEvEUlN3c108BFloat16ES7_E_St5arrayIPcLm3EEEEviT0_T1_:
	.zero		384


//--------------------- .nv.constant0._ZN2at6native29vectorized_elementwise_kernelILi4EZZZNS0_10glu_kernelERNS_18TensorIteratorBaseEENKUlvE_clEvENKUlvE2_clEvEUlN3c108BFloat16ES7_E_St5arrayIPcLm3EEEEviT0_T1_ --------------------------
	.section	.nv.constant0._ZN2at6native29vectorized_elementwise_kernelILi4EZZZNS0_10glu_kernelERNS_18TensorIteratorBaseEENKUlvE_clEvENKUlvE2_clEvEUlN3c108BFloat16ES7_E_St5arrayIPcLm3EEEEviT0_T1_,"a",@progbits
	.sectionflags	@""
	.align	4
.nv.constant0._ZN2at6native29vectorized_elementwise_kernelILi4EZZZNS0_10glu_kernelERNS_18TensorIteratorBaseEENKUlvE_clEvENKUlvE2_clEvEUlN3c108BFloat16ES7_E_St5arrayIPcLm3EEEEviT0_T1_:
	.zero		384


//--------------------- .nv.constant0._ZN2at6native29vectorized_elementwise_kernelILi8EZZZNS0_10glu_kernelERNS_18TensorIteratorBaseEENKUlvE_clEvENKUlvE2_clEvEUlN3c108BFloat16ES7_E_St5arrayIPcLm3EEEEviT0_T1_ --------------------------
	.section	.nv.constant0._ZN2at6native29vectorized_elementwise_kernelILi8EZZZNS0_10glu_kernelERNS_18TensorIteratorBaseEENKUlvE_clEvENKUlvE2_clEvEUlN3c108BFloat16ES7_E_St5arrayIPcLm3EEEEviT0_T1_,"a",@progbits
	.sectionflags	@""
	.align	4
.nv.constant0._ZN2at6native29vectorized_elementwise_kernelILi8EZZZNS0_10glu_kernelERNS_18TensorIteratorBaseEENKUlvE_clEvENKUlvE2_clEvEUlN3c108BFloat16ES7_E_St5arrayIPcLm3EEEEviT0_T1_:
	.zero		384


//--------------------- .nv.constant2._ZN2at6native18elementwise_kernelILi128ELi4EZNS0_15gpu_kernel_implIZZZNS0_10glu_kernelERNS_18TensorIteratorBaseEENKUlvE_clEvENKUlvE1_clEvEUlN3c104HalfES8_E_EEvS4_RKT_EUliE_EEviT1_ --------------------------
	.section	.nv.constant2._ZN2at6native18elementwise_kernelILi128ELi4EZNS0_15gpu_kernel_implIZZZNS0_10glu_kernelERNS_18TensorIteratorBaseEENKUlvE_clEvENKUlvE1_clEvEUlN3c104HalfES8_E_EEvS4_RKT_EUliE_EEviT1_,"a",@progbits
	.sectionflags	@""
	.align	4
.nv.constant2._ZN2at6native18elementwise_kernelILi128ELi4EZNS0_15gpu_kernel_implIZZZNS0_10glu_kernelERNS_18TensorIteratorBaseEENKUlvE_clEvENKUlvE1_clEvEUlN3c104HalfES8_E_EEvS4_RKT_EUliE_EEviT1_:
        /*0000*/ 	.byte	0x00, 0x00, 0x00, 0xf0, 0xff, 0xff, 0x0f, 0x38


//--------------------- .nv.constant0._ZN2at6native18elementwise_kernelILi128ELi4EZNS0_15gpu_kernel_implIZZZNS0_10glu_kernelERNS_18TensorIteratorBaseEENKUlvE_clEvENKUlvE1_clEvEUlN3c104HalfES8_E_EEvS4_RKT_EUliE_EEviT1_ --------------------------
	.section	.nv.constant0._ZN2at6native18elementwise_kernelILi128ELi4EZNS0_15gpu_kernel_implIZZZNS0_10glu_kernelERNS_18TensorIteratorBaseEENKUlvE_clEvENKUlvE1_clEvEUlN3c104HalfES8_E_EEvS4_RKT_EUliE_EEviT1_,"a",@progbits
	.sectionflags	@""
	.align	4
.nv.constant0._ZN2at6native18elementwise_kernelILi128ELi4EZNS0_15gpu_kernel_implIZZZNS0_10glu_kernelERNS_18TensorIteratorBaseEENKUlvE_clEvENKUlvE1_clEvEUlN3c104HalfES8_E_EEvS4_RKT_EUliE_EEviT1_:
	.zero		1008


//--------------------- .nv.constant2._ZN2at6native27unrolled_elementwise_kernelIZZZNS0_10glu_kernelERNS_18TensorIteratorBaseEENKUlvE_clEvENKUlvE1_clEvEUlN3c104HalfES7_E_St5arrayIPcLm3EELi4E23TrivialOffsetCalculatorILi2EjESC_ILi1EjENS0_6memory12LoadWithCastILi2EEENSF_13StoreWithCastILi1EEEEEviT_T0_T2_T3_T4_T5_ --------------------------
	.section	.nv.constant2._ZN2at6native27unrolled_elementwise_kernelIZZZNS0_10glu_kernelERNS_18TensorIteratorBaseEENKUlvE_clEvENKUlvE1_clEvEUlN3c104HalfES7_E_St5arrayIPcLm3EELi4E23TrivialOffsetCalculatorILi2EjESC_ILi1EjENS0_6memory12LoadWithCastILi2EEENSF_13StoreWithCastILi1EEEEEviT_T0_T2_T3_T4_T5_,"a",@progbits
	.sectionflags	@""
	.align	4
.nv.constant2._ZN2at6native27unrolled_elementwise_kernelIZZZNS0_10glu_kernelERNS_18TensorIteratorBaseEENKUlvE_clEvENKUlvE1_clEvEUlN3c104HalfES7_E_St5arrayIPcLm3EELi4E23TrivialOffsetCalculatorILi2EjESC_ILi1EjENS0_6memory12LoadWithCastILi2EEENSF_13StoreWithCastILi1EEEEEviT_T0_T2_T3_T4_T5_:
        /*0000*/ 	.byte	0x00, 0x00, 0x00, 0xf0, 0xff, 0xff, 0x0f, 0x38


//--------------------- .nv.constant0._ZN2at6native27unrolled_elementwise_kernelIZZZNS0_10glu_kernelERNS_18TensorIteratorBaseEENKUlvE_clEvENKUlvE1_clEvEUlN3c104HalfES7_E_St5arrayIPcLm3EELi4E23TrivialOffsetCalculatorILi2EjESC_ILi1EjENS0_6memory12LoadWithCastILi2EEENSF_13StoreWithCastILi1EEEEEviT_T0_T2_T3_T4_T5_ --------------------------
	.section	.nv.constant0._ZN2at6native27unrolled_elementwise_kernelIZZZNS0_10glu_kernelERNS_18TensorIteratorBaseEENKUlvE_clEvENKUlvE1_clEvEUlN3c104HalfES7_E_St5arrayIPcLm3EELi4E23TrivialOffsetCalculatorILi2EjESC_ILi1EjENS0_6memory12LoadWithCastILi2EEENSF_13StoreWithCastILi1EEEEEviT_T0_T2_T3_T4_T5_,"a",@progbits
	.sectionflags	@""
	.align	4
.nv.constant0._ZN2at6native27unrolled_elementwise_kernelIZZZNS0_10glu_kernelERNS_18TensorIteratorBaseEENKUlvE_clEvENKUlvE1_clEvEUlN3c104HalfES7_E_St5arrayIPcLm3EELi4E23TrivialOffsetCalculatorILi2EjESC_ILi1EjENS0_6memory12LoadWithCastILi2EEENSF_13StoreWithCastILi1EEEEEviT_T0_T2_T3_T4_T5_:
	.zero		408


//--------------------- .nv.constant0._ZN2at6native18elementwise_kernelILi128ELi4EZNS0_22gpu_kernel_impl_nocastIZZZNS0_10glu_kernelERNS_18TensorIteratorBaseEENKUlvE_clEvENKUlvE1_clEvEUlN3c104HalfES8_E_EEvS4_RKT_EUliE_EEviT1_ --------------------------
	.section	.nv.constant0._ZN2at6native18elementwise_kernelILi128ELi4EZNS0_22gpu_kernel_impl_nocastIZZZNS0_10glu_kernelERNS_18TensorIteratorBaseEENKUlvE_clEvENKUlvE1_clEvEUlN3c104HalfES8_E_EEvS4_RKT_EUliE_EEviT1_,"a",@progbits
	.sectionflags	@""
	.align	4
.nv.constant0._ZN2at6native18elementwise_kernelILi128ELi4EZNS0_22gpu_kernel_impl_nocastIZZZNS0_10glu_kernelERNS_18TensorIteratorBaseEENKUlvE_clEvENKUlvE1_clEvEUlN3c104HalfES8_E_EEvS4_RKT_EUliE_EEviT1_:
	.zero		1008


//--------------------- .nv.constant0._ZN2at6native27unrolled_elementwise_kernelIZZZNS0_10glu_kernelERNS_18TensorIteratorBaseEENKUlvE_clEvENKUlvE1_clEvEUlN3c104HalfES7_E_St5arrayIPcLm3EELi4E23TrivialOffsetCalculatorILi2EjESC_ILi1EjENS0_6memory15LoadWithoutCastENSF_16StoreWithoutCastEEEviT_T0_T2_T3_T4_T5_ --------------------------
	.section	.nv.constant0._ZN2at6native27unrolled_elementwise_kernelIZZZNS0_10glu_kernelERNS_18TensorIteratorBaseEENKUlvE_clEvENKUlvE1_clEvEUlN3c104HalfES7_E_St5arrayIPcLm3EELi4E23TrivialOffsetCalculatorILi2EjESC_ILi1EjENS0_6memory15LoadWithoutCastENSF_16StoreWithoutCastEEEviT_T0_T2_T3_T4_T5_,"a",@progbits
	.sectionflags	@""
	.align	4
.nv.constant0._ZN2at6native27unrolled_elementwise_kernelIZZZNS0_10glu_kernelERNS_18TensorIteratorBaseEENKUlvE_clEvENKUlvE1_clEvEUlN3c104HalfES7_E_St5arrayIPcLm3EELi4E23TrivialOffsetCalculatorILi2EjESC_ILi1EjENS0_6memory15LoadWithoutCastENSF_16StoreWithoutCastEEEviT_T0_T2_T3_T4_T5_:
	.zero		388


//--------------------- .nv.constant0._ZN2at6native29vectorized_elementwise_kernelILi2EZZZNS0_10glu_kernelERNS_18TensorIteratorBaseEENKUlvE_clEvENKUlvE1_clEvEUlN3c104HalfES7_E_St5arrayIPcLm3EEEEviT0_T1_ --------------------------
	.section	.nv.constant0._ZN2at6native29vectorized_elementwise_kernelILi2EZZZNS0_10glu_kernelERNS_18TensorIteratorBaseEENKUlvE_clEvENKUlvE1_clEvEUlN3c104HalfES7_E_St5arrayIPcLm3EEEEviT0_T1_,"a",@progbits
	.sectionflags	@""
	.align	4
.nv.constant0._ZN2at6native29vectorized_elementwise_kernelILi2EZZZNS0_10glu_kernelERNS_18TensorIteratorBaseEENKUlvE_clEvENKUlvE1_clEvEUlN3c104HalfES7_E_St5arrayIPcLm3EEEEviT0_T1_:
	.zero		384


//--------------------- .nv.constant0._ZN2at6native29vectorized_elementwise_kernelILi4EZZZNS0_10glu_kernelERNS_18TensorIteratorBaseEENKUlvE_clEvENKUlvE1_clEvEUlN3c104HalfES7_E_St5arrayIPcLm3EEEEviT0_T1_ --------------------------
	.section	.nv.constant0._ZN2at6native29vectorized_elementwise_kernelILi4EZZZNS0_10glu_kernelERNS_18TensorIteratorBaseEENKUlvE_clEvENKUlvE1_clEvEUlN3c104HalfES7_E_St5arrayIPcLm3EEEEviT0_T1_,"a",@progbits
	.sectionflags	@""
	.align	4
.nv.constant0._ZN2at6native29vectorized_elementwise_kernelILi4EZZZNS0_10glu_kernelERNS_18TensorIteratorBaseEENKUlvE_clEvENKUlvE1_clEvEUlN3c104HalfES7_E_St5arrayIPcLm3EEEEviT0_T1_:
	.zero		384


//--------------------- .nv.constant0._ZN2at6native29vectorized_elementwise_kernelILi8EZZZNS0_10glu_kernelERNS_18TensorIteratorBaseEENKUlvE_clEvENKUlvE1_clEvEUlN3c104HalfES7_E_St5arrayIPcLm3EEEEviT0_T1_ --------------------------
	.section	.nv.constant0._ZN2at6native29vectorized_elementwise_kernelILi8EZZZNS0_10glu_kernelERNS_18TensorIteratorBaseEENKUlvE_clEvENKUlvE1_clEvEUlN3c104HalfES7_E_St5arrayIPcLm3EEEEviT0_T1_,"a",@progbits
	.sectionflags	@""
	.align	4
.nv.constant0._ZN2at6native29vectorized_elementwise_kernelILi8EZZZNS0_10glu_kernelERNS_18TensorIteratorBaseEENKUlvE_clEvENKUlvE1_clEvEUlN3c104HalfES7_E_St5arrayIPcLm3EEEEviT0_T1_:
	.zero		384


//--------------------- .nv.constant2._ZN2at6native18elementwise_kernelILi128ELi4EZNS0_15gpu_kernel_implIZZZNS0_10glu_kernelERNS_18TensorIteratorBaseEENKUlvE_clEvENKUlvE0_clEvEUlffE_EEvS4_RKT_EUliE_EEviT1_ --------------------------
	.section	.nv.constant2._ZN2at6native18elementwise_kernelILi128ELi4EZNS0_15gpu_kernel_implIZZZNS0_10glu_kernelERNS_18TensorIteratorBaseEENKUlvE_clEvENKUlvE0_clEvEUlffE_EEvS4_RKT_EUliE_EEviT1_,"a",@progbits
	.sectionflags	@""
	.align	4
.nv.constant2._ZN2at6native18elementwise_kernelILi128ELi4EZNS0_15gpu_kernel_implIZZZNS0_10glu_kernelERNS_18TensorIteratorBaseEENKUlvE_clEvENKUlvE0_clEvEUlffE_EEvS4_RKT_EUliE_EEviT1_:
        /*0000*/ 	.byte	0x00, 0x00, 0x00, 0xf0, 0xff, 0xff, 0x0f, 0x38


//--------------------- .nv.constant0._ZN2at6native18elementwise_kernelILi128ELi4EZNS0_15gpu_kernel_implIZZZNS0_10glu_kernelERNS_18TensorIteratorBaseEENKUlvE_clEvENKUlvE0_clEvEUlffE_EEvS4_RKT_EUliE_EEviT1_ --------------------------
	.section	.nv.constant0._ZN2at6native18elementwise_kernelILi128ELi4EZNS0_15gpu_kernel_implIZZZNS0_10glu_kernelERNS_18TensorIteratorBaseEENKUlvE_clEvENKUlvE0_clEvEUlffE_EEvS4_RKT_EUliE_EEviT1_,"a",@progbits
	.sectionflags	@""
	.align	4
.nv.constant0._ZN2at6native18elementwise_kernelILi128ELi4EZNS0_15gpu_kernel_implIZZZNS0_10glu_kernelERNS_18TensorIteratorBaseEENKUlvE_clEvENKUlvE0_clEvEUlffE_EEvS4_RKT_EUliE_EEviT1_:
	.zero		1008


//--------------------- .nv.constant2._ZN2at6native27unrolled_elementwise_kernelIZZZNS0_10glu_kernelERNS_18TensorIteratorBaseEENKUlvE_clEvENKUlvE0_clEvEUlffE_St5arrayIPcLm3EELi4E23TrivialOffsetCalculatorILi2EjESA_ILi1EjENS0_6memory12LoadWithCastILi2EEENSD_13StoreWithCastILi1EEEEEviT_T0_T2_T3_T4_T5_ --------------------------
	.section	.nv.constant2._ZN2at6native27unrolled_elementwise_kernelIZZZNS0_10glu_kernelERNS_18TensorIteratorBaseEENKUlvE_clEvENKUlvE0_clEvEUlffE_St5arrayIPcLm3EELi4E23TrivialOffsetCalculatorILi2EjESA_ILi1EjENS0_6memory12LoadWithCastILi2EEENSD_13StoreWithCastILi1EEEEEviT_T0_T2_T3_T4_T5_,"a",@progbits
	.sectionflags	@""
	.align	4
.nv.constant2._ZN2at6native27unrolled_elementwise_kernelIZZZNS0_10glu_kernelERNS_18TensorIteratorBaseEENKUlvE_clEvENKUlvE0_clEvEUlffE_St5arrayIPcLm3EELi4E23TrivialOffsetCalculatorILi2EjESA_ILi1EjENS0_6memory12LoadWithCastILi2EEENSD_13StoreWithCastILi1EEEEEviT_T0_T2_T3_T4_T5_:
        /*0000*/ 	.byte	0x00, 0x00, 0x00, 0xf0, 0xff, 0xff, 0x0f, 0x38


//--------------------- .nv.constant0._ZN2at6native27unrolled_elementwise_kernelIZZZNS0_10glu_kernelERNS_18TensorIteratorBaseEENKUlvE_clEvENKUlvE0_clEvEUlffE_St5arrayIPcLm3EELi4E23TrivialOffsetCalculatorILi2EjESA_ILi1EjENS0_6memory12LoadWithCastILi2EEENSD_13StoreWithCastILi1EEEEEviT_T0_T2_T3_T4_T5_ --------------------------
	.section	.nv.constant0._ZN2at6native27unrolled_elementwise_kernelIZZZNS0_10glu_kernelERNS_18TensorIteratorBaseEENKUlvE_clEvENKUlvE0_clEvEUlffE_St5arrayIPcLm3EELi4E23TrivialOffsetCalculatorILi2EjESA_ILi1EjENS0_6memory12LoadWithCastILi2EEENSD_13StoreWithCastILi1EEEEEviT_T0_T2_T3_T4_T5_,"a",@progbits
	.sectionflags	@""
	.align	4
.nv.constant0._ZN2at6native27unrolled_elementwise_kernelIZZZNS0_10glu_kernelERNS_18TensorIteratorBaseEENKUlvE_clEvENKUlvE0_clEvEUlffE_St5arrayIPcLm3EELi4E23TrivialOffsetCalculatorILi2EjESA_ILi1EjENS0_6memory12LoadWithCastILi2EEENSD_13StoreWithCastILi1EEEEEviT_T0_T2_T3_T4_T5_:
	.zero		408


//--------------------- .nv.constant0._ZN2at6native18elementwise_kernelILi128ELi2EZNS0_22gpu_kernel_impl_nocastIZZZNS0_10glu_kernelERNS_18TensorIteratorBaseEENKUlvE_clEvENKUlvE0_clEvEUlffE_EEvS4_RKT_EUliE_EEviT1_ --------------------------
	.section	.nv.constant0._ZN2at6native18elementwise_kernelILi128ELi2EZNS0_22gpu_kernel_impl_nocastIZZZNS0_10glu_kernelERNS_18TensorIteratorBaseEENKUlvE_clEvENKUlvE0_clEvEUlffE_EEvS4_RKT_EUliE_EEviT1_,"a",@progbits
	.sectionflags	@""
	.align	4
.nv.constant0._ZN2at6native18elementwise_kernelILi128ELi2EZNS0_22gpu_kernel_impl_nocastIZZZNS0_10glu_kernelERNS_18TensorIteratorBaseEENKUlvE_clEvENKUlvE0_clEvEUlffE_EEvS4_RKT_EUliE_EEviT1_:
	.zero		1008


//--------------------- .nv.constant0._ZN2at6native27unrolled_elementwise_kernelIZZZNS0_10glu_kernelERNS_18TensorIteratorBaseEENKUlvE_clEvENKUlvE0_clEvEUlffE_St5arrayIPcLm3EELi4E23TrivialOffsetCalculatorILi2EjESA_ILi1EjENS0_6memory15LoadWithoutCastENSD_16StoreWithoutCastEEEviT_T0_T2_T3_T4_T5_ --------------------------
	.section	.nv.constant0._ZN2at6native27unrolled_elementwise_kernelIZZZNS0_10glu_kernelERNS_18TensorIteratorBaseEENKUlvE_clEvENKUlvE0_clEvEUlffE_St5arrayIPcLm3EELi4E23TrivialOffsetCalculatorILi2EjESA_ILi1EjENS0_6memory15LoadWithoutCastENSD_16StoreWithoutCastEEEviT_T0_T2_T3_T4_T5_,"a",@progbits
	.sectionflags	@""
	.align	4
.nv.constant0._ZN2at6native27unrolled_elementwise_kernelIZZZNS0_10glu_kernelERNS_18TensorIteratorBaseEENKUlvE_clEvENKUlvE0_clEvEUlffE_St5arrayIPcLm3EELi4E23TrivialOffsetCalculatorILi2EjESA_ILi1EjENS0_6memory15LoadWithoutCastENSD_16StoreWithoutCastEEEviT_T0_T2_T3_T4_T5_:
	.zero		388


//--------------------- .nv.constant0._ZN2at6native29vectorized_elementwise_kernelILi2EZZZNS0_10glu_kernelERNS_18TensorIteratorBaseEENKUlvE_clEvENKUlvE0_clEvEUlffE_St5arrayIPcLm3EEEEviT0_T1_ --------------------------
	.section	.nv.constant0._ZN2at6native29vectorized_elementwise_kernelILi2EZZZNS0_10glu_kernelERNS_18TensorIteratorBaseEENKUlvE_clEvENKUlvE0_clEvEUlffE_St5arrayIPcLm3EEEEviT0_T1_,"a",@progbits
	.sectionflags	@""
	.align	4
.nv.constant0._ZN2at6native29vectorized_elementwise_kernelILi2EZZZNS0_10glu_kernelERNS_18TensorIteratorBaseEENKUlvE_clEvENKUlvE0_clEvEUlffE_St5arrayIPcLm3EEEEviT0_T1_:
	.zero		384


//--------------------- .nv.constant0._ZN2at6native29vectorized_elementwise_kernelILi4EZZZNS0_10glu_kernelERNS_18TensorIteratorBaseEENKUlvE_clEvENKUlvE0_clEvEUlffE_St5arrayIPcLm3EEEEviT0_T1_ --------------------------
	.section	.nv.constant0._ZN2at6native29vectorized_elementwise_kernelILi4EZZZNS0_10glu_kernelERNS_18TensorIteratorBaseEENKUlvE_clEvENKUlvE0_clEvEUlffE_St5arrayIPcLm3EEEEviT0_T1_,"a",@progbits
	.sectionflags	@""
	.align	4
.nv.constant0._ZN2at6native29vectorized_elementwise_kernelILi4EZZZNS0_10glu_kernelERNS_18TensorIteratorBaseEENKUlvE_clEvENKUlvE0_clEvEUlffE_St5arrayIPcLm3EEEEviT0_T1_:
	.zero		384


//--------------------- .nv.constant0._ZN2at6native29vectorized_elementwise_kernelILi8EZZZNS0_10glu_kernelERNS_18TensorIteratorBaseEENKUlvE_clEvENKUlvE0_clEvEUlffE_St5arrayIPcLm3EEEEviT0_T1_ --------------------------
	.section	.nv.constant0._ZN2at6native29vectorized_elementwise_kernelILi8EZZZNS0_10glu_kernelERNS_18TensorIteratorBaseEENKUlvE_clEvENKUlvE0_clEvEUlffE_St5arrayIPcLm3EEEEviT0_T1_,"a",@progbits
	.sectionflags	@""
	.align	4
.nv.constant0._ZN2at6native29vectorized_elementwise_kernelILi8EZZZNS0_10glu_kernelERNS_18TensorIteratorBaseEENKUlvE_clEvENKUlvE0_clEvEUlffE_St5arrayIPcLm3EEEEviT0_T1_:
	.zero		384


//--------------------- .nv.constant2._ZN2at6native18elementwise_kernelILi128ELi4EZNS0_15gpu_kernel_implIZZZNS0_10glu_kernelERNS_18TensorIteratorBaseEENKUlvE_clEvENKUlvE_clEvEUlddE_EEvS4_RKT_EUliE_EEviT1_ --------------------------
	.section	.nv.constant2._ZN2at6native18elementwise_kernelILi128ELi4EZNS0_15gpu_kernel_implIZZZNS0_10glu_kernelERNS_18TensorIteratorBaseEENKUlvE_clEvENKUlvE_clEvEUlddE_EEvS4_RKT_EUliE_EEviT1_,"a",@progbits
	.sectionflags	@""
	.align	4
.nv.constant2._ZN2at6native18elementwise_kernelILi128ELi4EZNS0_15gpu_kernel_implIZZZNS0_10glu_kernelERNS_18TensorIteratorBaseEENKUlvE_clEvENKUlvE_clEvEUlddE_EEvS4_RKT_EUliE_EEviT1_:
        /*0000*/ 	.byte	0xef, 0x39, 0xfa, 0xfe, 0x42, 0x2e, 0xe6, 0xbf, 0x3f, 0x80, 0x39, 0x3b, 0x9e, 0xbc, 0x7a, 0xbc
        /*0010*/ 	.byte	0xea, 0x13, 0xa2, 0xfc, 0xf3, 0x8a, 0x92, 0x3e, 0x15, 0x13, 0x40, 0x62, 0xee, 0x1d, 0xc7, 0x3e
        /*0020*/ 	.byte	0x71, 0xeb, 0x89, 0x7c, 0x99, 0x01, 0xfa, 0x3e, 0x65, 0x1f, 0x76, 0x14, 0xa0, 0x01, 0x2a, 0x3f
        /*0030*/ 	.byte	0xaf, 0xb7, 0x52, 0x18, 0x6c, 0xc1, 0x56, 0x3f, 0x22, 0x23, 0x12, 0x11, 0x11, 0x11, 0x81, 0x3f
        /*0040*/ 	.byte	0xa1, 0x02, 0x55, 0x55, 0x55, 0x55, 0xa5, 0x3f, 0x11, 0x55, 0x55, 0x55, 0x55, 0x55, 0xc5, 0x3f
        /*0050*/ 	.byte	0x0b, 0x00, 0x00, 0x00, 0x00, 0x00, 0xe0, 0x3f, 0x00, 0x00, 0x00, 0xf0, 0xff, 0xff, 0x0f, 0x38


//--------------------- .nv.constant0._ZN2at6native18elementwise_kernelILi128ELi4EZNS0_15gpu_kernel_implIZZZNS0_10glu_kernelERNS_18TensorIteratorBaseEENKUlvE_clEvENKUlvE_clEvEUlddE_EEvS4_RKT_EUliE_EEviT1_ --------------------------
	.section	.nv.constant0._ZN2at6native18elementwise_kernelILi128ELi4EZNS0_15gpu_kernel_implIZZZNS0_10glu_kernelERNS_18TensorIteratorBaseEENKUlvE_clEvENKUlvE_clEvEUlddE_EEvS4_RKT_EUliE_EEviT1_,"a",@progbits
	.sectionflags	@""
	.align	4
.nv.constant0._ZN2at6native18elementwise_kernelILi128ELi4EZNS0_15gpu_kernel_implIZZZNS0_10glu_kernelERNS_18TensorIteratorBaseEENKUlvE_clEvENKUlvE_clEvEUlddE_EEvS4_RKT_EUliE_EEviT1_:
	.zero		1008


//--------------------- .nv.constant2._ZN2at6native27unrolled_elementwise_kernelIZZZNS0_10glu_kernelERNS_18TensorIteratorBaseEENKUlvE_clEvENKUlvE_clEvEUlddE_St5arrayIPcLm3EELi4E23TrivialOffsetCalculatorILi2EjESA_ILi1EjENS0_6memory12LoadWithCastILi2EEENSD_13StoreWithCastILi1EEEEEviT_T0_T2_T3_T4_T5_ --------------------------
	.section	.nv.constant2._ZN2at6native27unrolled_elementwise_kernelIZZZNS0_10glu_kernelERNS_18TensorIteratorBaseEENKUlvE_clEvENKUlvE_clEvEUlddE_St5arrayIPcLm3EELi4E23TrivialOffsetCalculatorILi2EjESA_ILi1EjENS0_6memory12LoadWithCastILi2EEENSD_13StoreWithCastILi1EEEEEviT_T0_T2_T3_T4_T5_,"a",@progbits
	.sectionflags	@""
	.align	4
.nv.constant2._ZN2at6native27unrolled_elementwise_kernelIZZZNS0_10glu_kernelERNS_18TensorIteratorBaseEENKUlvE_clEvENKUlvE_clEvEUlddE_St5arrayIPcLm3EELi4E23TrivialOffsetCalculatorILi2EjESA_ILi1EjENS0_6memory12LoadWithCastILi2EEENSD_13StoreWithCastILi1EEEEEviT_T0_T2_T3_T4_T5_:
        /*0000*/ 	.byte	0xef, 0x39, 0xfa, 0xfe, 0x42, 0x2e, 0xe6, 0xbf, 0x3f, 0x80, 0x39, 0x3b, 0x9e, 0xbc, 0x7a, 0xbc
        /*0010*/ 	.byte	0xea, 0x13, 0xa2, 0xfc, 0xf3, 0x8a, 0x92, 0x3e, 0x15, 0x13, 0x40, 0x62, 0xee, 0x1d, 0xc7, 0x3e
        /*0020*/ 	.byte	0x71, 0xeb, 0x89, 0x7c, 0x99, 0x01, 0xfa, 0x3e, 0x65, 0x1f, 0x76, 0x14, 0xa0, 0x01, 0x2a, 0x3f
        /*0030*/ 	.byte	0xaf, 0xb7, 0x52, 0x18, 0x6c, 0xc1, 0x56, 0x3f, 0x22, 0x23, 0x12, 0x11, 0x11, 0x11, 0x81, 0x3f
        /*0040*/ 	.byte	0xa1, 0x02, 0x55, 0x55, 0x55, 0x55, 0xa5, 0x3f, 0x11, 0x55, 0x55, 0x55, 0x55, 0x55, 0xc5, 0x3f
        /*0050*/ 	.byte	0x0b, 0x00, 0x00, 0x00, 0x00, 0x00, 0xe0, 0x3f, 0x00, 0x00, 0x00, 0xf0, 0xff, 0xff, 0x0f, 0x38


//--------------------- .nv.constant0._ZN2at6native27unrolled_elementwise_kernelIZZZNS0_10glu_kernelERNS_18TensorIteratorBaseEENKUlvE_clEvENKUlvE_clEvEUlddE_St5arrayIPcLm3EELi4E23TrivialOffsetCalculatorILi2EjESA_ILi1EjENS0_6memory12LoadWithCastILi2EEENSD_13StoreWithCastILi1EEEEEviT_T0_T2_T3_T4_T5_ --------------------------
	.section	.nv.constant0._ZN2at6native27unrolled_elementwise_kernelIZZZNS0_10glu_kernelERNS_18TensorIteratorBaseEENKUlvE_clEvENKUlvE_clEvEUlddE_St5arrayIPcLm3EELi4E23TrivialOffsetCalculatorILi2EjESA_ILi1EjENS0_6memory12LoadWithCastILi2EEENSD_13StoreWithCastILi1EEEEEviT_T0_T2_T3_T4_T5_,"a",@progbits
	.sectionflags	@""
	.align	4
.nv.constant0._ZN2at6native27unrolled_elementwise_kernelIZZZNS0_10glu_kernelERNS_18TensorIteratorBaseEENKUlvE_clEvENKUlvE_clEvEUlddE_St5arrayIPcLm3EELi4E23TrivialOffsetCalculatorILi2EjESA_ILi1EjENS0_6memory12LoadWithCastILi2EEENSD_13StoreWithCastILi1EEEEEviT_T0_T2_T3_T4_T5_:
	.zero		408


//--------------------- .nv.constant2._ZN2at6native18elementwise_kernelILi128ELi2EZNS0_22gpu_kernel_impl_nocastIZZZNS0_10glu_kernelERNS_18TensorIteratorBaseEENKUlvE_clEvENKUlvE_clEvEUlddE_EEvS4_RKT_EUliE_EEviT1_ --------------------------
	.section	.nv.constant2._ZN2at6native18elementwise_kernelILi128ELi2EZNS0_22gpu_kernel_impl_nocastIZZZNS0_10glu_kernelERNS_18TensorIteratorBaseEENKUlvE_clEvENKUlvE_clEvEUlddE_EEvS4_RKT_EUliE_EEviT1_,"a",@progbits
	.sectionflags	@""
	.align	4
.nv.constant2._ZN2at6native18elementwise_kernelILi128ELi2EZNS0_22gpu_kernel_impl_nocastIZZZNS0_10glu_kernelERNS_18TensorIteratorBaseEENKUlvE_clEvENKUlvE_clEvEUlddE_EEvS4_RKT_EUliE_EEviT1_:
        /*0000*/ 	.byte	0xef, 0x39, 0xfa, 0xfe, 0x42, 0x2e, 0xe6, 0xbf, 0x3f, 0x80, 0x39, 0x3b, 0x9e, 0xbc, 0x7a, 0xbc
        /*0010*/ 	.byte	0xea, 0x13, 0xa2, 0xfc, 0xf3, 0x8a, 0x92, 0x3e, 0x15, 0x13, 0x40, 0x62, 0xee, 0x1d, 0xc7, 0x3e
        /*0020*/ 	.byte	0x71, 0xeb, 0x89, 0x7c, 0x99, 0x01, 0xfa, 0x3e, 0x65, 0x1f, 0x76, 0x14, 0xa0, 0x01, 0x2a, 0x3f
        /*0030*/ 	.byte	0xaf, 0xb7, 0x52, 0x18, 0x6c, 0xc1, 0x56, 0x3f, 0x22, 0x23, 0x12, 0x11, 0x11, 0x11, 0x81, 0x3f
        /*0040*/ 	.byte	0xa1, 0x02, 0x55, 0x55, 0x55, 0x55, 0xa5, 0x3f, 0x11, 0x55, 0x55, 0x55, 0x55, 0x55, 0xc5, 0x3f
        /*0050*/ 	.byte	0x0b, 0x00, 0x00, 0x00, 0x00, 0x00, 0xe0, 0x3f


//--------------------- .nv.constant0._ZN2at6native18elementwise_kernelILi128ELi2EZNS0_22gpu_kernel_impl_nocastIZZZNS0_10glu_kernelERNS_18TensorIteratorBaseEENKUlvE_clEvENKUlvE_clEvEUlddE_EEvS4_RKT_EUliE_EEviT1_ --------------------------
	.section	.nv.constant0._ZN2at6native18elementwise_kernelILi128ELi2EZNS0_22gpu_kernel_impl_nocastIZZZNS0_10glu_kernelERNS_18TensorIteratorBaseEENKUlvE_clEvENKUlvE_clEvEUlddE_EEvS4_RKT_EUliE_EEviT1_,"a",@progbits
	.sectionflags	@""
	.align	4
.nv.constant0._ZN2at6native18elementwise_kernelILi128ELi2EZNS0_22gpu_kernel_impl_nocastIZZZNS0_10glu_kernelERNS_18TensorIteratorBaseEENKUlvE_clEvENKUlvE_clEvEUlddE_EEvS4_RKT_EUliE_EEviT1_:
	.zero		1008


//--------------------- .nv.constant2._ZN2at6native27unrolled_elementwise_kernelIZZZNS0_10glu_kernelERNS_18TensorIteratorBaseEENKUlvE_clEvENKUlvE_clEvEUlddE_St5arrayIPcLm3EELi4E23TrivialOffsetCalculatorILi2EjESA_ILi1EjENS0_6memory15LoadWithoutCastENSD_16StoreWithoutCastEEEviT_T0_T2_T3_T4_T5_ --------------------------
	.section	.nv.constant2._ZN2at6native27unrolled_elementwise_kernelIZZZNS0_10glu_kernelERNS_18TensorIteratorBaseEENKUlvE_clEvENKUlvE_clEvEUlddE_St5arrayIPcLm3EELi4E23TrivialOffsetCalculatorILi2EjESA_ILi1EjENS0_6memory15LoadWithoutCastENSD_16StoreWithoutCastEEEviT_T0_T2_T3_T4_T5_,"a",@progbits
	.sectionflags	@""
	.align	4
.nv.constant2._ZN2at6native27unrolled_elementwise_kernelIZZZNS0_10glu_kernelERNS_18TensorIteratorBaseEENKUlvE_clEvENKUlvE_clEvEUlddE_St5arrayIPcLm3EELi4E23TrivialOffsetCalculatorILi2EjESA_ILi1EjENS0_6memory15LoadWithoutCastENSD_16StoreWithoutCastEEEviT_T0_T2_T3_T4_T5_:
        /*0000*/ 	.byte	0xef, 0x39, 0xfa, 0xfe, 0x42, 0x2e, 0xe6, 0xbf, 0x3f, 0x80, 0x39, 0x3b, 0x9e, 0xbc, 0x7a, 0xbc
        /*0010*/ 	.byte	0xea, 0x13, 0xa2, 0xfc, 0xf3, 0x8a, 0x92, 0x3e, 0x15, 0x13, 0x40, 0x62, 0xee, 0x1d, 0xc7, 0x3e
        /*0020*/ 	.byte	0x71, 0xeb, 0x89, 0x7c, 0x99, 0x01, 0xfa, 0x3e, 0x65, 0x1f, 0x76, 0x14, 0xa0, 0x01, 0x2a, 0x3f
        /*0030*/ 	.byte	0xaf, 0xb7, 0x52, 0x18, 0x6c, 0xc1, 0x56, 0x3f, 0x22, 0x23, 0x12, 0x11, 0x11, 0x11, 0x81, 0x3f
        /*0040*/ 	.byte	0xa1, 0x02, 0x55, 0x55, 0x55, 0x55, 0xa5, 0x3f, 0x11, 0x55, 0x55, 0x55, 0x55, 0x55, 0xc5, 0x3f
        /*0050*/ 	.byte	0x0b, 0x00, 0x00, 0x00, 0x00, 0x00, 0xe0, 0x3f


//--------------------- .nv.constant0._ZN2at6native27unrolled_elementwise_kernelIZZZNS0_10glu_kernelERNS_18TensorIteratorBaseEENKUlvE_clEvENKUlvE_clEvEUlddE_St5arrayIPcLm3EELi4E23TrivialOffsetCalculatorILi2EjESA_ILi1EjENS0_6memory15LoadWithoutCastENSD_16StoreWithoutCastEEEviT_T0_T2_T3_T4_T5_ --------------------------
	.section	.nv.constant0._ZN2at6native27unrolled_elementwise_kernelIZZZNS0_10glu_kernelERNS_18TensorIteratorBaseEENKUlvE_clEvENKUlvE_clEvEUlddE_St5arrayIPcLm3EELi4E23TrivialOffsetCalculatorILi2EjESA_ILi1EjENS0_6memory15LoadWithoutCastENSD_16StoreWithoutCastEEEviT_T0_T2_T3_T4_T5_,"a",@progbits
	.sectionflags	@""
	.align	4
.nv.constant0._ZN2at6native27unrolled_elementwise_kernelIZZZNS0_10glu_kernelERNS_18TensorIteratorBaseEENKUlvE_clEvENKUlvE_clEvEUlddE_St5arrayIPcLm3EELi4E23TrivialOffsetCalculatorILi2EjESA_ILi1EjENS0_6memory15LoadWithoutCastENSD_16StoreWithoutCastEEEviT_T0_T2_T3_T4_T5_:
	.zero		388


//--------------------- .nv.constant2._ZN2at6native29vectorized_elementwise_kernelILi2EZZZNS0_10glu_kernelERNS_18TensorIteratorBaseEENKUlvE_clEvENKUlvE_clEvEUlddE_St5arrayIPcLm3EEEEviT0_T1_ --------------------------
	.section	.nv.constant2._ZN2at6native29vectorized_elementwise_kernelILi2EZZZNS0_10glu_kernelERNS_18TensorIteratorBaseEENKUlvE_clEvENKUlvE_clEvEUlddE_St5arrayIPcLm3EEEEviT0_T1_,"a",@progbits
	.sectionflags	@""
	.align	4
.nv.constant2._ZN2at6native29vectorized_elementwise_kernelILi2EZZZNS0_10glu_kernelERNS_18TensorIteratorBaseEENKUlvE_clEvENKUlvE_clEvEUlddE_St5arrayIPcLm3EEEEviT0_T1_:
        /*0000*/ 	.byte	0xef, 0x39, 0xfa, 0xfe, 0x42, 0x2e, 0xe6, 0xbf, 0x3f, 0x80, 0x39, 0x3b, 0x9e, 0xbc, 0x7a, 0xbc
        /*0010*/ 	.byte	0xea, 0x13, 0xa2, 0xfc, 0xf3, 0x8a, 0x92, 0x3e, 0x15, 0x13, 0x40, 0x62, 0xee, 0x1d, 0xc7, 0x3e
        /*0020*/ 	.byte	0x71, 0xeb, 0x89, 0x7c, 0x99, 0x01, 0xfa, 0x3e, 0x65, 0x1f, 0x76, 0x14, 0xa0, 0x01, 0x2a, 0x3f
        /*0030*/ 	.byte	0xaf, 0xb7, 0x52, 0x18, 0x6c, 0xc1, 0x56, 0x3f, 0x22, 0x23, 0x12, 0x11, 0x11, 0x11, 0x81, 0x3f
        /*0040*/ 	.byte	0xa1, 0x02, 0x55, 0x55, 0x55, 0x55, 0xa5, 0x3f, 0x11, 0x55, 0x55, 0x55, 0x55, 0x55, 0xc5, 0x3f
        /*0050*/ 	.byte	0x0b, 0x00, 0x00, 0x00, 0x00, 0x00, 0xe0, 0x3f


//--------------------- .nv.constant0._ZN2at6native29vectorized_elementwise_kernelILi2EZZZNS0_10glu_kernelERNS_18TensorIteratorBaseEENKUlvE_clEvENKUlvE_clEvEUlddE_St5arrayIPcLm3EEEEviT0_T1_ --------------------------
	.section	.nv.constant0._ZN2at6native29vectorized_elementwise_kernelILi2EZZZNS0_10glu_kernelERNS_18TensorIteratorBaseEENKUlvE_clEvENKUlvE_clEvEUlddE_St5arrayIPcLm3EEEEviT0_T1_,"a",@progbits
	.sectionflags	@""
	.align	4
.nv.constant0._ZN2at6native29vectorized_elementwise_kernelILi2EZZZNS0_10glu_kernelERNS_18TensorIteratorBaseEENKUlvE_clEvENKUlvE_clEvEUlddE_St5arrayIPcLm3EEEEviT0_T1_:
	.zero		384


//--------------------- .nv.constant2._ZN2at6native29vectorized_elementwise_kernelILi4EZZZNS0_10glu_kernelERNS_18TensorIteratorBaseEENKUlvE_clEvENKUlvE_clEvEUlddE_St5arrayIPcLm3EEEEviT0_T1_ --------------------------
	.section	.nv.constant2._ZN2at6native29vectorized_elementwise_kernelILi4EZZZNS0_10glu_kernelERNS_18TensorIteratorBaseEENKUlvE_clEvENKUlvE_clEvEUlddE_St5arrayIPcLm3EEEEviT0_T1_,"a",@progbits
	.sectionflags	@""
	.align	4
.nv.constant2._ZN2at6native29vectorized_elementwise_kernelILi4EZZZNS0_10glu_kernelERNS_18TensorIteratorBaseEENKUlvE_clEvENKUlvE_clEvEUlddE_St5arrayIPcLm3EEEEviT0_T1_:
        /*0000*/ 	.byte	0xef, 0x39, 0xfa, 0xfe, 0x42, 0x2e, 0xe6, 0xbf, 0x3f, 0x80, 0x39, 0x3b, 0x9e, 0xbc, 0x7a, 0xbc
        /*0010*/ 	.byte	0xea, 0x13, 0xa2, 0xfc, 0xf3, 0x8a, 0x92, 0x3e, 0x15, 0x13, 0x40, 0x62, 0xee, 0x1d, 0xc7, 0x3e
        /*0020*/ 	.byte	0x71, 0xeb, 0x89, 0x7c, 0x99, 0x01, 0xfa, 0x3e, 0x65, 0x1f, 0x76, 0x14, 0xa0, 0x01, 0x2a, 0x3f
        /*0030*/ 	.byte	0xaf, 0xb7, 0x52, 0x18, 0x6c, 0xc1, 0x56, 0x3f, 0x22, 0x23, 0x12, 0x11, 0x11, 0x11, 0x81, 0x3f
        /*0040*/ 	.byte	0xa1, 0x02, 0x55, 0x55, 0x55, 0x55, 0xa5, 0x3f, 0x11, 0x55, 0x55, 0x55, 0x55, 0x55, 0xc5, 0x3f
        /*0050*/ 	.byte	0x0b, 0x00, 0x00, 0x00, 0x00, 0x00, 0xe0, 0x3f


//--------------------- .nv.constant0._ZN2at6native29vectorized_elementwise_kernelILi4EZZZNS0_10glu_kernelERNS_18TensorIteratorBaseEENKUlvE_clEvENKUlvE_clEvEUlddE_St5arrayIPcLm3EEEEviT0_T1_ --------------------------
	.section	.nv.constant0._ZN2at6native29vectorized_elementwise_kernelILi4EZZZNS0_10glu_kernelERNS_18TensorIteratorBaseEENKUlvE_clEvENKUlvE_clEvEUlddE_St5arrayIPcLm3EEEEviT0_T1_,"a",@progbits
	.sectionflags	@""
	.align	4
.nv.constant0._ZN2at6native29vectorized_elementwise_kernelILi4EZZZNS0_10glu_kernelERNS_18TensorIteratorBaseEENKUlvE_clEvENKUlvE_clEvEUlddE_St5arrayIPcLm3EEEEviT0_T1_:
	.zero		384


//--------------------- .nv.constant0._ZN2at6native29vectorized_elementwise_kernelILi8EZZZNS0_10glu_kernelERNS_18TensorIteratorBaseEENKUlvE_clEvENKUlvE_clEvEUlddE_St5arrayIPcLm3EEEEviT0_T1_ --------------------------
	.section	.nv.constant0._ZN2at6native29vectorized_elementwise_kernelILi8EZZZNS0_10glu_kernelERNS_18TensorIteratorBaseEENKUlvE_clEvENKUlvE_clEvEUlddE_St5arrayIPcLm3EEEEviT0_T1_,"a",@progbits
	.sectionflags	@""
	.align	4
.nv.constant0._ZN2at6native29vectorized_elementwise_kernelILi8EZZZNS0_10glu_kernelERNS_18TensorIteratorBaseEENKUlvE_clEvENKUlvE_clEvEUlddE_St5arrayIPcLm3EEEEviT0_T1_:
	.zero		384


//--------------------- .nv.constant0._ZN2at6native19glu_backward_kernelIN3c108BFloat16E16OffsetCalculatorILi3EjLb0EEEEviPT_PKS6_S9_T0_ll --------------------------
	.section	.nv.constant0._ZN2at6native19glu_backward_kernelIN3c108BFloat16E16OffsetCalculatorILi3EjLb0EEEEviPT_PKS6_S9_T0_ll,"a",@progbits
	.sectionflags	@""
	.align	4
.nv.constant0._ZN2at6native19glu_backward_kernelIN3c108BFloat16E16OffsetCalculatorILi3EjLb0EEEEviPT_PKS6_S9_T0_ll:
	.zero		1008


//--------------------- .nv.constant0._ZN2at6native19glu_backward_kernelIN3c104HalfE16OffsetCalculatorILi3EjLb0EEEEviPT_PKS6_S9_T0_ll --------------------------
	.section	.nv.constant0._ZN2at6native19glu_backward_kernelIN3c104HalfE16OffsetCalculatorILi3EjLb0EEEEviPT_PKS6_S9_T0_ll,"a",@progbits
	.sectionflags	@""
	.align	4
.nv.constant0._ZN2at6native19glu_backward_kernelIN3c104HalfE16OffsetCalculatorILi3EjLb0EEEEviPT_PKS6_S9_T0_ll:
	.zero		1008


//--------------------- .nv.constant0._ZN2at6native19glu_backward_kernelIf16OffsetCalculatorILi3EjLb0EEEEviPT_PKS4_S7_T0_ll --------------------------
	.section	.nv.constant0._ZN2at6native19glu_backward_kernelIf16OffsetCalculatorILi3EjLb0EEEEviPT_PKS4_S7_T0_ll,"a",@progbits
	.sectionflags	@""
	.align	4
.nv.constant0._ZN2at6native19glu_backward_kernelIf16OffsetCalculatorILi3EjLb0EEEEviPT_PKS4_S7_T0_ll:
	.zero		1008


//--------------------- .nv.constant2._ZN2at6native19glu_backward_kernelId16OffsetCalculatorILi3EjLb0EEEEviPT_PKS4_S7_T0_ll --------------------------
	.section	.nv.constant2._ZN2at6native19glu_backward_kernelId16OffsetCalculatorILi3EjLb0EEEEviPT_PKS4_S7_T0_ll,"a",@progbits
	.sectionflags	@""
	.align	4
.nv.constant2._ZN2at6native19glu_backward_kernelId16OffsetCalculatorILi3EjLb0EEEEviPT_PKS4_S7_T0_ll:
        /*0000*/ 	.byte	0xef, 0x39, 0xfa, 0xfe, 0x42, 0x2e, 0xe6, 0xbf, 0x3f, 0x80, 0x39, 0x3b, 0x9e, 0xbc, 0x7a, 0xbc
        /*0010*/ 	.byte	0xea, 0x13, 0xa2, 0xfc, 0xf3, 0x8a, 0x92, 0x3e, 0x15, 0x13, 0x40, 0x62, 0xee, 0x1d, 0xc7, 0x3e
        /*0020*/ 	.byte	0x71, 0xeb, 0x89, 0x7c, 0x99, 0x01, 0xfa, 0x3e, 0x65, 0x1f, 0x76, 0x14, 0xa0, 0x01, 0x2a, 0x3f
        /*0030*/ 	.byte	0xaf, 0xb7, 0x52, 0x18, 0x6c, 0xc1, 0x56, 0x3f, 0x22, 0x23, 0x12, 0x11, 0x11, 0x11, 0x81, 0x3f
        /*0040*/ 	.byte	0xa1, 0x02, 0x55, 0x55, 0x55, 0x55, 0xa5, 0x3f, 0x11, 0x55, 0x55, 0x55, 0x55, 0x55, 0xc5, 0x3f
        /*0050*/ 	.byte	0x0b, 0x00, 0x00, 0x00, 0x00, 0x00, 0xe0, 0x3f


//--------------------- .nv.constant0._ZN2at6native19glu_backward_kernelId16OffsetCalculatorILi3EjLb0EEEEviPT_PKS4_S7_T0_ll --------------------------
	.section	.nv.constant0._ZN2at6native19glu_backward_kernelId16OffsetCalculatorILi3EjLb0EEEEviPT_PKS4_S7_T0_ll,"a",@progbits
	.sectionflags	@""
	.align	4
.nv.constant0._ZN2at6native19glu_backward_kernelId16OffsetCalculatorILi3EjLb0EEEEviPT_PKS4_S7_T0_ll:
	.zero		1008


//--------------------- .text._ZN2at6native18elementwise_kernelILi128ELi4EZNS0_15gpu_kernel_implIZZZNS0_14glu_jvp_kernelERNS_18TensorIteratorBaseEENKUlvE_clEvENKUlvE2_clEvEUlN3c108BFloat16ES8_S8_S8_E_EEvS4_RKT_EUliE_EEviT1_ --------------------------
	.section	.text._ZN2at6native18elementwise_kernelILi128ELi4EZNS0_15gpu_kernel_implIZZZNS0_14glu_jvp_kernelERNS_18TensorIteratorBaseEENKUlvE_clEvENKUlvE2_clEvEUlN3c108BFloat16ES8_S8_S8_E_EEvS4_RKT_EUliE_EEviT1_,"ax",@progbits
	.sectioninfo	@"SHI_REGISTERS=29"
	.align	128
        .global         _ZN2at6native18elementwise_kernelILi128ELi4EZNS0_15gpu_kernel_implIZZZNS0_14glu_jvp_kernelERNS_18TensorIteratorBaseEENKUlvE_clEvENKUlvE2_clEvEUlN3c108BFloat16ES8_S8_S8_E_EEvS4_RKT_EUliE_EEviT1_
        .type           _ZN2at6native18elementwise_kernelILi128ELi4EZNS0_15gpu_kernel_implIZZZNS0_14glu_jvp_kernelERNS_18TensorIteratorBaseEENKUlvE_clEvENKUlvE2_clEvEUlN3c108BFloat16ES8_S8_S8_E_EEvS4_RKT_EUliE_EEviT1_,@function
        .size           _ZN2at6native18elementwise_kernelILi128ELi4EZNS0_15gpu_kernel_implIZZZNS0_14glu_jvp_kernelERNS_18TensorIteratorBaseEENKUlvE_clEvENKUlvE2_clEvEUlN3c108BFloat16ES8_S8_S8_E_EEvS4_RKT_EUliE_EEviT1_,(.L_x_9033 - _ZN2at6native18elementwise_kernelILi128ELi4EZNS0_15gpu_kernel_implIZZZNS0_14glu_jvp_kernelERNS_18TensorIteratorBaseEENKUlvE_clEvENKUlvE2_clEvEUlN3c108BFloat16ES8_S8_S8_E_EEvS4_RKT_EUliE_EEviT1_)
        .other          _ZN2at6native18elementwise_kernelILi128ELi4EZNS0_15gpu_kernel_implIZZZNS0_14glu_jvp_kernelERNS_18TensorIteratorBaseEENKUlvE_clEvENKUlvE2_clEvEUlN3c108BFloat16ES8_S8_S8_E_EEvS4_RKT_EUliE_EEviT1_,@"STO_CUDA_ENTRY STV_DEFAULT"
_ZN2at6native18elementwise_kernelILi128ELi4EZNS0_15gpu_kernel_implIZZZNS0_14glu_jvp_kernelERNS_18TensorIteratorBaseEENKUlvE_clEvENKUlvE2_clEvEUlN3c108BFloat16ES8_S8_S8_E_EEvS4_RKT_EUliE_EEviT1_:
.text._ZN2at6native18elementwise_kernelILi128ELi4EZNS0_15gpu_kernel_implIZZZNS0_14glu_jvp_kernelERNS_18TensorIteratorBaseEENKUlvE_clEvENKUlvE2_clEvEUlN3c108BFloat16ES8_S8_S8_E_EEvS4_RKT_EUliE_EEviT1_:
[----:B------:R-:W-:Y:S02]  /*0000*/  IMAD.MOV.U32 R1, RZ, RZ, c[0x0][0x28] ;  /* 0x00000a00ff017624 */ /* 0x000fe400078e00ff */
[----:B------:R-:W0:Y:S01]  /*0010*/  S2R R18, SR_CTAID.X ;  /* 0x0000000000127919 */ /* 0x000e220000002500 */
[----:B------:R-:W-:Y:S01]  /*0020*/  ULDC.64 UR36, c[0x0][0x118] ;  /* 0x0000460000247ab9 */ /* 0x000fe20000000a00 */
[----:B------:R-:W-:Y:S02]  /*0030*/  BSSY B6, `(.L_x_0) ;  /* 0x0000651000067945 */ /* 0x000fe40003800000 */
[----:B------:R-:W0:Y:S02]  /*0040*/  S2R R19, SR_TID.X ;  /* 0x0000000000137919 */ /* 0x000e240000002100 */
[----:B0-----:R-:W-:-:S05]  /*0050*/  IMAD R23, R18, 0x200, R19 ;  /* 0x0000020012177824 */ /* 0x001fca00078e0213 */
[----:B------:R-:W-:-:S13]  /*0060*/  ISETP.GE.AND P0, PT, R23, c[0x0][0x160], PT ;  /* 0x0000580017007a0c */ /* 0x000fda0003f06270 */
[----:B------:R-:W-:Y:S05]  /*0070*/  @P0 BRA `(.L_x_1) ;  /* 0x000064c000000947 */ /* 0x000fea0003800000 */
[----:B------:R-:W-:Y:S01]  /*0080*/  ISETP.NE.AND P0, PT, RZ, c[0x0][0x168], PT ;  /* 0x00005a00ff007a0c */ /* 0x000fe20003f05270 */
[----:B------:R-:W-:Y:S01]  /*0090*/  CS2R R24, SRZ ;  /* 0x0000000000187805 */ /* 0x000fe2000001ff00 */
[----:B------:R-:W-:Y:S02]  /*00a0*/  IMAD.MOV.U32 R26, RZ, RZ, RZ ;  /* 0x000000ffff1a7224 */ /* 0x000fe400078e00ff */
[----:B------:R-:W-:Y:S02]  /*00b0*/  IMAD.MOV.U32 R0, RZ, RZ, RZ ;  /* 0x000000ffff007224 */ /* 0x000fe400078e00ff */
[----:B------:R-:W-:-:S07]  /*00c0*/  IMAD.MOV.U32 R16, RZ, RZ, RZ ;  /* 0x000000ffff107224 */ /* 0x000fce00078e00ff */
[----:B------:R-:W-:Y:S05]  /*00d0*/  @!P0 BRA `(.L_x_2) ;  /* 0x000012c000008947 */ /* 0x000fea0003800000 */
[----:B------:R-:W-:Y:S02]  /*00e0*/  IMAD.MOV.U32 R22, RZ, RZ, RZ ;  /* 0x000000ffff167224 */ /* 0x000fe400078e00ff */
[----:B------:R-:W-:Y:S02]  /*00f0*/  IMAD.MOV.U32 R6, RZ, RZ, c[0x0][0x168] ;  /* 0x00005a00ff067624 */ /* 0x000fe400078e00ff */
[----:B------:R-:W-:-:S03]  /*0100*/  IMAD.HI.U32 R4, R23, c[0x0][0x170], R22 ;  /* 0x00005c0017047a27 */ /* 0x000fc600078e0016 */
[----:B------:R-:W-:Y:S02]  /*0110*/  ISETP.NE.AND P0, PT, R6, 0x1, PT ;  /* 0x000000010600780c */ /* 0x000fe40003f05270 */
[----:B------:R-:W-:-:S05]  /*0120*/  SHF.R.U32.HI R5, RZ, c[0x0][0x174], R4 ;  /* 0x00005d00ff057a19 */ /* 0x000fca0000011604 */
[----:B------:R-:W-:-:S04]  /*0130*/  IMAD.MOV R0, RZ, RZ, -R5 ;  /* 0x000000ffff007224 */ /* 0x000fc800078e0a05 */
[----:B------:R-:W-:-:S04]  /*0140*/  IMAD R23, R0, c[0x0][0x16c], R23 ;  /* 0x00005b0000177a24 */ /* 0x000fc800078e0217 */
[C---:B------:R-:W-:Y:S02]  /*0150*/  IMAD R16, R23.reuse, c[0x0][0x298], RZ ;  /* 0x0000a60017107a24 */ /* 0x040fe400078e02ff */
[C---:B------:R-:W-:Y:S02]  /*0160*/  IMAD R0, R23.reuse, c[0x0][0x29c], RZ ;  /* 0x0000a70017007a24 */ /* 0x040fe400078e02ff */
[C---:B------:R-:W-:Y:S02]  /*0170*/  IMAD R26, R23.reuse, c[0x0][0x2a0], RZ ;  /* 0x0000a800171a7a24 */ /* 0x040fe400078e02ff */
[C---:B------:R-:W-:Y:S02]  /*0180*/  IMAD R25, R23.reuse, c[0x0][0x2a4], RZ ;  /* 0x0000a90017197a24 */ /* 0x040fe400078e02ff */
[----:B------:R-:W-:Y:S01]  /*0190*/  IMAD R24, R23, c[0x0][0x2a8], RZ ;  /* 0x0000aa0017187a24 */ /* 0x000fe200078e02ff */
[----:B------:R-:W-:Y:S05]  /*01a0*/  @!P0 BRA `(.L_x_2) ;  /* 0x000011f000008947 */ /* 0x000fea0003800000 */
[----:B------:R-:W-:Y:S01]  /*01b0*/  IMAD.MOV.U32 R4, RZ, RZ, RZ ;  /* 0x000000ffff047224 */ /* 0x000fe200078e00ff */
[----:B------:R-:W-:-:S03]  /*01c0*/  ISETP.NE.AND P0, PT, R6, 0x2, PT ;  /* 0x000000020600780c */ /* 0x000fc60003f05270 */
[----:B------:R-:W-:-:S05]  /*01d0*/  IMAD.HI.U32 R2, R5, c[0x0][0x17c], R4 ;  /* 0x00005f0005027a27 */ /* 0x000fca00078e0004 */
[----:B------:R-:W-:-:S05]  /*01e0*/  SHF.R.U32.HI R3, RZ, c[0x0][0x180], R2 ;  /* 0x00006000ff037a19 */ /* 0x000fca0000011602 */
[----:B------:R-:W-:-:S04]  /*01f0*/  IMAD.MOV R4, RZ, RZ, -R3 ;  /* 0x000000ffff047224 */ /* 0x000fc800078e0a03 */
[----:B------:R-:W-:-:S04]  /*0200*/  IMAD R5, R4, c[0x0][0x178], R5 ;  /* 0x00005e0004057a24 */ /* 0x000fc800078e0205 */
[C---:B------:R-:W-:Y:S02]  /*0210*/  IMAD R24, R5.reuse, c[0x0][0x2bc], RZ ;  /* 0x0000af0005187a24 */ /* 0x040fe400078e02ff */
[C---:B------:R-:W-:Y:S02]  /*0220*/  IMAD R16, R5.reuse, c[0x0][0x2ac], R16 ;  /* 0x0000ab0005107a24 */ /* 0x040fe400078e0210 */
[C---:B------:R-:W-:Y:S02]  /*0230*/  IMAD R0, R5.reuse, c[0x0][0x2b0], R0 ;  /* 0x0000ac0005007a24 */ /* 0x040fe400078e0200 */
[C---:B------:R-:W-:Y:S02]  /*0240*/  IMAD R26, R5.reuse, c[0x0][0x2b4], R26 ;  /* 0x0000ad00051a7a24 */ /* 0x040fe400078e021a */
[----:B------:R-:W-:Y:S02]  /*0250*/  IMAD R25, R5, c[0x0][0x2b8], R25 ;  /* 0x0000ae0005197a24 */ /* 0x000fe400078e0219 */
[----:B------:R-:W-:Y:S01]  /*0260*/  IMAD R24, R23, c[0x0][0x2a8], R24 ;  /* 0x0000aa0017187a24 */ /* 0x000fe200078e0218 */
[----:B------:R-:W-:Y:S05]  /*0270*/  @!P0 BRA `(.L_x_2) ;  /* 0x0000112000008947 */ /* 0x000fea0003800000 */
[----:B------:R-:W-:Y:S01]  /*0280*/  IMAD.MOV.U32 R2, RZ, RZ, RZ ;  /* 0x000000ffff027224 */ /* 0x000fe200078e00ff */
[----:B------:R-:W-:-:S03]  /*0290*/  ISETP.NE.AND P0, PT, R6, 0x3, PT ;  /* 0x000000030600780c */ /* 0x000fc60003f05270 */
[----:B------:R-:W-:-:S05]  /*02a0*/  IMAD.HI.U32 R4, R3, c[0x0][0x188], R2 ;  /* 0x0000620003047a27 */ /* 0x000fca00078e0002 */
[----:B------:R-:W-:-:S05]  /*02b0*/  SHF.R.U32.HI R5, RZ, c[0x0][0x18c], R4 ;  /* 0x00006300ff057a19 */ /* 0x000fca0000011604 */
[----:B------:R-:W-:-:S04]  /*02c0*/  IMAD.MOV R2, RZ, RZ, -R5 ;  /* 0x000000ffff027224 */ /* 0x000fc800078e0a05 */
[----:B------:R-:W-:-:S04]  /*02d0*/  IMAD R3, R2, c[0x0][0x184], R3 ;  /* 0x0000610002037a24 */ /* 0x000fc800078e0203 */
[C---:B------:R-:W-:Y:S02]  /*02e0*/  IMAD R16, R3.reuse, c[0x0][0x2c0], R16 ;  /* 0x0000b00003107a24 */ /* 0x040fe400078e0210 */
[C---:B------:R-:W-:Y:S02]  /*02f0*/  IMAD R0, R3.reuse, c[0x0][0x2c4], R0 ;  /* 0x0000b10003007a24 */ /* 0x040fe400078e0200 */
[C---:B------:R-:W-:Y:S02]  /*0300*/  IMAD R26, R3.reuse, c[0x0][0x2c8], R26 ;  /* 0x0000b200031a7a24 */ /* 0x040fe400078e021a */
[C---:B------:R-:W-:Y:S02]  /*0310*/  IMAD R25, R3.reuse, c[0x0][0x2cc], R25 ;  /* 0x0000b30003197a24 */ /* 0x040fe400078e0219 */
        /* <DEDUP_REMOVED lines=254> */
[----:B------:R-:W-:-:S04]  /*1300*/  IMAD.MOV.U32 R2, RZ, RZ, RZ ;  /* 0x000000ffff027224 */ /* 0x000fc800078e00ff */
        /* <DEDUP_REMOVED lines=8> */
[----:B------:R-:W-:Y:S02]  /*1390*/  IMAD R24, R3, c[0x0][0x488], R24 ;  /* 0x0001220003187a24 */ /* 0x000fe400078e0218 */
.L_x_2:
[----:B------:R-:W0:Y:S01]  /*13a0*/  LDC.U8 R5, c[0x0][0x4ba] ;  /* 0x00012e80ff057b82 */ /* 0x000e220000000000 */
[----:B------:R-:W-:Y:S02]  /*13b0*/  IADD3 R16, P1, R16, c[0x0][0x490], RZ ;  /* 0x0001240010107a10 */ /* 0x000fe40007f3e0ff */
[----:B------:R-:W-:-:S03]  /*13c0*/  IADD3 R2, P2, R0, c[0x0][0x498], RZ ;  /* 0x0001260000027a10 */ /* 0x000fc60007f5e0ff */
[----:B------:R-:W-:Y:S02]  /*13d0*/  IMAD.X R17, RZ, RZ, c[0x0][0x494], P1 ;  /* 0x00012500ff117624 */ /* 0x000fe400008e06ff */
[----:B------:R-:W-:Y:S01]  /*13e0*/  IMAD.X R3, RZ, RZ, c[0x0][0x49c], P2 ;  /* 0x00012700ff037624 */ /* 0x000fe200010e06ff */
[----:B0-----:R-:W-:-:S04]  /*13f0*/  PRMT R4, R5, 0x9910, RZ ;  /* 0x0000991005047816 */ /* 0x001fc800000000ff */
[----:B------:R-:W-:-:S13]  /*1400*/  ISETP.GT.AND P0, PT, R4, 0x9, PT ;  /* 0x000000090400780c */ /* 0x000fda0003f04270 */
[----:B------:R-:W-:Y:S05]  /*1410*/  @P0 BRA `(.L_x_3) ;  /* 0x000004a000000947 */ /* 0x000fea0003800000 */
[----:B------:R-:W-:-:S13]  /*1420*/  ISETP.GT.AND P0, PT, R4, 0x4, PT ;  /* 0x000000040400780c */ /* 0x000fda0003f04270 */
[----:B------:R-:W-:Y:S05]  /*1430*/  @P0 BRA `(.L_x_4) ;  /* 0x0000025000000947 */ /* 0x000fea0003800000 */
[----:B------:R-:W-:-:S13]  /*1440*/  ISETP.GT.AND P0, PT, R4, 0x1, PT ;  /* 0x000000010400780c */ /* 0x000fda0003f04270 */
[----:B------:R-:W-:Y:S05]  /*1450*/  @P0 BRA `(.L_x_5) ;  /* 0x000000e000000947 */ /* 0x000fea0003800000 */
[----:B------:R-:W-:-:S13]  /*1460*/  ISETP.NE.AND P0, PT, R5, RZ, PT ;  /* 0x000000ff0500720c */ /* 0x000fda0003f05270 */
[----:B------:R-:W-:Y:S05]  /*1470*/  @!P0 BRA `(.L_x_6) ;  /* 0x0000007000008947 */ /* 0x000fea0003800000 */
[----:B------:R-:W-:-:S13]  /*1480*/  ISETP.NE.AND P0, PT, R4, 0x1, PT ;  /* 0x000000010400780c */ /* 0x000fda0003f05270 */
[----:B------:R-:W-:Y:S05]  /*1490*/  @P0 BRA `(.L_x_7) ;  /* 0x00000dc000000947 */ /* 0x000fea0003800000 */
[----:B------:R-:W2:Y:S02]  /*14a0*/  LDG.E.S8 R2, [R2.64] ;  /* 0x0000002402027981 */ /* 0x000ea4000c1e1300 */
[----:B--2---:R-:W0:Y:S02]  /*14b0*/  I2F.S16 R0, R2 ;  /* 0x0000000200007306 */ /* 0x004e240000101400 */
[----:B0-----:R-:W-:-:S04]  /*14c0*/  F2FP.BF16.PACK_AB R0, RZ, R0 ;  /* 0x00000000ff00723e */ /* 0x001fc800000010ff */
[----:B------:R-:W-:Y:S01]  /*14d0*/  PRMT R22, R0, 0x7610, R22 ;  /* 0x0000761000167816 */ /* 0x000fe20000000016 */
[----:B------:R-:W-:Y:S05]  /*14e0*/  BRA `(.L_x_8) ;  /* 0x00000f5000007947 */ /* 0x000fea0003800000 */
.L_x_6:
[----:B------:R-:W2:Y:S02]  /*14f0*/  LDG.E.U8 R2, [R2.64] ;  /* 0x0000002402027981 */ /* 0x000ea4000c1e1100 */
[----:B--2---:R-:W0:Y:S02]  /*1500*/  I2F.U16 R0, R2 ;  /* 0x0000000200007306 */ /* 0x004e240000101000 */
[----:B0-----:R-:W-:-:S04]  /*1510*/  F2FP.BF16.PACK_AB R0, RZ, R0 ;  /* 0x00000000ff00723e */ /* 0x001fc800000010ff */
[----:B------:R-:W-:Y:S01]  /*1520*/  PRMT R22, R0, 0x7610, R22 ;  /* 0x0000761000167816 */ /* 0x000fe20000000016 */
[----:B------:R-:W-:Y:S05]  /*1530*/  BRA `(.L_x_8) ;  /* 0x00000f0000007947 */ /* 0x000fea0003800000 */
.L_x_5:
[----:B------:R-:W-:-:S13]  /*1540*/  ISETP.NE.AND P0, PT, R4, 0x2, PT ;  /* 0x000000020400780c */ /* 0x000fda0003f05270 */
[----:B------:R-:W-:Y:S05]  /*1550*/  @!P0 BRA `(.L_x_9) ;  /* 0x000000e000008947 */ /* 0x000fea0003800000 */
[----:B------:R-:W-:-:S13]  /*1560*/  ISETP.NE.AND P0, PT, R4, 0x3, PT ;  /* 0x000000030400780c */ /* 0x000fda0003f05270 */
[----:B------:R-:W-:Y:S05]  /*1570*/  @!P0 BRA `(.L_x_10) ;  /* 0x0000007000008947 */ /* 0x000fea0003800000 */
[----:B------:R-:W-:-:S13]  /*1580*/  ISETP.NE.AND P0, PT, R4, 0x4, PT ;  /* 0x000000040400780c */ /* 0x000fda0003f05270 */
[----:B------:R-:W-:Y:S05]  /*1590*/  @P0 BRA `(.L_x_7) ;  /* 0x00000cc000000947 */ /* 0x000fea0003800000 */
[----:B------:R-:W2:Y:S02]  /*15a0*/  LDG.E.64 R2, [R2.64] ;  /* 0x0000002402027981 */ /* 0x000ea4000c1e1b00 */
[----:B--2---:R-:W0:Y:S02]  /*15b0*/  I2F.S64 R0, R2 ;  /* 0x0000000200007312 */ /* 0x004e240000301400 */
[----:B0-----:R-:W-:-:S04]  /*15c0*/  F2FP.BF16.PACK_AB R0, RZ, R0 ;  /* 0x00000000ff00723e */ /* 0x001fc800000010ff */
[----:B------:R-:W-:Y:S01]  /*15d0*/  PRMT R22, R0, 0x7610, R22 ;  /* 0x0000761000167816 */ /* 0x000fe20000000016 */
[----:B------:R-:W-:Y:S05]  /*15e0*/  BRA `(.L_x_8) ;  /* 0x00000e5000007947 */ /* 0x000fea0003800000 */
.L_x_10:
[----:B------:R-:W2:Y:S02]  /*15f0*/  LDG.E R2, [R2.64] ;  /* 0x0000002402027981 */ /* 0x000ea4000c1e1900 */
[----:B--2---:R-:W0:Y:S02]  /*1600*/  I2F R0, R2 ;  /* 0x0000000200007306 */ /* 0x004e240000201400 */
[----:B0-----:R-:W-:-:S04]  /*1610*/  F2FP.BF16.PACK_AB R0, RZ, R0 ;  /* 0x00000000ff00723e */ /* 0x001fc800000010ff */
[----:B------:R-:W-:Y:S01]  /*1620*/  PRMT R22, R0, 0x7610, R22 ;  /* 0x0000761000167816 */ /* 0x000fe20000000016 */
[----:B------:R-:W-:Y:S05]  /*1630*/  BRA `(.L_x_8) ;  /* 0x00000e0000007947 */ /* 0x000fea0003800000 */
.L_x_9:
[----:B------:R-:W2:Y:S02]  /*1640*/  LDG.E.U16 R2, [R2.64] ;  /* 0x0000002402027981 */ /* 0x000ea4000c1e1500 */
[----:B--2---:R-:W0:Y:S02]  /*1650*/  I2F.S16 R0, R2 ;  /* 0x0000000200007306 */ /* 0x004e240000101400 */
[----:B0-----:R-:W-:-:S04]  /*1660*/  F2FP.BF16.PACK_AB R0, RZ, R0 ;  /* 0x00000000ff00723e */ /* 0x001fc800000010ff */
[----:B------:R-:W-:Y:S01]  /*1670*/  PRMT R22, R0, 0x7610, R22 ;  /* 0x0000761000167816 */ /* 0x000fe20000000016 */
[----:B------:R-:W-:Y:S05]  /*1680*/  BRA `(.L_x_8) ;  /* 0x00000db000007947 */ /* 0x000fea0003800000 */
.L_x_4:
[----:B------:R-:W-:-:S13]  /*1690*/  ISETP.GT.AND P0, PT, R4, 0x6, PT ;  /* 0x000000060400780c */ /* 0x000fda0003f04270 */
[----:B------:R-:W-:Y:S05]  /*16a0*/  @P0 BRA `(.L_x_11) ;  /* 0x000000c000000947 */ /* 0x000fea0003800000 */
[----:B------:R-:W-:-:S13]  /*16b0*/  ISETP.NE.AND P0, PT, R4, 0x5, PT ;  /* 0x000000050400780c */ /* 0x000fda0003f05270 */
[----:B------:R-:W-:Y:S05]  /*16c0*/  @!P0 BRA `(.L_x_12) ;  /* 0x0000005000008947 */ /* 0x000fea0003800000 */
[----:B------:R-:W-:-:S13]  /*16d0*/  ISETP.NE.AND P0, PT, R4, 0x6, PT ;  /* 0x000000060400780c */ /* 0x000fda0003f05270 */
[----:B------:R-:W-:Y:S05]  /*16e0*/  @P0 BRA `(.L_x_7) ;  /* 0x00000b7000000947 */ /* 0x000fea0003800000 */
[----:B------:R-:W2:Y:S02]  /*16f0*/  LDG.E R2, [R2.64] ;  /* 0x0000002402027981 */ /* 0x000ea4000c1e1900 */
[----:B--2---:R-:W-:Y:S01]  /*1700*/  F2FP.BF16.PACK_AB R22, RZ, R2 ;  /* 0x00000002ff16723e */ /* 0x004fe200000010ff */
[----:B------:R-:W-:Y:S05]  /*1710*/  BRA `(.L_x_8) ;  /* 0x00000d2000007947 */ /* 0x000fea0003800000 */
.L_x_12:
[----:B------:R-:W2:Y:S02]  /*1720*/  LDG.E.U16 R0, [R2.64] ;  /* 0x0000002402007981 */ /* 0x000ea4000c1e1500 */
[----:B--2---:R-:W-:-:S05]  /*1730*/  HADD2.F32 R0, -RZ, R0.H0_H0 ;  /* 0x20000000ff007230 */ /* 0x004fca0000004100 */
[----:B------:R-:W-:-:S04]  /*1740*/  F2FP.BF16.PACK_AB R0, RZ, R0 ;  /* 0x00000000ff00723e */ /* 0x000fc800000010ff */
[----:B------:R-:W-:Y:S01]  /*1750*/  PRMT R22, R0, 0x7610, R22 ;  /* 0x0000761000167816 */ /* 0x000fe20000000016 */
[----:B------:R-:W-:Y:S05]  /*1760*/  BRA `(.L_x_8) ;  /* 0x00000cd000007947 */ /* 0x000fea0003800000 */
.L_x_11:
[----:B------:R-:W-:-:S13]  /*1770*/  ISETP.NE.AND P0, PT, R4, 0x7, PT ;  /* 0x000000070400780c */ /* 0x000fda0003f05270 */
[----:B------:R-:W-:Y:S05]  /*1780*/  @!P0 BRA `(.L_x_13) ;  /* 0x000000c000008947 */ /* 0x000fea0003800000 */
[----:B------:R-:W-:-:S13]  /*1790*/  ISETP.NE.AND P0, PT, R4, 0x8, PT ;  /* 0x000000080400780c */ /* 0x000fda0003f05270 */
[----:B------:R-:W-:Y:S05]  /*17a0*/  @!P0 BRA `(.L_x_14) ;  /* 0x0000005000008947 */ /* 0x000fea0003800000 */
[----:B------:R-:W-:-:S13]  /*17b0*/  ISETP.NE.AND P0, PT, R4, 0x9, PT ;  /* 0x000000090400780c */ /* 0x000fda0003f05270 */
[----:B------:R-:W-:Y:S05]  /*17c0*/  @P0 BRA `(.L_x_7) ;  /* 0x00000a9000000947 */ /* 0x000fea0003800000 */
[----:B------:R-:W2:Y:S02]  /*17d0*/  LDG.E R2, [R2.64] ;  /* 0x0000002402027981 */ /* 0x000ea4000c1e1900 */
[----:B--2---:R-:W-:Y:S01]  /*17e0*/  F2FP.BF16.PACK_AB R22, RZ, R2 ;  /* 0x00000002ff16723e */ /* 0x004fe200000010ff */
[----:B------:R-:W-:Y:S05]  /*17f0*/  BRA `(.L_x_8) ;  /* 0x00000c4000007947 */ /* 0x000fea0003800000 */
.L_x_14:
[----:B------:R-:W2:Y:S02]  /*1800*/  LDG.E.U16 R2, [R2.64] ;  /* 0x0000002402027981 */ /* 0x000ea4000c1e1500 */
[----:B--2---:R-:W-:-:S05]  /*1810*/  HADD2.F32 R0, -RZ, R2.H0_H0 ;  /* 0x20000002ff007230 */ /* 0x004fca0000004100 */
[----:B------:R-:W-:-:S04]  /*1820*/  F2FP.BF16.PACK_AB R0, RZ, R0 ;  /* 0x00000000ff00723e */ /* 0x000fc800000010ff */
[----:B------:R-:W-:Y:S01]  /*1830*/  PRMT R22, R0, 0x7610, R22 ;  /* 0x0000761000167816 */ /* 0x000fe20000000016 */
[----:B------:R-:W-:Y:S05]  /*1840*/  BRA `(.L_x_8) ;  /* 0x00000bf000007947 */ /* 0x000fea0003800000 */
.L_x_13:
[----:B------:R-:W2:Y:S02]  /*1850*/  LDG.E.64 R2, [R2.64] ;  /* 0x0000002402027981 */ /* 0x000ea4000c1e1b00 */
[----:B--2---:R-:W0:Y:S01]  /*1860*/  F2F.F32.F64 R0, R2 ;  /* 0x0000000200007310 */ /* 0x004e220000301000 */
[----:B------:R-:W0:-:S14]  /*1870*/  DSETP.GEU.AND P0, PT, |R2|, c[0x2][0x0], PT ;  /* 0x008000000200762a */ /* 0x000e1c0003f0e200 */
[----:B0-----:R-:W-:-:S05]  /*1880*/  @!P0 FMUL R0, R0, 1.175494350822287508e-38 ;  /* 0x0080000000008820 */ /* 0x001fca0000400000 */
[----:B------:R-:W-:-:S04]  /*1890*/  F2FP.BF16.PACK_AB R0, RZ, R0 ;  /* 0x00000000ff00723e */ /* 0x000fc800000010ff */
[----:B------:R-:W-:Y:S01]  /*18a0*/  PRMT R22, R0, 0x7610, R22 ;  /* 0x0000761000167816 */ /* 0x000fe20000000016 */
[----:B------:R-:W-:Y:S05]  /*18b0*/  BRA `(.L_x_8) ;  /* 0x00000b8000007947 */ /* 0x000fea0003800000 */
.L_x_3:
[----:B------:R-:W-:-:S13]  /*18c0*/  ISETP.GT.AND P0, PT, R4, 0x18, PT ;  /* 0x000000180400780c */ /* 0x000fda0003f04270 */
[----:B------:R-:W-:Y:S05]  /*18d0*/  @P0 BRA `(.L_x_15) ;  /* 0x0000040000000947 */ /* 0x000fea0003800000 */
[----:B------:R-:W-:-:S13]  /*18e0*/  ISETP.GT.AND P0, PT, R4, 0xe, PT ;  /* 0x0000000e0400780c */ /* 0x000fda0003f04270 */
[----:B------:R-:W-:Y:S05]  /*18f0*/  @P0 BRA `(.L_x_16) ;  /* 0x0000011000000947 */ /* 0x000fea0003800000 */
[----:B------:R-:W-:-:S13]  /*1900*/  ISETP.NE.AND P0, PT, R4, 0xa, PT ;  /* 0x0000000a0400780c */ /* 0x000fda0003f05270 */
[----:B------:R-:W-:Y:S05]  /*1910*/  @!P0 BRA `(.L_x_17) ;  /* 0x0000008000008947 */ /* 0x000fea0003800000 */
[----:B------:R-:W-:-:S13]  /*1920*/  ISETP.NE.AND P0, PT, R4, 0xb, PT ;  /* 0x0000000b0400780c */ /* 0x000fda0003f05270 */
[----:B------:R-:W-:Y:S05]  /*1930*/  @P0 BRA `(.L_x_7) ;  /* 0x0000092000000947 */ /* 0x000fea0003800000 */
[----:B------:R-:W2:Y:S02]  /*1940*/  LDG.E.U8 R2, [R2.64] ;  /* 0x0000002402027981 */ /* 0x000ea4000c1e1100 */
[----:B--2---:R-:W-:-:S04]  /*1950*/  ISETP.NE.AND P0, PT, R2, RZ, PT ;  /* 0x000000ff0200720c */ /* 0x004fc80003f05270 */
[----:B------:R-:W-:-:S04]  /*1960*/  FSEL R0, RZ, 1, !P0 ;  /* 0x3f800000ff007808 */ /* 0x000fc80004000000 */
[----:B------:R-:W-:-:S04]  /*1970*/  F2FP.BF16.PACK_AB R0, RZ, R0 ;  /* 0x00000000ff00723e */ /* 0x000fc800000010ff */
[----:B------:R-:W-:Y:S01]  /*1980*/  PRMT R22, R0, 0x7610, R22 ;  /* 0x0000761000167816 */ /* 0x000fe20000000016 */
[----:B------:R-:W-:Y:S05]  /*1990*/  BRA `(.L_x_8) ;  /* 0x00000aa000007947 */ /* 0x000fea0003800000 */
.L_x_17:
[----:B------:R-:W2:Y:S02]  /*19a0*/  LDG.E.64 R2, [R2.64] ;  /* 0x0000002402027981 */ /* 0x000ea4000c1e1b00 */
[----:B--2---:R-:W0:Y:S01]  /*19b0*/  F2F.F32.F64 R0, R2 ;  /* 0x0000000200007310 */ /* 0x004e220000301000 */
[----:B------:R-:W0:-:S14]  /*19c0*/  DSETP.GEU.AND P0, PT, |R2|, c[0x2][0x0], PT ;  /* 0x008000000200762a */ /* 0x000e1c0003f0e200 */
[----:B0-----:R-:W-:-:S05]  /*19d0*/  @!P0 FMUL R0, R0, 1.175494350822287508e-38 ;  /* 0x0080000000008820 */ /* 0x001fca0000400000 */
[----:B------:R-:W-:-:S04]  /*19e0*/  F2FP.BF16.PACK_AB R0, RZ, R0 ;  /* 0x00000000ff00723e */ /* 0x000fc800000010ff */
[----:B------:R-:W-:Y:S01]  /*19f0*/  PRMT R22, R0, 0x7610, R22 ;  /* 0x0000761000167816 */ /* 0x000fe20000000016 */
[----:B------:R-:W-:Y:S05]  /*1a00*/  BRA `(.L_x_8) ;  /* 0x00000a3000007947 */ /* 0x000fea0003800000 */
.L_x_16:
[----:B------:R-:W-:-:S13]  /*1a10*/  ISETP.NE.AND P0, PT, R4, 0xf, PT ;  /* 0x0000000f0400780c */ /* 0x000fda0003f05270 */
[----:B------:R-:W-:Y:S05]  /*1a20*/  @!P0 BRA `(.L_x_18) ;  /* 0x0000029000008947 */ /* 0x000fea0003800000 */
[----:B------:R-:W-:-:S13]  /*1a30*/  ISETP.NE.AND P0, PT, R4, 0x17, PT ;  /* 0x000000170400780c */ /* 0x000fda0003f05270 */
[----:B------:R-:W-:Y:S05]  /*1a40*/  @!P0 BRA `(.L_x_19) ;  /* 0x0000018000008947 */ /* 0x000fea0003800000 */
[----:B------:R-:W-:-:S13]  /*1a50*/  ISETP.NE.AND P0, PT, R4, 0x18, PT ;  /* 0x000000180400780c */ /* 0x000fda0003f05270 */
[----:B------:R-:W-:Y:S05]  /*1a60*/  @P0 BRA `(.L_x_7) ;  /* 0x000007f000000947 */ /* 0x000fea0003800000 */
[----:B------:R-:W2:Y:S01]  /*1a70*/  LDG.E.U8 R0, [R2.64] ;  /* 0x0000002402007981 */ /* 0x000ea2000c1e1100 */
[----:B------:R-:W-:Y:S02]  /*1a80*/  IMAD.MOV.U32 R8, RZ, RZ, -0x800000 ;  /* 0xff800000ff087424 */ /* 0x000fe400078e00ff */
[----:B--2---:R-:W-:-:S05]  /*1a90*/  IMAD.SHL.U32 R0, R0, 0x1000000, RZ ;  /* 0x0100000000007824 */ /* 0x004fca00078e00ff */
[----:B------:R-:W-:-:S04]  /*1aa0*/  LOP3.LUT R4, R0, 0x7f000000, RZ, 0xc0, !PT ;  /* 0x7f00000000047812 */ /* 0x000fc800078ec0ff */
[----:B------:R-:W0:Y:S01]  /*1ab0*/  FLO.U32 R5, R4 ;  /* 0x0000000400057300 */ /* 0x000e2200000e0000 */
[C---:B------:R-:W-:Y:S02]  /*1ac0*/  IADD3 R6, R4.reuse, 0x1000000, RZ ;  /* 0x0100000004067810 */ /* 0x040fe40007ffe0ff */
[----:B------:R-:W-:Y:S02]  /*1ad0*/  IADD3 R2, R4, -0x1, RZ ;  /* 0xffffffff04027810 */ /* 0x000fe40007ffe0ff */
[----:B------:R-:W-:Y:S02]  /*1ae0*/  SHF.R.S32.HI R6, RZ, 0x8, R6 ;  /* 0x00000008ff067819 */ /* 0x000fe40000011406 */
[----:B------:R-:W-:Y:S02]  /*1af0*/  SHF.R.S32.HI R2, RZ, 0x1f, R2 ;  /* 0x0000001fff027819 */ /* 0x000fe40000011402 */
[----:B0-----:R-:W-:-:S04]  /*1b00*/  IADD3 R5, -R5, 0x1f, RZ ;  /* 0x0000001f05057810 */ /* 0x001fc80007ffe1ff */
[C---:B------:R-:W-:Y:S02]  /*1b10*/  ISETP.GT.U32.AND P0, PT, R5.reuse, 0x4, PT ;  /* 0x000000040500780c */ /* 0x040fe40003f04070 */
[----:B------:R-:W-:-:S04]  /*1b20*/  IADD3 R5, R5, -0x4, RZ ;  /* 0xfffffffc05057810 */ /* 0x000fc80007ffe0ff */
[----:B------:R-:W-:-:S05]  /*1b30*/  SEL R5, R5, RZ, P0 ;  /* 0x000000ff05057207 */ /* 0x000fca0000000000 */
[----:B------:R-:W-:Y:S01]  /*1b40*/  IMAD R8, R5, R8, 0x3c000000 ;  /* 0x3c00000005087424 */ /* 0x000fe200078e0208 */
[----:B------:R-:W-:-:S04]  /*1b50*/  SHF.L.U32 R5, R4, R5, RZ ;  /* 0x0000000504057219 */ /* 0x000fc800000006ff */
[----:B------:R-:W-:-:S04]  /*1b60*/  LEA.HI R5, R5, R8, RZ, 0x1c ;  /* 0x0000000805057211 */ /* 0x000fc800078fe0ff */
[----:B------:R-:W-:-:S04]  /*1b70*/  LOP3.LUT R5, R5, 0x7f800000, R6, 0xf8, !PT ;  /* 0x7f80000005057812 */ /* 0x000fc800078ef806 */
[----:B------:R-:W-:-:S04]  /*1b80*/  LOP3.LUT R5, R5, R2, RZ, 0x30, !PT ;  /* 0x0000000205057212 */ /* 0x000fc800078e30ff */
[----:B------:R-:W-:-:S04]  /*1b90*/  LOP3.LUT R5, R5, 0x80000000, R0, 0xf8, !PT ;  /* 0x8000000005057812 */ /* 0x000fc800078ef800 */
[----:B------:R-:W-:-:S04]  /*1ba0*/  F2FP.BF16.PACK_AB R5, RZ, R5 ;  /* 0x00000005ff05723e */ /* 0x000fc800000010ff */
[----:B------:R-:W-:Y:S01]  /*1bb0*/  PRMT R22, R5, 0x7610, R22 ;  /* 0x0000761005167816 */ /* 0x000fe20000000016 */
[----:B------:R-:W-:Y:S05]  /*1bc0*/  BRA `(.L_x_8) ;  /* 0x0000087000007947 */ /* 0x000fea0003800000 */
.L_x_19:
[----:B------:R-:W2:Y:S02]  /*1bd0*/  LDG.E.U8 R2, [R2.64] ;  /* 0x0000002402027981 */ /* 0x000ea4000c1e1100 */
[C---:B--2---:R-:W-:Y:S02]  /*1be0*/  IMAD.SHL.U32 R0, R2.reuse, 0x2000000, RZ ;  /* 0x0200000002007824 */ /* 0x044fe400078e00ff */
[----:B------:R-:W-:-:S03]  /*1bf0*/  IMAD.SHL.U32 R5, R2, 0x1000000, RZ ;  /* 0x0100000002057824 */ /* 0x000fc600078e00ff */
[----:B------:R-:W-:-:S13]  /*1c00*/  ISETP.GE.U32.AND P0, PT, R0, 0x8000000, PT ;  /* 0x080000000000780c */ /* 0x000fda0003f06070 */
[C---:B------:R-:W-:Y:S02]  /*1c10*/  @!P0 IMAD.SHL.U32 R0, R2.reuse, 0x100, RZ ;  /* 0x0000010002008824 */ /* 0x040fe400078e00ff */
[----:B------:R-:W-:-:S03]  /*1c20*/  @P0 IMAD.SHL.U32 R4, R2, 0x200000, RZ ;  /* 0x0020000002040824 */ /* 0x000fc600078e00ff */
[----:B------:R-:W-:Y:S02]  /*1c30*/  @!P0 LOP3.LUT R0, R0, 0x7f00, RZ, 0xc0, !PT ;  /* 0x00007f0000008812 */ /* 0x000fe400078ec0ff */
[----:B------:R-:W-:Y:S02]  /*1c40*/  @P0 LOP3.LUT R4, R4, 0x70000000, RZ, 0xfc, !PT ;  /* 0x7000000004040812 */ /* 0x000fe400078efcff */
[----:B------:R-:W-:-:S03]  /*1c50*/  @!P0 LOP3.LUT R0, R0, 0x3f000000, RZ, 0xfc, !PT ;  /* 0x3f00000000008812 */ /* 0x000fc600078efcff */
[----:B------:R-:W-:Y:S02]  /*1c60*/  @P0 FMUL.FTZ R4, R4, 1.9259299443872358531e-34 ;  /* 0x0780000004040820 */ /* 0x000fe40000410000 */
[----:B------:R-:W-:-:S05]  /*1c70*/  @!P0 FADD.FTZ R4, R0, -0.5 ;  /* 0xbf00000000048421 */ /* 0x000fca0000010000 */
[----:B------:R-:W-:-:S04]  /*1c80*/  LOP3.LUT R4, R4, 0x80000000, R5, 0xf8, !PT ;  /* 0x8000000004047812 */ /* 0x000fc800078ef805 */
[----:B------:R-:W-:-:S04]  /*1c90*/  F2FP.BF16.PACK_AB R4, RZ, R4 ;  /* 0x00000004ff04723e */ /* 0x000fc800000010ff */
[----:B------:R-:W-:Y:S01]  /*1ca0*/  PRMT R22, R4, 0x7610, R22 ;  /* 0x0000761004167816 */ /* 0x000fe20000000016 */
[----:B------:R-:W-:Y:S05]  /*1cb0*/  BRA `(.L_x_8) ;  /* 0x0000078000007947 */ /* 0x000fea0003800000 */
.L_x_18:
[----:B------:R0:W5:Y:S01]  /*1cc0*/  LDG.E.U16 R22, [R2.64] ;  /* 0x0000002402167981 */ /* 0x000162000c1e1500 */
[----:B------:R-:W-:Y:S05]  /*1cd0*/  BRA `(.L_x_8) ;  /* 0x0000076000007947 */ /* 0x000fea0003800000 */
.L_x_15:
[----:B------:R-:W-:-:S13]  /*1ce0*/  ISETP.GT.AND P0, PT, R4, 0x1b, PT ;  /* 0x0000001b0400780c */ /* 0x000fda0003f04270 */
[----:B------:R-:W-:Y:S05]  /*1cf0*/  @P0 BRA `(.L_x_20) ;  /* 0x0000044000000947 */ /* 0x000fea0003800000 */
[----:B------:R-:W-:-:S13]  /*1d00*/  ISETP.NE.AND P0, PT, R4, 0x19, PT ;  /* 0x000000190400780c */ /* 0x000fda0003f05270 */
[----:B------:R-:W-:Y:S05]  /*1d10*/  @!P0 BRA `(.L_x_21) ;  /* 0x0000025000008947 */ /* 0x000fea0003800000 */
[----:B------:R-:W-:-:S13]  /*1d20*/  ISETP.NE.AND P0, PT, R4, 0x1a, PT ;  /* 0x0000001a0400780c */ /* 0x000fda0003f05270 */
[----:B------:R-:W-:Y:S05]  /*1d30*/  @!P0 BRA `(.L_x_22) ;  /* 0x0000006000008947 */ /* 0x000fea0003800000 */
[----:B------:R-:W-:-:S13]  /*1d40*/  ISETP.NE.AND P0, PT, R4, 0x1b, PT ;  /* 0x0000001b0400780c */ /* 0x000fda0003f05270 */
[----:B------:R-:W-:Y:S05]  /*1d50*/  @P0 BRA `(.L_x_7) ;  /* 0x0000050000000947 */ /* 0x000fea0003800000 */
[----:B------:R-:W2:Y:S02]  /*1d60*/  LDG.E.U16 R0, [R2.64] ;  /* 0x0000002402007981 */ /* 0x000ea4000c1e1500 */
[----:B--2---:R-:W0:Y:S02]  /*1d70*/  I2F.U16 R0, R0 ;  /* 0x0000000000007306 */ /* 0x004e240000101000 */
[----:B0-----:R-:W-:Y:S01]  /*1d80*/  F2FP.BF16.PACK_AB R22, RZ, R0 ;  /* 0x00000000ff16723e */ /* 0x001fe200000010ff */
[----:B------:R-:W-:Y:S05]  /*1d90*/  BRA `(.L_x_8) ;  /* 0x000006a000007947 */ /* 0x000fea0003800000 */
.L_x_22:
[----:B------:R-:W2:Y:S01]  /*1da0*/  LDG.E.U8 R2, [R2.64] ;  /* 0x0000002402027981 */ /* 0x000ea2000c1e1100 */
[----:B------:R-:W-:Y:S01]  /*1db0*/  BSSY B0, `(.L_x_23) ;  /* 0x0000018000007945 */ /* 0x000fe20003800000 */
[----:B------:R-:W-:Y:S01]  /*1dc0*/  IMAD.MOV.U32 R0, RZ, RZ, RZ ;  /* 0x000000ffff007224 */ /* 0x000fe200078e00ff */
[----:B--2---:R-:W-:-:S13]  /*1dd0*/  ISETP.NE.AND P0, PT, R2, RZ, PT ;  /* 0x000000ff0200720c */ /* 0x004fda0003f05270 */
[----:B------:R-:W-:Y:S05]  /*1de0*/  @!P0 BRA `(.L_x_24) ;  /* 0x0000014000008947 */ /* 0x000fea0003800000 */
[----:B------:R-:W-:-:S13]  /*1df0*/  ISETP.NE.AND P0, PT, R2, 0x80, PT ;  /* 0x000000800200780c */ /* 0x000fda0003f05270 */
[----:B------:R-:W-:Y:S01]  /*1e00*/  @!P0 IMAD.MOV.U32 R0, RZ, RZ, 0x7f800001 ;  /* 0x7f800001ff008424 */ /* 0x000fe200078e00ff */
[----:B------:R-:W-:Y:S05]  /*1e10*/  @!P0 BRA `(.L_x_24) ;  /* 0x0000011000008947 */ /* 0x000fea0003800000 */
[C---:B------:R-:W-:Y:S01]  /*1e20*/  LOP3.LUT P0, R0, R2.reuse, 0x78, RZ, 0xc0, !PT ;  /* 0x0000007802007812 */ /* 0x040fe2000780c0ff */
[----:B------:R-:W-:Y:S01]  /*1e30*/  BSSY B1, `(.L_x_25) ;  /* 0x000000c000017945 */ /* 0x000fe20003800000 */
[----:B------:R-:W-:Y:S02]  /*1e40*/  SHF.R.U32.HI R3, RZ, 0x7, R2 ;  /* 0x00000007ff037819 */ /* 0x000fe40000011602 */
[----:B------:R-:W-:Y:S02]  /*1e50*/  LOP3.LUT R2, R2, 0x7, RZ, 0xc0, !PT ;  /* 0x0000000702027812 */ /* 0x000fe400078ec0ff */
[----:B------:R-:W-:Y:S01]  /*1e60*/  SHF.R.U32.HI R0, RZ, 0x3, R0 ;  /* 0x00000003ff007819 */ /* 0x000fe20000011600 */
[----:B------:R-:W-:-:S06]  /*1e70*/  IMAD.U32 R4, R3, -0x80000000, RZ ;  /* 0x8000000003047824 */ /* 0x000fcc00078e00ff */
[----:B------:R-:W-:Y:S05]  /*1e80*/  @P0 BRA `(.L_x_26) ;  /* 0x0000006000000947 */ /* 0x000fea0003800000 */
[----:B------:R-:W0:Y:S02]  /*1e90*/  FLO.U32 R3, R2 ;  /* 0x0000000200037300 */ /* 0x000e2400000e0000 */
[----:B0-----:R-:W-:-:S04]  /*1ea0*/  IADD3 R3, -R3, 0x1f, RZ ;  /* 0x0000001f03037810 */ /* 0x001fc80007ffe1ff */
[----:B------:R-:W-:Y:S02]  /*1eb0*/  IADD3 R5, R3, -0x1c, RZ ;  /* 0xffffffe403057810 */ /* 0x000fe40007ffe0ff */
[----:B------:R-:W-:Y:S02]  /*1ec0*/  IADD3 R0, R0, 0x1d, -R3 ;  /* 0x0000001d00007810 */ /* 0x000fe40007ffe803 */
[----:B------:R-:W-:-:S04]  /*1ed0*/  SHF.L.U32 R5, R2, R5, RZ ;  /* 0x0000000502057219 */ /* 0x000fc800000006ff */
[----:B------:R-:W-:Y:S02]  /*1ee0*/  LOP3.LUT R2, R5, 0x7, RZ, 0xc0, !PT ;  /* 0x0000000705027812 */ /* 0x000fe400078ec0ff */
.L_x_26:
[----:B------:R-:W-:Y:S05]  /*1ef0*/  BSYNC B1 ;  /* 0x0000000000017941 */ /* 0x000fea0003800000 */
.L_x_25:
[----:B------:R-:W-:Y:S01]  /*1f00*/  LEA R3, R0, 0x3b800000, 0x17 ;  /* 0x3b80000000037811 */ /* 0x000fe200078eb8ff */
[----:B------:R-:W-:-:S05]  /*1f10*/  IMAD.SHL.U32 R0, R2, 0x100000, RZ ;  /* 0x0010000002007824 */ /* 0x000fca00078e00ff */
[----:B------:R-:W-:Y:S02]  /*1f20*/  LOP3.LUT R0, R3, R0, R4, 0xfe, !PT ;  /* 0x0000000003007212 */ /* 0x000fe400078efe04 */
.L_x_24:
[----:B------:R-:W-:Y:S05]  /*1f30*/  BSYNC B0 ;  /* 0x0000000000007941 */ /* 0x000fea0003800000 */
.L_x_23:
[----:B------:R-:W-:-:S04]  /*1f40*/  F2FP.BF16.PACK_AB R0, RZ, R0 ;  /* 0x00000000ff00723e */ /* 0x000fc800000010ff */
[----:B------:R-:W-:Y:S01]  /*1f50*/  PRMT R22, R0, 0x7610, R22 ;  /* 0x0000761000167816 */ /* 0x000fe20000000016 */
[----:B------:R-:W-:Y:S05]  /*1f60*/  BRA `(.L_x_8) ;  /* 0x000004d000007947 */ /* 0x000fea0003800000 */
.L_x_21:
        /* <DEDUP_REMOVED lines=21> */
.L_x_30:
[----:B------:R-:W-:Y:S05]  /*20c0*/  BSYNC B1 ;  /* 0x0000000000017941 */ /* 0x000fea0003800000 */
.L_x_29:
[----:B------:R-:W-:Y:S01]  /*20d0*/  LEA R3, R0, 0x37800000, 0x17 ;  /* 0x3780000000037811 */ /* 0x000fe200078eb8ff */
[----:B------:R-:W-:-:S05]  /*20e0*/  IMAD.SHL.U32 R0, R2, 0x200000, RZ ;  /* 0x0020000002007824 */ /* 0x000fca00078e00ff */
[----:B------:R-:W-:Y:S02]  /*20f0*/  LOP3.LUT R0, R3, R0, R4, 0xfe, !PT ;  /* 0x0000000003007212 */ /* 0x000fe400078efe04 */
.L_x_28:
[----:B------:R-:W-:Y:S05]  /*2100*/  BSYNC B0 ;  /* 0x0000000000007941 */ /* 0x000fea0003800000 */
.L_x_27:
[----:B------:R-:W-:-:S04]  /*2110*/  F2FP.BF16.PACK_AB R0, RZ, R0 ;  /* 0x00000000ff00723e */ /* 0x000fc800000010ff */
[----:B------:R-:W-:Y:S01]  /*2120*/  PRMT R22, R0, 0x7610, R22 ;  /* 0x0000761000167816 */ /* 0x000fe20000000016 */
[----:B------:R-:W-:Y:S05]  /*2130*/  BRA `(.L_x_8) ;  /* 0x0000030000007947 */ /* 0x000fea0003800000 */
.L_x_20:
[----:B------:R-:W-:-:S13]  /*2140*/  ISETP.NE.AND P0, PT, R4, 0x1c, PT ;  /* 0x0000001c0400780c */ /* 0x000fda0003f05270 */
[----:B------:R-:W-:Y:S05]  /*2150*/  @!P0 BRA `(.L_x_31) ;  /* 0x000002a000008947 */ /* 0x000fea0003800000 */
[----:B------:R-:W-:-:S13]  /*2160*/  ISETP.NE.AND P0, PT, R4, 0x1d, PT ;  /* 0x0000001d0400780c */ /* 0x000fda0003f05270 */
[----:B------:R-:W-:Y:S05]  /*2170*/  @!P0 BRA `(.L_x_32) ;  /* 0x0000023000008947 */ /* 0x000fea0003800000 */
[----:B------:R-:W-:-:S13]  /*2180*/  ISETP.NE.AND P0, PT, R4, 0x2c, PT ;  /* 0x0000002c0400780c */ /* 0x000fda0003f05270 */
[----:B------:R-:W-:Y:S05]  /*2190*/  @P0 BRA `(.L_x_7) ;  /* 0x000000c000000947 */ /* 0x000fea0003800000 */
[----:B------:R-:W2:Y:S01]  /*21a0*/  LDG.E.U8 R2, [R2.64] ;  /* 0x0000002402027981 */ /* 0x000ea2000c1e1100 */
[----:B------:R-:W-:Y:S01]  /*21b0*/  BSSY B0, `(.L_x_33) ;  /* 0x0000007000007945 */ /* 0x000fe20003800000 */
[----:B------:R-:W-:Y:S01]  /*21c0*/  IMAD.MOV.U32 R0, RZ, RZ, 0x400000 ;  /* 0x00400000ff007424 */ /* 0x000fe200078e00ff */
[----:B--2---:R-:W-:-:S13]  /*21d0*/  ISETP.NE.AND P0, PT, R2, RZ, PT ;  /* 0x000000ff0200720c */ /* 0x004fda0003f05270 */
[----:B------:R-:W-:Y:S05]  /*21e0*/  @!P0 BRA `(.L_x_34) ;  /* 0x0000003000008947 */ /* 0x000fea0003800000 */
[----:B------:R-:W-:-:S13]  /*21f0*/  ISETP.NE.AND P0, PT, R2, 0xff, PT ;  /* 0x000000ff0200780c */ /* 0x000fda0003f05270 */
[----:B------:R-:W-:Y:S02]  /*2200*/  @!P0 IMAD.MOV.U32 R0, RZ, RZ, 0x7f800001 ;  /* 0x7f800001ff008424 */ /* 0x000fe400078e00ff */
[----:B------:R-:W-:Y:S02]  /*2210*/  @P0 IMAD.SHL.U32 R0, R2, 0x800000, RZ ;  /* 0x0080000002000824 */ /* 0x000fe400078e00ff */
.L_x_34:
[----:B------:R-:W-:Y:S05]  /*2220*/  BSYNC B0 ;  /* 0x0000000000007941 */ /* 0x000fea0003800000 */
.L_x_33:
[----:B------:R-:W-:-:S04]  /*2230*/  F2FP.BF16.PACK_AB R0, RZ, R0 ;  /* 0x00000000ff00723e */ /* 0x000fc800000010ff */
[----:B------:R-:W-:Y:S01]  /*2240*/  PRMT R22, R0, 0x7610, R22 ;  /* 0x0000761000167816 */ /* 0x000fe20000000016 */
[----:B------:R-:W-:Y:S05]  /*2250*/  BRA `(.L_x_8) ;  /* 0x000001e000007947 */ /* 0x000fea0003800000 */
.L_x_7:
[----:B------:R-:W-:Y:S01]  /*2260*/  MOV R2, 0x0 ;  /* 0x0000000000027802 */ /* 0x000fe20000000f00 */
[----:B------:R-:W-:Y:S02]  /*2270*/  IMAD.MOV.U32 R4, RZ, RZ, c[0x4][0x128] ;  /* 0x01004a00ff047624 */ /* 0x000fe400078e00ff */
[----:B------:R-:W-:Y:S02]  /*2280*/  IMAD.MOV.U32 R5, RZ, RZ, c[0x4][0x12c] ;  /* 0x01004b00ff057624 */ /* 0x000fe400078e00ff */
[----:B------:R-:W-:Y:S01]  /*2290*/  IMAD.MOV.U32 R6, RZ, RZ, c[0x4][0x130] ;  /* 0x01004c00ff067624 */ /* 0x000fe200078e00ff */
[----:B------:R-:W0:Y:S01]  /*22a0*/  LDC.64 R2, c[0x4][R2] ;  /* 0x0100000002027b82 */ /* 0x000e220000000a00 */
[----:B------:R-:W-:Y:S02]  /*22b0*/  IMAD.MOV.U32 R7, RZ, RZ, c[0x4][0x134] ;  /* 0x01004d00ff077624 */ /* 0x000fe400078e00ff */
[----:B------:R-:W-:-:S02]  /*22c0*/  IMAD.MOV.U32 R8, RZ, RZ, 0x4e ;  /* 0x0000004eff087424 */ /* 0x000fc400078e00ff */
[----:B------:R-:W-:Y:S02]  /*22d0*/  IMAD.MOV.U32 R10, RZ, RZ, c[0x4][0x38] ;  /* 0x01000e00ff0a7624 */ /* 0x000fe400078e00ff */
[----:B------:R-:W-:Y:S02]  /*22e0*/  IMAD.MOV.U32 R11, RZ, RZ, c[0x4][0x3c] ;  /* 0x01000f00ff0b7624 */ /* 0x000fe400078e00ff */
[----:B------:R-:W-:Y:S02]  /*22f0*/  IMAD.MOV.U32 R12, RZ, RZ, 0x1 ;  /* 0x00000001ff0c7424 */ /* 0x000fe400078e00ff */
[----:B------:R-:W-:Y:S02]  /*2300*/  IMAD.MOV.U32 R13, RZ, RZ, RZ ;  /* 0x000000ffff0d7224 */ /* 0x000fe400078e00ff */
[----:B------:R-:W-:Y:S01]  /*2310*/  LEPC R14 ;  /* 0x00000000000e734e */ /* 0x000fe20000000000 */
[----:B------:R-:W-:Y:S02]  /*2320*/  MOV R9, 0x2390 ;  /* 0x0000239000097802 */ /* 0x000fe40000000f00 */
[----:B------:R-:W-:Y:S02]  /*2330*/  MOV R20, 0x2310 ;  /* 0x0000231000147802 */ /* 0x000fe40000000f00 */
[----:B------:R-:W-:-:S02]  /*2340*/  MOV R21, 0x0 ;  /* 0x0000000000157802 */ /* 0x000fc40000000f00 */
[----:B------:R-:W-:Y:S02]  /*2350*/  MOV R0, 0x0 ;  /* 0x0000000000007802 */ /* 0x000fe40000000f00 */
[----:B------:R-:W-:-:S04]  /*2360*/  IADD3 R20, P0, P1, -R20, R9, R14 ;  /* 0x0000000914147210 */ /* 0x000fc8000791e10e */
[----:B------:R-:W-:-:S04]  /*2370*/  IADD3.X R21, ~R0, R21, R15, P0, P1 ;  /* 0x0000001500157210 */ /* 0x000fc800007e250f */
[----:B0-----:R-:W-:Y:S05]  /*2380*/  CALL.ABS.NOINC R2 ;  /* 0x0000000002007343 */ /* 0x001fea0003c00000 */
[----:B------:R-:W-:Y:S01]  /*2390*/  PRMT R22, RZ, 0x7610, R22 ;  /* 0x00007610ff167816 */ /* 0x000fe20000000016 */
[----:B------:R-:W-:Y:S05]  /*23a0*/  BRA `(.L_x_8) ;  /* 0x0000009000007947 */ /* 0x000fea0003800000 */
.L_x_32:
[----:B------:R-:W2:Y:S02]  /*23b0*/  LDG.E.64 R2, [R2.64] ;  /* 0x0000002402027981 */ /* 0x000ea4000c1e1b00 */
[----:B--2---:R-:W0:Y:S02]  /*23c0*/  I2F.U64 R0, R2 ;  /* 0x0000000200007312 */ /* 0x004e240000301000 */
[----:B0-----:R-:W-:-:S04]  /*23d0*/  F2FP.BF16.PACK_AB R0, RZ, R0 ;  /* 0x00000000ff00723e */ /* 0x001fc800000010ff */
[----:B------:R-:W-:Y:S01]  /*23e0*/  PRMT R22, R0, 0x7610, R22 ;  /* 0x0000761000167816 */ /* 0x000fe20000000016 */
[----:B------:R-:W-:Y:S05]  /*23f0*/  BRA `(.L_x_8) ;  /* 0x0000004000007947 */ /* 0x000fea0003800000 */
.L_x_31:
[----:B------:R-:W2:Y:S02]  /*2400*/  LDG.E R2, [R2.64] ;  /* 0x0000002402027981 */ /* 0x000ea4000c1e1900 */
[----:B--2---:R-:W0:Y:S02]  /*2410*/  I2F.U32 R0, R2 ;  /* 0x0000000200007306 */ /* 0x004e240000201000 */
[----:B0-----:R-:W-:-:S04]  /*2420*/  F2FP.BF16.PACK_AB R0, RZ, R0 ;  /* 0x00000000ff00723e */ /* 0x001fc800000010ff */
[----:B------:R-:W-:Y:S02]  /*2430*/  PRMT R22, R0, 0x7610, R22 ;  /* 0x0000761000167816 */ /* 0x000fe40000000016 */
.L_x_8:
[----:B------:R-:W1:Y:S01]  /*2440*/  LDC.U8 R4, c[0x0][0x4bb] ;  /* 0x00012ec0ff047b82 */ /* 0x000e620000000000 */
[----:B0-----:R-:W-:-:S05]  /*2450*/  IADD3 R2, P1, R26, c[0x0][0x4a0], RZ ;  /* 0x000128001a027a10 */ /* 0x001fca0007f3e0ff */
[----:B------:R-:W-:Y:S01]  /*2460*/  IMAD.X R3, RZ, RZ, c[0x0][0x4a4], P1 ;  /* 0x00012900ff037624 */ /* 0x000fe200008e06ff */
[----:B-1----:R-:W-:-:S04]  /*2470*/  PRMT R0, R4, 0x9910, RZ ;  /* 0x0000991004007816 */ /* 0x002fc800000000ff */
        /* <DEDUP_REMOVED lines=15> */
.L_x_38:
[----:B------:R-:W2:Y:S02]  /*2570*/  LDG.E.U8 R2, [R2.64] ;  /* 0x0000002402027981 */ /* 0x000ea4000c1e1100 */
[----:B--2---:R-:W0:Y:S02]  /*2580*/  I2F.U16 R0, R2 ;  /* 0x0000000200007306 */ /* 0x004e240000101000 */
[----:B0-----:R-:W-:-:S04]  /*2590*/  F2FP.BF16.PACK_AB R0, RZ, R0 ;  /* 0x00000000ff00723e */ /* 0x001fc800000010ff */
[----:B------:R-:W-:Y:S01]  /*25a0*/  PRMT R23, R0, 0x7610, R23 ;  /* 0x0000761000177816 */ /* 0x000fe20000000017 */
[----:B------:R-:W-:Y:S05]  /*25b0*/  BRA `(.L_x_40) ;  /* 0x00000f0000007947 */ /* 0x000fea0003800000 */
.L_x_37:
        /* <DEDUP_REMOVED lines=11> */
.L_x_42:
[----:B------:R-:W2:Y:S02]  /*2670*/  LDG.E R2, [R2.64] ;  /* 0x0000002402027981 */ /* 0x000ea4000c1e1900 */
[----:B--2---:R-:W0:Y:S02]  /*2680*/  I2F R0, R2 ;  /* 0x0000000200007306 */ /* 0x004e240000201400 */
[----:B0-----:R-:W-:-:S04]  /*2690*/  F2FP.BF16.PACK_AB R0, RZ, R0 ;  /* 0x00000000ff00723e */ /* 0x001fc800000010ff */
[----:B------:R-:W-:Y:S01]  /*26a0*/  PRMT R23, R0, 0x7610, R23 ;  /* 0x0000761000177816 */ /* 0x000fe20000000017 */
[----:B------:R-:W-:Y:S05]  /*26b0*/  BRA `(.L_x_40) ;  /* 0x00000e0000007947 */ /* 0x000fea0003800000 */
.L_x_41:
[----:B------:R-:W2:Y:S02]  /*26c0*/  LDG.E.U16 R2, [R2.64] ;  /* 0x0000002402027981 */ /* 0x000ea4000c1e1500 */
[----:B--2---:R-:W0:Y:S02]  /*26d0*/  I2F.S16 R0, R2 ;  /* 0x0000000200007306 */ /* 0x004e240000101400 */
[----:B0-----:R-:W-:-:S04]  /*26e0*/  F2FP.BF16.PACK_AB R0, RZ, R0 ;  /* 0x00000000ff00723e */ /* 0x001fc800000010ff */
[----:B------:R-:W-:Y:S01]  /*26f0*/  PRMT R23, R0, 0x7610, R23 ;  /* 0x0000761000177816 */ /* 0x000fe20000000017 */
[----:B------:R-:W-:Y:S05]  /*2700*/  BRA `(.L_x_40) ;  /* 0x00000db000007947 */ /* 0x000fea0003800000 */
.L_x_36:
        /* <DEDUP_REMOVED lines=9> */
.L_x_44:
[----:B------:R-:W2:Y:S02]  /*27a0*/  LDG.E.U16 R0, [R2.64] ;  /* 0x0000002402007981 */ /* 0x000ea4000c1e1500 */
[----:B--2---:R-:W-:-:S05]  /*27b0*/  HADD2.F32 R0, -RZ, R0.H0_H0 ;  /* 0x20000000ff007230 */ /* 0x004fca0000004100 */
[----:B------:R-:W-:-:S04]  /*27c0*/  F2FP.BF16.PACK_AB R0, RZ, R0 ;  /* 0x00000000ff00723e */ /* 0x000fc800000010ff */
[----:B------:R-:W-:Y:S01]  /*27d0*/  PRMT R23, R0, 0x7610, R23 ;  /* 0x0000761000177816 */ /* 0x000fe20000000017 */
[----:B------:R-:W-:Y:S05]  /*27e0*/  BRA `(.L_x_40) ;  /* 0x00000cd000007947 */ /* 0x000fea0003800000 */
.L_x_43:
        /* <DEDUP_REMOVED lines=9> */
.L_x_46:
[----:B------:R-:W2:Y:S02]  /*2880*/  LDG.E.U16 R2, [R2.64] ;  /* 0x0000002402027981 */ /* 0x000ea4000c1e1500 */
[----:B--2---:R-:W-:-:S05]  /*2890*/  HADD2.F32 R0, -RZ, R2.H0_H0 ;  /* 0x20000002ff007230 */ /* 0x004fca0000004100 */
[----:B------:R-:W-:-:S04]  /*28a0*/  F2FP.BF16.PACK_AB R0, RZ, R0 ;  /* 0x00000000ff00723e */ /* 0x000fc800000010ff */
[----:B------:R-:W-:Y:S01]  /*28b0*/  PRMT R23, R0, 0x7610, R23 ;  /* 0x0000761000177816 */ /* 0x000fe20000000017 */
[----:B------:R-:W-:Y:S05]  /*28c0*/  BRA `(.L_x_40) ;  /* 0x00000bf000007947 */ /* 0x000fea0003800000 */
.L_x_45:
[----:B------:R-:W2:Y:S02]  /*28d0*/  LDG.E.64 R2, [R2.64] ;  /* 0x0000002402027981 */ /* 0x000ea4000c1e1b00 */
[----:B--2---:R-:W0:Y:S01]  /*28e0*/  F2F.F32.F64 R0, R2 ;  /* 0x0000000200007310 */ /* 0x004e220000301000 */
[----:B------:R-:W0:-:S14]  /*28f0*/  DSETP.GEU.AND P0, PT, |R2|, c[0x2][0x0], PT ;  /* 0x008000000200762a */ /* 0x000e1c0003f0e200 */
[----:B0-----:R-:W-:-:S05]  /*2900*/  @!P0 FMUL R0, R0, 1.175494350822287508e-38 ;  /* 0x0080000000008820 */ /* 0x001fca0000400000 */
[----:B------:R-:W-:-:S04]  /*2910*/  F2FP.BF16.PACK_AB R0, RZ, R0 ;  /* 0x00000000ff00723e */ /* 0x000fc800000010ff */
[----:B------:R-:W-:Y:S01]  /*2920*/  PRMT R23, R0, 0x7610, R23 ;  /* 0x0000761000177816 */ /* 0x000fe20000000017 */
[----:B------:R-:W-:Y:S05]  /*2930*/  BRA `(.L_x_40) ;  /* 0x00000b8000007947 */ /* 0x000fea0003800000 */
.L_x_35:
        /* <DEDUP_REMOVED lines=14> */
.L_x_49:
[----:B------:R-:W2:Y:S02]  /*2a20*/  LDG.E.64 R2, [R2.64] ;  /* 0x0000002402027981 */ /* 0x000ea4000c1e1b00 */
[----:B--2---:R-:W0:Y:S01]  /*2a30*/  F2F.F32.F64 R0, R2 ;  /* 0x0000000200007310 */ /* 0x004e220000301000 */
[----:B------:R-:W0:-:S14]  /*2a40*/  DSETP.GEU.AND P0, PT, |R2|, c[0x2][0x0], PT ;  /* 0x008000000200762a */ /* 0x000e1c0003f0e200 */
[----:B0-----:R-:W-:-:S05]  /*2a50*/  @!P0 FMUL R0, R0, 1.175494350822287508e-38 ;  /* 0x0080000000008820 */ /* 0x001fca0000400000 */
[----:B------:R-:W-:-:S04]  /*2a60*/  F2FP.BF16.PACK_AB R0, RZ, R0 ;  /* 0x00000000ff00723e */ /* 0x000fc800000010ff */
[----:B------:R-:W-:Y:S01]  /*2a70*/  PRMT R23, R0, 0x7610, R23 ;  /* 0x0000761000177816 */ /* 0x000fe20000000017 */
[----:B------:R-:W-:Y:S05]  /*2a80*/  BRA `(.L_x_40) ;  /* 0x00000a3000007947 */ /* 0x000fea0003800000 */
.L_x_48:
        /* <DEDUP_REMOVED lines=28> */
.L_x_51:
        /* <DEDUP_REMOVED lines=15> */
.L_x_50:
[----:B------:R0:W5:Y:S01]  /*2d40*/  LDG.E.U16 R23, [R2.64] ;  /* 0x0000002402177981 */ /* 0x000162000c1e1500 */
[----:B------:R-:W-:Y:S05]  /*2d50*/  BRA `(.L_x_40) ;  /* 0x0000076000007947 */ /* 0x000fea0003800000 */
.L_x_47:
        /* <DEDUP_REMOVED lines=12> */
.L_x_54:
        /* <DEDUP_REMOVED lines=21> */
.L_x_58:
[----:B------:R-:W-:Y:S05]  /*2f70*/  BSYNC B1 ;  /* 0x0000000000017941 */ /* 0x000fea0003800000 */
.L_x_57:
[----:B------:R-:W-:Y:S01]  /*2f80*/  LEA R3, R0, 0x3b800000, 0x17 ;  /* 0x3b80000000037811 */ /* 0x000fe200078eb8ff */
[----:B------:R-:W-:-:S05]  /*2f90*/  IMAD.SHL.U32 R0, R2, 0x100000, RZ ;  /* 0x0010000002007824 */ /* 0x000fca00078e00ff */
[----:B------:R-:W-:Y:S02]  /*2fa0*/  LOP3.LUT R0, R3, R0, R4, 0xfe, !PT ;  /* 0x0000000003007212 */ /* 0x000fe400078efe04 */
.L_x_56:
[----:B------:R-:W-:Y:S05]  /*2fb0*/  BSYNC B0 ;  /* 0x0000000000007941 */ /* 0x000fea0003800000 */
.L_x_55:
[----:B------:R-:W-:-:S04]  /*2fc0*/  F2FP.BF16.PACK_AB R0, RZ, R0 ;  /* 0x00000000ff00723e */ /* 0x000fc800000010ff */
[----:B------:R-:W-:Y:S01]  /*2fd0*/  PRMT R23, R0, 0x7610, R23 ;  /* 0x0000761000177816 */ /* 0x000fe20000000017 */
[----:B------:R-:W-:Y:S05]  /*2fe0*/  BRA `(.L_x_40) ;  /* 0x000004d000007947 */ /* 0x000fea0003800000 */
.L_x_53:
        /* <DEDUP_REMOVED lines=21> */
.L_x_62:
[----:B------:R-:W-:Y:S05]  /*3140*/  BSYNC B1 ;  /* 0x0000000000017941 */ /* 0x000fea0003800000 */
.L_x_61:
[----:B------:R-:W-:Y:S01]  /*3150*/  LEA R3, R0, 0x37800000, 0x17 ;  /* 0x3780000000037811 */ /* 0x000fe200078eb8ff */
[----:B------:R-:W-:-:S05]  /*3160*/  IMAD.SHL.U32 R0, R2, 0x200000, RZ ;  /* 0x0020000002007824 */ /* 0x000fca00078e00ff */
[----:B------:R-:W-:Y:S02]  /*3170*/  LOP3.LUT R0, R3, R0, R4, 0xfe, !PT ;  /* 0x0000000003007212 */ /* 0x000fe400078efe04 */
.L_x_60:
[----:B------:R-:W-:Y:S05]  /*3180*/  BSYNC B0 ;  /* 0x0000000000007941 */ /* 0x000fea0003800000 */
.L_x_59:
[----:B------:R-:W-:-:S04]  /*3190*/  F2FP.BF16.PACK_AB R0, RZ, R0 ;  /* 0x00000000ff00723e */ /* 0x000fc800000010ff */
[----:B------:R-:W-:Y:S01]  /*31a0*/  PRMT R23, R0, 0x7610, R23 ;  /* 0x0000761000177816 */ /* 0x000fe20000000017 */
[----:B------:R-:W-:Y:S05]  /*31b0*/  BRA `(.L_x_40) ;  /* 0x0000030000007947 */ /* 0x000fea0003800000 */
.L_x_52:
        /* <DEDUP_REMOVED lines=14> */
.L_x_66:
[----:B------:R-:W-:Y:S05]  /*32a0*/  BSYNC B0 ;  /* 0x0000000000007941 */ /* 0x000fea0003800000 */
.L_x_65:
[----:B------:R-:W-:-:S04]  /*32b0*/  F2FP.BF16.PACK_AB R0, RZ, R0 ;  /* 0x00000000ff00723e */ /* 0x000fc800000010ff */
[----:B------:R-:W-:Y:S01]  /*32c0*/  PRMT R23, R0, 0x7610, R23 ;  /* 0x0000761000177816 */ /* 0x000fe20000000017 */
[----:B------:R-:W-:Y:S05]  /*32d0*/  BRA `(.L_x_40) ;  /* 0x000001e000007947 */ /* 0x000fea0003800000 */
.L_x_39:
        /* <DEDUP_REMOVED lines=18> */
[----:B0----5:R-:W-:Y:S05]  /*3400*/  CALL.ABS.NOINC R2 ;  /* 0x0000000002007343 */ /* 0x021fea0003c00000 */
[----:B------:R-:W-:Y:S01]  /*3410*/  PRMT R23, RZ, 0x7610, R23 ;  /* 0x00007610ff177816 */ /* 0x000fe20000000017 */
[----:B------:R-:W-:Y:S05]  /*3420*/  BRA `(.L_x_40) ;  /* 0x0000009000007947 */ /* 0x000fea0003800000 */
.L_x_64:
[----:B------:R-:W2:Y:S02]  /*3430*/  LDG.E.64 R2, [R2.64] ;  /* 0x0000002402027981 */ /* 0x000ea4000c1e1b00 */
[----:B--2---:R-:W0:Y:S02]  /*3440*/  I2F.U64 R0, R2 ;  /* 0x0000000200007312 */ /* 0x004e240000301000 */
[----:B0-----:R-:W-:-:S04]  /*3450*/  F2FP.BF16.PACK_AB R0, RZ, R0 ;  /* 0x00000000ff00723e */ /* 0x001fc800000010ff */
[----:B------:R-:W-:Y:S01]  /*3460*/  PRMT R23, R0, 0x7610, R23 ;  /* 0x0000761000177816 */ /* 0x000fe20000000017 */
[----:B------:R-:W-:Y:S05]  /*3470*/  BRA `(.L_x_40) ;  /* 0x0000004000007947 */ /* 0x000fea0003800000 */
.L_x_63:
[----:B------:R-:W2:Y:S02]  /*3480*/  LDG.E R2, [R2.64] ;  /* 0x0000002402027981 */ /* 0x000ea4000c1e1900 */
[----:B--2---:R-:W0:Y:S02]  /*3490*/  I2F.U32 R0, R2 ;  /* 0x0000000200007306 */ /* 0x004e240000201000 */
[----:B0-----:R-:W-:-:S04]  /*34a0*/  F2FP.BF16.PACK_AB R0, RZ, R0 ;  /* 0x00000000ff00723e */ /* 0x001fc800000010ff */
[----:B------:R-:W-:Y:S02]  /*34b0*/  PRMT R23, R0, 0x7610, R23 ;  /* 0x0000761000177816 */ /* 0x000fe40000000017 */
.L_x_40:
        /* <DEDUP_REMOVED lines=19> */
.L_x_70:
[----:B------:R-:W2:Y:S02]  /*35f0*/  LDG.E.U8 R2, [R2.64] ;  /* 0x0000002402027981 */ /* 0x000ea4000c1e1100 */
[----:B--2---:R-:W0:Y:S02]  /*3600*/  I2F.U16 R0, R2 ;  /* 0x0000000200007306 */ /* 0x004e240000101000 */
[----:B0-----:R-:W-:-:S04]  /*3610*/  F2FP.BF16.PACK_AB R0, RZ, R0 ;  /* 0x00000000ff00723e */ /* 0x001fc800000010ff */
[----:B------:R-:W-:Y:S01]  /*3620*/  PRMT R25, R0, 0x7610, R25 ;  /* 0x0000761000197816 */ /* 0x000fe20000000019 */
[----:B------:R-:W-:Y:S05]  /*3630*/  BRA `(.L_x_72) ;  /* 0x00000f0000007947 */ /* 0x000fea0003800000 */
.L_x_69:
        /* <DEDUP_REMOVED lines=11> */
.L_x_74:
[----:B------:R-:W2:Y:S02]  /*36f0*/  LDG.E R2, [R2.64] ;  /* 0x0000002402027981 */ /* 0x000ea4000c1e1900 */
[----:B--2---:R-:W0:Y:S02]  /*3700*/  I2F R0, R2 ;  /* 0x0000000200007306 */ /* 0x004e240000201400 */
[----:B0-----:R-:W-:-:S04]  /*3710*/  F2FP.BF16.PACK_AB R0, RZ, R0 ;  /* 0x00000000ff00723e */ /* 0x001fc800000010ff */
[----:B------:R-:W-:Y:S01]  /*3720*/  PRMT R25, R0, 0x7610, R25 ;  /* 0x0000761000197816 */ /* 0x000fe20000000019 */
[----:B------:R-:W-:Y:S05]  /*3730*/  BRA `(.L_x_72) ;  /* 0x00000e0000007947 */ /* 0x000fea0003800000 */
.L_x_73:
[----:B------:R-:W2:Y:S02]  /*3740*/  LDG.E.U16 R2, [R2.64] ;  /* 0x0000002402027981 */ /* 0x000ea4000c1e1500 */
[----:B--2---:R-:W0:Y:S02]  /*3750*/  I2F.S16 R0, R2 ;  /* 0x0000000200007306 */ /* 0x004e240000101400 */
[----:B0-----:R-:W-:-:S04]  /*3760*/  F2FP.BF16.PACK_AB R0, RZ, R0 ;  /* 0x00000000ff00723e */ /* 0x001fc800000010ff */
[----:B------:R-:W-:Y:S01]  /*3770*/  PRMT R25, R0, 0x7610, R25 ;  /* 0x0000761000197816 */ /* 0x000fe20000000019 */
[----:B------:R-:W-:Y:S05]  /*3780*/  BRA `(.L_x_72) ;  /* 0x00000db000007947 */ /* 0x000fea0003800000 */
.L_x_68:
        /* <DEDUP_REMOVED lines=9> */
.L_x_76:
[----:B------:R-:W2:Y:S02]  /*3820*/  LDG.E.U16 R0, [R2.64] ;  /* 0x0000002402007981 */ /* 0x000ea4000c1e1500 */
[----:B--2---:R-:W-:-:S05]  /*3830*/  HADD2.F32 R0, -RZ, R0.H0_H0 ;  /* 0x20000000ff007230 */ /* 0x004fca0000004100 */
[----:B------:R-:W-:-:S04]  /*3840*/  F2FP.BF16.PACK_AB R0, RZ, R0 ;  /* 0x00000000ff00723e */ /* 0x000fc800000010ff */
[----:B------:R-:W-:Y:S01]  /*3850*/  PRMT R25, R0, 0x7610, R25 ;  /* 0x0000761000197816 */ /* 0x000fe20000000019 */
[----:B------:R-:W-:Y:S05]  /*3860*/  BRA `(.L_x_72) ;  /* 0x00000cd000007947 */ /* 0x000fea0003800000 */
.L_x_75:
        /* <DEDUP_REMOVED lines=9> */
.L_x_78:
[----:B------:R-:W2:Y:S02]  /*3900*/  LDG.E.U16 R2, [R2.64] ;  /* 0x0000002402027981 */ /* 0x000ea4000c1e1500 */
[----:B--2---:R-:W-:-:S05]  /*3910*/  HADD2.F32 R0, -RZ, R2.H0_H0 ;  /* 0x20000002ff007230 */ /* 0x004fca0000004100 */
[----:B------:R-:W-:-:S04]  /*3920*/  F2FP.BF16.PACK_AB R0, RZ, R0 ;  /* 0x00000000ff00723e */ /* 0x000fc800000010ff */
[----:B------:R-:W-:Y:S01]  /*3930*/  PRMT R25, R0, 0x7610, R25 ;  /* 0x0000761000197816 */ /* 0x000fe20000000019 */
[----:B------:R-:W-:Y:S05]  /*3940*/  BRA `(.L_x_72) ;  /* 0x00000bf000007947 */ /* 0x000fea0003800000 */
.L_x_77:
[----:B------:R-:W2:Y:S02]  /*3950*/  LDG.E.64 R2, [R2.64] ;  /* 0x0000002402027981 */ /* 0x000ea4000c1e1b00 */
[----:B--2---:R-:W0:Y:S01]  /*3960*/  F2F.F32.F64 R0, R2 ;  /* 0x0000000200007310 */ /* 0x004e220000301000 */
[----:B------:R-:W0:-:S14]  /*3970*/  DSETP.GEU.AND P0, PT, |R2|, c[0x2][0x0], PT ;  /* 0x008000000200762a */ /* 0x000e1c0003f0e200 */
[----:B0-----:R-:W-:-:S05]  /*3980*/  @!P0 FMUL R0, R0, 1.175494350822287508e-38 ;  /* 0x0080000000008820 */ /* 0x001fca0000400000 */
[----:B------:R-:W-:-:S04]  /*3990*/  F2FP.BF16.PACK_AB R0, RZ, R0 ;  /* 0x00000000ff00723e */ /* 0x000fc800000010ff */
[----:B------:R-:W-:Y:S01]  /*39a0*/  PRMT R25, R0, 0x7610, R25 ;  /* 0x0000761000197816 */ /* 0x000fe20000000019 */
[----:B------:R-:W-:Y:S05]  /*39b0*/  BRA `(.L_x_72) ;  /* 0x00000b8000007947 */ /* 0x000fea0003800000 */
.L_x_67:
        /* <DEDUP_REMOVED lines=14> */
.L_x_81:
[----:B------:R-:W2:Y:S02]  /*3aa0*/  LDG.E.64 R2, [R2.64] ;  /* 0x0000002402027981 */ /* 0x000ea4000c1e1b00 */
[----:B--2---:R-:W0:Y:S01]  /*3ab0*/  F2F.F32.F64 R0, R2 ;  /* 0x0000000200007310 */ /* 0x004e220000301000 */
[----:B------:R-:W0:-:S14]  /*3ac0*/  DSETP.GEU.AND P0, PT, |R2|, c[0x2][0x0], PT ;  /* 0x008000000200762a */ /* 0x000e1c0003f0e200 */
[----:B0-----:R-:W-:-:S05]  /*3ad0*/  @!P0 FMUL R0, R0, 1.175494350822287508e-38 ;  /* 0x0080000000008820 */ /* 0x001fca0000400000 */
[----:B------:R-:W-:-:S04]  /*3ae0*/  F2FP.BF16.PACK_AB R0, RZ, R0 ;  /* 0x00000000ff00723e */ /* 0x000fc800000010ff */
[----:B------:R-:W-:Y:S01]  /*3af0*/  PRMT R25, R0, 0x7610, R25 ;  /* 0x0000761000197816 */ /* 0x000fe20000000019 */
[----:B------:R-:W-:Y:S05]  /*3b00*/  BRA `(.L_x_72) ;  /* 0x00000a3000007947 */ /* 0x000fea0003800000 */
.L_x_80:
        /* <DEDUP_REMOVED lines=28> */
.L_x_83:
        /* <DEDUP_REMOVED lines=15> */
.L_x_82:
[----:B------:R0:W5:Y:S01]  /*3dc0*/  LDG.E.U16 R25, [R2.64] ;  /* 0x0000002402197981 */ /* 0x000162000c1e1500 */
[----:B------:R-:W-:Y:S05]  /*3dd0*/  BRA `(.L_x_72) ;  /* 0x0000076000007947 */ /* 0x000fea0003800000 */
.L_x_79:
        /* <DEDUP_REMOVED lines=12> */
.L_x_86:
        /* <DEDUP_REMOVED lines=21> */
.L_x_90:
[----:B------:R-:W-:Y:S05]  /*3ff0*/  BSYNC B1 ;  /* 0x0000000000017941 */ /* 0x000fea0003800000 */
.L_x_89:
[----:B------:R-:W-:Y:S01]  /*4000*/  LEA R3, R0, 0x3b800000, 0x17 ;  /* 0x3b80000000037811 */ /* 0x000fe200078eb8ff */
[----:B------:R-:W-:-:S05]  /*4010*/  IMAD.SHL.U32 R0, R2, 0x100000, RZ ;  /* 0x0010000002007824 */ /* 0x000fca00078e00ff */
[----:B------:R-:W-:Y:S02]  /*4020*/  LOP3.LUT R0, R3, R0, R4, 0xfe, !PT ;  /* 0x0000000003007212 */ /* 0x000fe400078efe04 */
.L_x_88:
[----:B------:R-:W-:Y:S05]  /*4030*/  BSYNC B0 ;  /* 0x0000000000007941 */ /* 0x000fea0003800000 */
.L_x_87:
[----:B------:R-:W-:-:S04]  /*4040*/  F2FP.BF16.PACK_AB R0, RZ, R0 ;  /* 0x00000000ff00723e */ /* 0x000fc800000010ff */
[----:B------:R-:W-:Y:S01]  /*4050*/  PRMT R25, R0, 0x7610, R25 ;  /* 0x0000761000197816 */ /* 0x000fe20000000019 */
[----:B------:R-:W-:Y:S05]  /*4060*/  BRA `(.L_x_72) ;  /* 0x000004d000007947 */ /* 0x000fea0003800000 */
.L_x_85:
        /* <DEDUP_REMOVED lines=21> */
.L_x_94:
[----:B------:R-:W-:Y:S05]  /*41c0*/  BSYNC B1 ;  /* 0x0000000000017941 */ /* 0x000fea0003800000 */
.L_x_93:
[----:B------:R-:W-:Y:S01]  /*41d0*/  LEA R3, R0, 0x37800000, 0x17 ;  /* 0x3780000000037811 */ /* 0x000fe200078eb8ff */
[----:B------:R-:W-:-:S05]  /*41e0*/  IMAD.SHL.U32 R0, R2, 0x200000, RZ ;  /* 0x0020000002007824 */ /* 0x000fca00078e00ff */
[----:B------:R-:W-:Y:S02]  /*41f0*/  LOP3.LUT R0, R3, R0, R4, 0xfe, !PT ;  /* 0x0000000003007212 */ /* 0x000fe400078efe04 */
.L_x_92:
[----:B------:R-:W-:Y:S05]  /*4200*/  BSYNC B0 ;  /* 0x0000000000007941 */ /* 0x000fea0003800000 */
.L_x_91:
[----:B------:R-:W-:-:S04]  /*4210*/  F2FP.BF16.PACK_AB R0, RZ, R0 ;  /* 0x00000000ff00723e */ /* 0x000fc800000010ff */
[----:B------:R-:W-:Y:S01]  /*4220*/  PRMT R25, R0, 0x7610, R25 ;  /* 0x0000761000197816 */ /* 0x000fe20000000019 */
[----:B------:R-:W-:Y:S05]  /*4230*/  BRA `(.L_x_72) ;  /* 0x0000030000007947 */ /* 0x000fea0003800000 */
.L_x_84:
        /* <DEDUP_REMOVED lines=14> */
.L_x_98:
[----:B------:R-:W-:Y:S05]  /*4320*/  BSYNC B0 ;  /* 0x0000000000007941 */ /* 0x000fea0003800000 */
.L_x_97:
[----:B------:R-:W-:-:S04]  /*4330*/  F2FP.BF16.PACK_AB R0, RZ, R0 ;  /* 0x00000000ff00723e */ /* 0x000fc800000010ff */
[----:B------:R-:W-:Y:S01]  /*4340*/  PRMT R25, R0, 0x7610, R25 ;  /* 0x0000761000197816 */ /* 0x000fe20000000019 */
[----:B------:R-:W-:Y:S05]  /*4350*/  BRA `(.L_x_72) ;  /* 0x000001e000007947 */ /* 0x000fea0003800000 */
.L_x_71:
        /* <DEDUP_REMOVED lines=21> */
.L_x_96:
[----:B------:R-:W2:Y:S02]  /*44b0*/  LDG.E.64 R2, [R2.64] ;  /* 0x0000002402027981 */ /* 0x000ea4000c1e1b00 */
[----:B--2---:R-:W0:Y:S02]  /*44c0*/  I2F.U64 R0, R2 ;  /* 0x0000000200007312 */ /* 0x004e240000301000 */
[----:B0-----:R-:W-:-:S04]  /*44d0*/  F2FP.BF16.PACK_AB R0, RZ, R0 ;  /* 0x00000000ff00723e */ /* 0x001fc800000010ff */
[----:B------:R-:W-:Y:S01]  /*44e0*/  PRMT R25, R0, 0x7610, R25 ;  /* 0x0000761000197816 */ /* 0x000fe20000000019 */
[----:B------:R-:W-:Y:S05]  /*44f0*/  BRA `(.L_x_72) ;  /* 0x0000004000007947 */ /* 0x000fea0003800000 */
.L_x_95:
[----:B------:R-:W2:Y:S02]  /*4500*/  LDG.E R2, [R2.64] ;  /* 0x0000002402027981 */ /* 0x000ea4000c1e1900 */
[----:B--2---:R-:W0:Y:S02]  /*4510*/  I2F.U32 R0, R2 ;  /* 0x0000000200007306 */ /* 0x004e240000201000 */
[----:B0-----:R-:W-:-:S04]  /*4520*/  F2FP.BF16.PACK_AB R0, RZ, R0 ;  /* 0x00000000ff00723e */ /* 0x001fc800000010ff */
[----:B------:R-:W-:Y:S02]  /*4530*/  PRMT R25, R0, 0x7610, R25 ;  /* 0x0000761000197816 */ /* 0x000fe40000000019 */
.L_x_72:
        /* <DEDUP_REMOVED lines=16> */
[----:B0-----:R-:W-:Y:S01]  /*4640*/  F2FP.BF16.PACK_AB R0, RZ, R0 ;  /* 0x00000000ff00723e */ /* 0x001fe200000010ff */
[----:B------:R-:W-:Y:S05]  /*4650*/  BRA `(.L_x_104) ;  /* 0x00000e7000007947 */ /* 0x000fea0003800000 */
.L_x_102:
[----:B------:R-:W2:Y:S02]  /*4660*/  LDG.E.U8 R2, [R2.64] ;  /* 0x0000002402027981 */ /* 0x000ea4000c1e1100 */
[----:B--2---:R-:W0:Y:S02]  /*4670*/  I2F.U16 R0, R2 ;  /* 0x0000000200007306 */ /* 0x004e240000101000 */
[----:B0-----:R-:W-:Y:S01]  /*4680*/  F2FP.BF16.PACK_AB R0, RZ, R0 ;  /* 0x00000000ff00723e */ /* 0x001fe200000010ff */
[----:B------:R-:W-:Y:S05]  /*4690*/  BRA `(.L_x_104) ;  /* 0x00000e3000007947 */ /* 0x000fea0003800000 */
.L_x_101:
        /* <DEDUP_REMOVED lines=8> */
[----:B0-----:R-:W-:Y:S01]  /*4720*/  F2FP.BF16.PACK_AB R0, RZ, R0 ;  /* 0x00000000ff00723e */ /* 0x001fe200000010ff */
[----:B------:R-:W-:Y:S05]  /*4730*/  BRA `(.L_x_104) ;  /* 0x00000d9000007947 */ /* 0x000fea0003800000 */
.L_x_106:
[----:B------:R-:W2:Y:S02]  /*4740*/  LDG.E R2, [R2.64] ;  /* 0x0000002402027981 */ /* 0x000ea4000c1e1900 */
[----:B--2---:R-:W0:Y:S02]  /*4750*/  I2F R0, R2 ;  /* 0x0000000200007306 */ /* 0x004e240000201400 */
[----:B0-----:R-:W-:Y:S01]  /*4760*/  F2FP.BF16.PACK_AB R0, RZ, R0 ;  /* 0x00000000ff00723e */ /* 0x001fe200000010ff */
[----:B------:R-:W-:Y:S05]  /*4770*/  BRA `(.L_x_104) ;  /* 0x00000d5000007947 */ /* 0x000fea0003800000 */
.L_x_105:
[----:B------:R-:W2:Y:S02]  /*4780*/  LDG.E.U16 R2, [R2.64] ;  /* 0x0000002402027981 */ /* 0x000ea4000c1e1500 */
[----:B--2---:R-:W0:Y:S02]  /*4790*/  I2F.S16 R0, R2 ;  /* 0x0000000200007306 */ /* 0x004e240000101400 */
[----:B0-----:R-:W-:Y:S01]  /*47a0*/  F2FP.BF16.PACK_AB R0, RZ, R0 ;  /* 0x00000000ff00723e */ /* 0x001fe200000010ff */
[----:B------:R-:W-:Y:S05]  /*47b0*/  BRA `(.L_x_104) ;  /* 0x00000d1000007947 */ /* 0x000fea0003800000 */
.L_x_100:
        /* <DEDUP_REMOVED lines=9> */
.L_x_108:
[----:B------:R-:W2:Y:S02]  /*4850*/  LDG.E.U16 R0, [R2.64] ;  /* 0x0000002402007981 */ /* 0x000ea4000c1e1500 */
[----:B--2---:R-:W-:-:S05]  /*4860*/  HADD2.F32 R0, -RZ, R0.H0_H0 ;  /* 0x20000000ff007230 */ /* 0x004fca0000004100 */
[----:B------:R-:W-:Y:S01]  /*4870*/  F2FP.BF16.PACK_AB R0, RZ, R0 ;  /* 0x00000000ff00723e */ /* 0x000fe200000010ff */
[----:B------:R-:W-:Y:S05]  /*4880*/  BRA `(.L_x_104) ;  /* 0x00000c4000007947 */ /* 0x000fea0003800000 */
.L_x_107:
        /* <DEDUP_REMOVED lines=9> */
.L_x_110:
[----:B------:R-:W2:Y:S02]  /*4920*/  LDG.E.U16 R2, [R2.64] ;  /* 0x0000002402027981 */ /* 0x000ea4000c1e1500 */
[----:B--2---:R-:W-:-:S05]  /*4930*/  HADD2.F32 R0, -RZ, R2.H0_H0 ;  /* 0x20000002ff007230 */ /* 0x004fca0000004100 */
[----:B------:R-:W-:Y:S01]  /*4940*/  F2FP.BF16.PACK_AB R0, RZ, R0 ;  /* 0x00000000ff00723e */ /* 0x000fe200000010ff */
[----:B------:R-:W-:Y:S05]  /*4950*/  BRA `(.L_x_104) ;  /* 0x00000b7000007947 */ /* 0x000fea0003800000 */
.L_x_109:
[----:B------:R-:W2:Y:S02]  /*4960*/  LDG.E.64 R2, [R2.64] ;  /* 0x0000002402027981 */ /* 0x000ea4000c1e1b00 */
[----:B--2---:R-:W0:Y:S01]  /*4970*/  F2F.F32.F64 R0, R2 ;  /* 0x0000000200007310 */ /* 0x004e220000301000 */
[----:B------:R-:W0:-:S14]  /*4980*/  DSETP.GEU.AND P0, PT, |R2|, c[0x2][0x0], PT ;  /* 0x008000000200762a */ /* 0x000e1c0003f0e200 */
[----:B0-----:R-:W-:-:S05]  /*4990*/  @!P0 FMUL R0, R0, 1.175494350822287508e-38 ;  /* 0x0080000000008820 */ /* 0x001fca0000400000 */
[----:B------:R-:W-:Y:S01]  /*49a0*/  F2FP.BF16.PACK_AB R0, RZ, R0 ;  /* 0x00000000ff00723e */ /* 0x000fe200000010ff */
[----:B------:R-:W-:Y:S05]  /*49b0*/  BRA `(.L_x_104) ;  /* 0x00000b1000007947 */ /* 0x000fea0003800000 */
.L_x_99:
        /* <DEDUP_REMOVED lines=11> */
[----:B------:R-:W-:Y:S01]  /*4a70*/  F2FP.BF16.PACK_AB R0, RZ, R0 ;  /* 0x00000000ff00723e */ /* 0x000fe200000010ff */
[----:B------:R-:W-:Y:S05]  /*4a80*/  BRA `(.L_x_104) ;  /* 0x00000a4000007947 */ /* 0x000fea0003800000 */
.L_x_113:
[----:B------:R-:W2:Y:S02]  /*4a90*/  LDG.E.64 R2, [R2.64] ;  /* 0x0000002402027981 */ /* 0x000ea4000c1e1b00 */
[----:B--2---:R-:W0:Y:S01]  /*4aa0*/  F2F.F32.F64 R0, R2 ;  /* 0x0000000200007310 */ /* 0x004e220000301000 */
[----:B------:R-:W0:-:S14]  /*4ab0*/  DSETP.GEU.AND P0, PT, |R2|, c[0x2][0x0], PT ;  /* 0x008000000200762a */ /* 0x000e1c0003f0e200 */
[----:B0-----:R-:W-:-:S05]  /*4ac0*/  @!P0 FMUL R0, R0, 1.175494350822287508e-38 ;  /* 0x0080000000008820 */ /* 0x001fca0000400000 */
[----:B------:R-:W-:Y:S01]  /*4ad0*/  F2FP.BF16.PACK_AB R0, RZ, R0 ;  /* 0x00000000ff00723e */ /* 0x000fe200000010ff */
[----:B------:R-:W-:Y:S05]  /*4ae0*/  BRA `(.L_x_104) ;  /* 0x000009e000007947 */ /* 0x000fea0003800000 */
.L_x_112:
        /* <DEDUP_REMOVED lines=28> */
.L_x_115:
        /* <DEDUP_REMOVED lines=15> */
.L_x_114:
[----:B------:R0:W5:Y:S01]  /*4da0*/  LDG.E.U16 R0, [R2.64] ;  /* 0x0000002402007981 */ /* 0x000162000c1e1500 */
[----:B------:R-:W-:Y:S05]  /*4db0*/  BRA `(.L_x_104) ;  /* 0x0000071000007947 */ /* 0x000fea0003800000 */
.L_x_111:
        /* <DEDUP_REMOVED lines=12> */
.L_x_118:
        /* <DEDUP_REMOVED lines=21> */
.L_x_122:
[----:B------:R-:W-:Y:S05]  /*4fd0*/  BSYNC B1 ;  /* 0x0000000000017941 */ /* 0x000fea0003800000 */
.L_x_121:
[----:B------:R-:W-:Y:S01]  /*4fe0*/  LEA R3, R0, 0x3b800000, 0x17 ;  /* 0x3b80000000037811 */ /* 0x000fe200078eb8ff */
[----:B------:R-:W-:-:S05]  /*4ff0*/  IMAD.SHL.U32 R0, R2, 0x100000, RZ ;  /* 0x0010000002007824 */ /* 0x000fca00078e00ff */
[----:B------:R-:W-:Y:S02]  /*5000*/  LOP3.LUT R0, R3, R0, R4, 0xfe, !PT ;  /* 0x0000000003007212 */ /* 0x000fe400078efe04 */
.L_x_120:
[----:B------:R-:W-:Y:S05]  /*5010*/  BSYNC B0 ;  /* 0x0000000000007941 */ /* 0x000fea0003800000 */
.L_x_119:
[----:B------:R-:W-:Y:S01]  /*5020*/  F2FP.BF16.PACK_AB R0, RZ, R0 ;  /* 0x00000000ff00723e */ /* 0x000fe200000010ff */
[----:B------:R-:W-:Y:S05]  /*5030*/  BRA `(.L_x_104) ;  /* 0x0000049000007947 */ /* 0x000fea0003800000 */
.L_x_117:
        /* <DEDUP_REMOVED lines=21> */
.L_x_126:
[----:B------:R-:W-:Y:S05]  /*5190*/  BSYNC B1 ;  /* 0x0000000000017941 */ /* 0x000fea0003800000 */
.L_x_125:
[----:B------:R-:W-:Y:S01]  /*51a0*/  LEA R3, R0, 0x37800000, 0x17 ;  /* 0x3780000000037811 */ /* 0x000fe200078eb8ff */
[----:B------:R-:W-:-:S05]  /*51b0*/  IMAD.SHL.U32 R0, R2, 0x200000, RZ ;  /* 0x0020000002007824 */ /* 0x000fca00078e00ff */
[----:B------:R-:W-:Y:S02]  /*51c0*/  LOP3.LUT R0, R3, R0, R4, 0xfe, !PT ;  /* 0x0000000003007212 */ /* 0x000fe400078efe04 */
.L_x_124:
[----:B------:R-:W-:Y:S05]  /*51d0*/  BSYNC B0 ;  /* 0x0000000000007941 */ /* 0x000fea0003800000 */
.L_x_123:
[----:B------:R-:W-:Y:S01]  /*51e0*/  F2FP.BF16.PACK_AB R0, RZ, R0 ;  /* 0x00000000ff00723e */ /* 0x000fe200000010ff */
[----:B------:R-:W-:Y:S05]  /*51f0*/  BRA `(.L_x_104) ;  /* 0x000002d000007947 */ /* 0x000fea0003800000 */
.L_x_116:
        /* <DEDUP_REMOVED lines=14> */
.L_x_130:
[----:B------:R-:W-:Y:S05]  /*52e0*/  BSYNC B0 ;  /* 0x0000000000007941 */ /* 0x000fea0003800000 */
.L_x_129:
[----:B------:R-:W-:Y:S01]  /*52f0*/  F2FP.BF16.PACK_AB R0, RZ, R0 ;  /* 0x00000000ff00723e */ /* 0x000fe200000010ff */
[----:B------:R-:W-:Y:S05]  /*5300*/  BRA `(.L_x_104) ;  /* 0x000001c000007947 */ /* 0x000fea0003800000 */
.L_x_103:
[----:B------:R-:W-:Y:S01]  /*5310*/  MOV R2, 0x0 ;  /* 0x0000000000027802 */ /* 0x000fe20000000f00 */
[----:B------:R-:W-:Y:S02]  /*5320*/  IMAD.MOV.U32 R4, RZ, RZ, c[0x4][0x128] ;  /* 0x01004a00ff047624 */ /* 0x000fe400078e00ff */
[----:B------:R-:W-:Y:S02]  /*5330*/  IMAD.MOV.U32 R5, RZ, RZ, c[0x4][0x12c] ;  /* 0x01004b00ff057624 */ /* 0x000fe400078e00ff */
[----:B------:R-:W-:Y:S01]  /*5340*/  IMAD.MOV.U32 R6, RZ, RZ, c[0x4][0x130] ;  /* 0x01004c00ff067624 */ /* 0x000fe200078e00ff */
[----:B------:R-:W0:Y:S01]  /*5350*/  LDC.64 R2, c[0x4][R2] ;  /* 0x0100000002027b82 */ /* 0x000e220000000a00 */
[----:B------:R-:W-:-:S02]  /*5360*/  IMAD.MOV.U32 R7, RZ, RZ, c[0x4][0x134] ;  /* 0x01004d00ff077624 */ /* 0x000fc400078e00ff */
[----:B------:R-:W-:Y:S02]  /*5370*/  IMAD.MOV.U32 R8, RZ, RZ, 0x4e ;  /* 0x0000004eff087424 */ /* 0x000fe400078e00ff */
[----:B------:R-:W-:Y:S02]  /*5380*/  IMAD.MOV.U32 R10, RZ, RZ, c[0x4][0x38] ;  /* 0x01000e00ff0a7624 */ /* 0x000fe400078e00ff */
[----:B------:R-:W-:Y:S02]  /*5390*/  IMAD.MOV.U32 R11, RZ, RZ, c[0x4][0x3c] ;  /* 0x01000f00ff0b7624 */ /* 0x000fe400078e00ff */
[----:B------:R-:W-:Y:S02]  /*53a0*/  IMAD.MOV.U32 R12, RZ, RZ, 0x1 ;  /* 0x00000001ff0c7424 */ /* 0x000fe400078e00ff */
[----:B------:R-:W-:Y:S02]  /*53b0*/  IMAD.MOV.U32 R13, RZ, RZ, RZ ;  /* 0x000000ffff0d7224 */ /* 0x000fe400078e00ff */
[----:B------:R-:W-:Y:S01]  /*53c0*/  LEPC R14 ;  /* 0x00000000000e734e */ /* 0x000fe20000000000 */
[----:B------:R-:W-:Y:S02]  /*53d0*/  MOV R9, 0x5440 ;  /* 0x0000544000097802 */ /* 0x000fe40000000f00 */
[----:B------:R-:W-:-:S02]  /*53e0*/  MOV R20, 0x53c0 ;  /* 0x000053c000147802 */ /* 0x000fc40000000f00 */
[----:B------:R-:W-:Y:S02]  /*53f0*/  MOV R21, 0x0 ;  /* 0x0000000000157802 */ /* 0x000fe40000000f00 */
[----:B------:R-:W-:Y:S02]  /*5400*/  MOV R0, 0x0 ;  /* 0x0000000000007802 */ /* 0x000fe40000000f00 */
[----:B------:R-:W-:-:S04]  /*5410*/  IADD3 R20, P0, P1, -R20, R9, R14 ;  /* 0x0000000914147210 */ /* 0x000fc8000791e10e */
[----:B------:R-:W-:-:S04]  /*5420*/  IADD3.X R21, ~R0, R21, R15, P0, P1 ;  /* 0x0000001500157210 */ /* 0x000fc800007e250f */
[----:B0----5:R-:W-:Y:S05]  /*5430*/  CALL.ABS.NOINC R2 ;  /* 0x0000000002007343 */ /* 0x021fea0003c00000 */
[----:B------:R-:W-:Y:S01]  /*5440*/  PRMT R0, RZ, 0x7610, R0 ;  /* 0x00007610ff007816 */ /* 0x000fe20000000000 */
[----:B------:R-:W-:Y:S05]  /*5450*/  BRA `(.L_x_104) ;  /* 0x0000007000007947 */ /* 0x000fea0003800000 */
.L_x_128:
[----:B------:R-:W2:Y:S02]  /*5460*/  LDG.E.64 R2, [R2.64] ;  /* 0x0000002402027981 */ /* 0x000ea4000c1e1b00 */
[----:B--2---:R-:W0:Y:S02]  /*5470*/  I2F.U64 R0, R2 ;  /* 0x0000000200007312 */ /* 0x004e240000301000 */
[----:B0-----:R-:W-:Y:S01]  /*5480*/  F2FP.BF16.PACK_AB R0, RZ, R0 ;  /* 0x00000000ff00723e */ /* 0x001fe200000010ff */
[----:B------:R-:W-:Y:S05]  /*5490*/  BRA `(.L_x_104) ;  /* 0x0000003000007947 */ /* 0x000fea0003800000 */
.L_x_127:
[----:B------:R-:W2:Y:S02]  /*54a0*/  LDG.E R2, [R2.64] ;  /* 0x0000002402027981 */ /* 0x000ea4000c1e1900 */
[----:B--2---:R-:W0:Y:S02]  /*54b0*/  I2F.U32 R0, R2 ;  /* 0x0000000200007306 */ /* 0x004e240000201000 */
[----:B0-----:R-:W-:-:S06]  /*54c0*/  F2FP.BF16.PACK_AB R0, RZ, R0 ;  /* 0x00000000ff00723e */ /* 0x001fcc00000010ff */
.L_x_104:
[----:B-----5:R-:W-:Y:S01]  /*54d0*/  PRMT R23, RZ, 0x5410, R23 ;  /* 0x00005410ff177816 */ /* 0x020fe20000000017 */
[----:B------:R-:W1:Y:S01]  /*54e0*/  LDC.U8 R4, c[0x0][0x4b9] ;  /* 0x00012e40ff047b82 */ /* 0x000e620000000000 */
[----:B------:R-:W-:-:S02]  /*54f0*/  PRMT R0, RZ, 0x5410, R0 ;  /* 0x00005410ff007816 */ /* 0x000fc40000000000 */
[----:B------:R-:W-:Y:S01]  /*5500*/  PRMT R22, RZ, 0x5410, R22 ;  /* 0x00005410ff167816 */ /* 0x000fe20000000016 */
[----:B------:R-:W-:Y:S01]  /*5510*/  FMUL.FTZ R23, R23, -1.4426950216293334961 ;  /* 0xbfb8aa3b17177820 */ /* 0x000fe20000410000 */
[----:B------:R-:W-:-:S05]  /*5520*/  PRMT R25, RZ, 0x5410, R25 ;  /* 0x00005410ff197816 */ /* 0x000fca0000000019 */
[----:B------:R-:W2:Y:S01]  /*5530*/  MUFU.EX2 R23, R23 ;  /* 0x0000001700177308 */ /* 0x000ea20000000800 */
[----:B-1----:R-:W-:Y:S01]  /*5540*/  PRMT R5, R4, 0x9910, RZ ;  /* 0x0000991004057816 */ /* 0x002fe200000000ff */
[----:B0-2---:R-:W-:-:S06]  /*5550*/  FADD.FTZ R2, R23, 1 ;  /* 0x3f80000017027421 */ /* 0x005fcc0000010000 */
[----:B------:R-:W0:Y:S02]  /*5560*/  MUFU.RCP R2, R2 ;  /* 0x0000000200027308 */ /* 0x000e240000001000 */
[----:B0-----:R-:W-:Y:S02]  /*5570*/  FFMA.FTZ R3, -R0, R2, R0 ;  /* 0x0000000200037223 */ /* 0x001fe40000010100 */
[----:B------:R-:W-:Y:S02]  /*5580*/  IMAD.MOV.U32 R0, RZ, RZ, R5 ;  /* 0x000000ffff007224 */ /* 0x000fe400078e0005 */
[----:B------:R-:W-:-:S03]  /*5590*/  FMUL.FTZ R3, R22, R3 ;  /* 0x0000000316037220 */ /* 0x000fc60000410000 */
[----:B------:R-:W-:Y:S01]  /*55a0*/  ISETP.GT.AND P0, PT, R0, 0x9, PT ;  /* 0x000000090000780c */ /* 0x000fe20003f04270 */
[----:B------:R-:W-:-:S05]  /*55b0*/  FFMA.FTZ R3, R25, R2, R3 ;  /* 0x0000000219037223 */ /* 0x000fca0000010003 */
[----:B------:R-:W-:-:S07]  /*55c0*/  F2FP.BF16.PACK_AB R3, RZ, R3 ;  /* 0x00000003ff03723e */ /* 0x000fce00000010ff */
        /* <DEDUP_REMOVED lines=9> */
[----:B------:R-:W-:-:S04]  /*5660*/  PRMT R0, RZ, 0x5410, R3 ;  /* 0x00005410ff007816 */ /* 0x000fc80000000003 */
[----:B------:R-:W0:Y:S02]  /*5670*/  F2I.FTZ.TRUNC.NTZ R3, R0 ;  /* 0x0000000000037305 */ /* 0x000e24000021f100 */
[----:B0-----:R0:W-:Y:S01]  /*5680*/  STG.E.U8 [R16.64], R3 ;  /* 0x0000000310007986 */ /* 0x0011e2000c101124 */
[----:B------:R-:W-:Y:S05]  /*5690*/  BRA `(.L_x_136) ;  /* 0x00000e8000007947 */ /* 0x000fea0003800000 */
.L_x_134:
[----:B------:R-:W-:-:S06]  /*56a0*/  PRMT R3, RZ, 0x5410, R3 ;  /* 0x00005410ff037816 */ /* 0x000fcc0000000003 */
[----:B------:R-:W0:Y:S02]  /*56b0*/  F2I.S64.TRUNC R2, R3 ;  /* 0x0000000300027311 */ /* 0x000e24000020d900 */
[----:B0-----:R0:W-:Y:S01]  /*56c0*/  STG.E.U8 [R16.64], R2 ;  /* 0x0000000210007986 */ /* 0x0011e2000c101124 */
[----:B------:R-:W-:Y:S05]  /*56d0*/  BRA `(.L_x_136) ;  /* 0x00000e4000007947 */ /* 0x000fea0003800000 */
.L_x_133:
[----:B------:R-:W-:-:S13]  /*56e0*/  ISETP.NE.AND P0, PT, R0, 0x2, PT ;  /* 0x000000020000780c */ /* 0x000fda0003f05270 */
[----:B------:R-:W-:Y:S05]  /*56f0*/  @!P0 BRA `(.L_x_137) ;  /* 0x000000c000008947 */ /* 0x000fea0003800000 */
[----:B------:R-:W-:-:S13]  /*5700*/  ISETP.NE.AND P0, PT, R0, 0x3, PT ;  /* 0x000000030000780c */ /* 0x000fda0003f05270 */
[----:B------:R-:W-:Y:S05]  /*5710*/  @!P0 BRA `(.L_x_138) ;  /* 0x0000006000008947 */ /* 0x000fea0003800000 */
[----:B------:R-:W-:-:S13]  /*5720*/  ISETP.NE.AND P0, PT, R0, 0x4, PT ;  /* 0x000000040000780c */ /* 0x000fda0003f05270 */
[----:B------:R-:W-:Y:S05]  /*5730*/  @P0 BRA `(.L_x_135) ;  /* 0x00000c3000000947 */ /* 0x000fea0003800000 */
[----:B------:R-:W-:-:S06]  /*5740*/  PRMT R3, RZ, 0x5410, R3 ;  /* 0x00005410ff037816 */ /* 0x000fcc0000000003 */
[----:B------:R-:W0:Y:S02]  /*5750*/  F2I.S64.TRUNC R2, R3 ;  /* 0x0000000300027311 */ /* 0x000e24000020d900 */
[----:B0-----:R0:W-:Y:S01]  /*5760*/  STG.E.64 [R16.64], R2 ;  /* 0x0000000210007986 */ /* 0x0011e2000c101b24 */
[----:B------:R-:W-:Y:S05]  /*5770*/  BRA `(.L_x_136) ;  /* 0x00000da000007947 */ /* 0x000fea0003800000 */
.L_x_138:
[----:B------:R-:W-:-:S06]  /*5780*/  PRMT R3, RZ, 0x5410, R3 ;  /* 0x00005410ff037816 */ /* 0x000fcc0000000003 */
[----:B------:R-:W0:Y:S02]  /*5790*/  F2I.FTZ.TRUNC.NTZ R3, R3 ;  /* 0x0000000300037305 */ /* 0x000e24000021f100 */
[----:B0-----:R0:W-:Y:S01]  /*57a0*/  STG.E [R16.64], R3 ;  /* 0x0000000310007986 */ /* 0x0011e2000c101924 */
[----:B------:R-:W-:Y:S05]  /*57b0*/  BRA `(.L_x_136) ;  /* 0x00000d6000007947 */ /* 0x000fea0003800000 */
.L_x_137:
[----:B------:R-:W-:-:S06]  /*57c0*/  PRMT R3, RZ, 0x5410, R3 ;  /* 0x00005410ff037816 */ /* 0x000fcc0000000003 */
[----:B------:R-:W0:Y:S02]  /*57d0*/  F2I.FTZ.TRUNC.NTZ R3, R3 ;  /* 0x0000000300037305 */ /* 0x000e24000021f100 */
[----:B0-----:R0:W-:Y:S01]  /*57e0*/  STG.E.U16 [R16.64], R3 ;  /* 0x0000000310007986 */ /* 0x0011e2000c101524 */
[----:B------:R-:W-:Y:S05]  /*57f0*/  BRA `(.L_x_136) ;  /* 0x00000d2000007947 */ /* 0x000fea0003800000 */
.L_x_132:
[----:B------:R-:W-:-:S13]  /*5800*/  ISETP.GT.AND P0, PT, R0, 0x6, PT ;  /* 0x000000060000780c */ /* 0x000fda0003f04270 */
[----:B------:R-:W-:Y:S05]  /*5810*/  @P0 BRA `(.L_x_139) ;  /* 0x000000b000000947 */ /* 0x000fea0003800000 */
[----:B------:R-:W-:-:S13]  /*5820*/  ISETP.NE.AND P0, PT, R0, 0x5, PT ;  /* 0x000000050000780c */ /* 0x000fda0003f05270 */
[----:B------:R-:W-:Y:S05]  /*5830*/  @!P0 BRA `(.L_x_140) ;  /* 0x0000005000008947 */ /* 0x000fea0003800000 */
[----:B------:R-:W-:-:S13]  /*5840*/  ISETP.NE.AND P0, PT, R0, 0x6, PT ;  /* 0x000000060000780c */ /* 0x000fda0003f05270 */
[----:B------:R-:W-:Y:S05]  /*5850*/  @P0 BRA `(.L_x_135) ;  /* 0x00000b1000000947 */ /* 0x000fea0003800000 */
[----:B------:R-:W-:-:S05]  /*5860*/  PRMT R3, RZ, 0x5410, R3 ;  /* 0x00005410ff037816 */ /* 0x000fca0000000003 */
[----:B------:R0:W-:Y:S01]  /*5870*/  STG.E [R16.64], R3 ;  /* 0x0000000310007986 */ /* 0x0001e2000c101924 */
[----:B------:R-:W-:Y:S05]  /*5880*/  BRA `(.L_x_136) ;  /* 0x00000c9000007947 */ /* 0x000fea0003800000 */
.L_x_140:
[----:B------:R-:W-:-:S04]  /*5890*/  PRMT R0, RZ, 0x5410, R3 ;  /* 0x00005410ff007816 */ /* 0x000fc80000000003 */
[----:B------:R-:W-:-:S05]  /*58a0*/  F2FP.PACK_AB R0, RZ, R0 ;  /* 0x00000000ff00723e */ /* 0x000fca00000000ff */
[----:B------:R0:W-:Y:S01]  /*58b0*/  STG.E.U16 [R16.64], R0 ;  /* 0x0000000010007986 */ /* 0x0001e2000c101524 */
[----:B------:R-:W-:Y:S05]  /*58c0*/  BRA `(.L_x_136) ;  /* 0x00000c5000007947 */ /* 0x000fea0003800000 */
.L_x_139:
[----:B------:R-:W-:-:S13]  /*58d0*/  ISETP.NE.AND P0, PT, R0, 0x7, PT ;  /* 0x000000070000780c */ /* 0x000fda0003f05270 */
[----:B------:R-:W-:Y:S05]  /*58e0*/  @!P0 BRA `(.L_x_141) ;  /* 0x000000d000008947 */ /* 0x000fea0003800000 */
[----:B------:R-:W-:-:S13]  /*58f0*/  ISETP.NE.AND P0, PT, R0, 0x8, PT ;  /* 0x000000080000780c */ /* 0x000fda0003f05270 */
[----:B------:R-:W-:Y:S05]  /*5900*/  @!P0 BRA `(.L_x_142) ;  /* 0x0000006000008947 */ /* 0x000fea0003800000 */
[----:B------:R-:W-:-:S13]  /*5910*/  ISETP.NE.AND P0, PT, R0, 0x9, PT ;  /* 0x000000090000780c */ /* 0x000fda0003f05270 */
[----:B------:R-:W-:Y:S05]  /*5920*/  @P0 BRA `(.L_x_135) ;  /* 0x00000a4000000947 */ /* 0x000fea0003800000 */
[----:B------:R-:W-:Y:S01]  /*5930*/  IMAD.MOV.U32 R5, RZ, RZ, RZ ;  /* 0x000000ffff057224 */ /* 0x000fe200078e00ff */
[----:B------:R-:W-:-:S05]  /*5940*/  PRMT R4, RZ, 0x5410, R3 ;  /* 0x00005410ff047816 */ /* 0x000fca0000000003 */
[----:B------:R0:W-:Y:S01]  /*5950*/  STG.E.64 [R16.64], R4 ;  /* 0x0000000410007986 */ /* 0x0001e2000c101b24 */
[----:B------:R-:W-:Y:S05]  /*5960*/  BRA `(.L_x_136) ;  /* 0x00000bb000007947 */ /* 0x000fea0003800000 */
.L_x_142:
[----:B------:R-:W-:-:S04]  /*5970*/  PRMT R3, RZ, 0x5410, R3 ;  /* 0x00005410ff037816 */ /* 0x000fc80000000003 */
[----:B------:R-:W-:-:S04]  /*5980*/  F2FP.PACK_AB R3, RZ, R3 ;  /* 0x00000003ff03723e */ /* 0x000fc800000000ff */
[----:B------:R-:W-:-:S05]  /*5990*/  PRMT R3, R3, 0x5410, RZ ;  /* 0x0000541003037816 */ /* 0x000fca00000000ff */
[----:B------:R0:W-:Y:S01]  /*59a0*/  STG.E [R16.64], R3 ;  /* 0x0000000310007986 */ /* 0x0001e2000c101924 */
[----:B------:R-:W-:Y:S05]  /*59b0*/  BRA `(.L_x_136) ;  /* 0x00000b6000007947 */ /* 0x000fea0003800000 */
.L_x_141:
[----:B------:R-:W-:-:S05]  /*59c0*/  PRMT R2, RZ, 0x5410, R3 ;  /* 0x00005410ff027816 */ /* 0x000fca0000000003 */
[----:B------:R-:W-:-:S06]  /*59d0*/  FMUL.FTZ R2, R2, 1 ;  /* 0x3f80000002027820 */ /* 0x000fcc0000410000 */
[----:B------:R-:W0:Y:S02]  /*59e0*/  F2F.F64.F32 R2, R2 ;  /* 0x0000000200027310 */ /* 0x000e240000201800 */
[----:B0-----:R0:W-:Y:S01]  /*59f0*/  STG.E.64 [R16.64], R2 ;  /* 0x0000000210007986 */ /* 0x0011e2000c101b24 */
[----:B------:R-:W-:Y:S05]  /*5a00*/  BRA `(.L_x_136) ;  /* 0x00000b1000007947 */ /* 0x000fea0003800000 */
.L_x_131:
        /* <DEDUP_REMOVED lines=8> */
[----:B------:R-:W-:-:S04]  /*5a90*/  PRMT R3, RZ, 0x5410, R3 ;  /* 0x00005410ff037816 */ /* 0x000fc80000000003 */
[----:B------:R-:W-:-:S04]  /*5aa0*/  FSETP.NEU.FTZ.AND P0, PT, R3, RZ, PT ;  /* 0x000000ff0300720b */ /* 0x000fc80003f1d000 */
[----:B------:R-:W-:-:S05]  /*5ab0*/  SEL R3, RZ, 0x1, !P0 ;  /* 0x00000001ff037807 */ /* 0x000fca0004000000 */
[----:B------:R0:W-:Y:S01]  /*5ac0*/  STG.E.U8 [R16.64], R3 ;  /* 0x0000000310007986 */ /* 0x0001e2000c101124 */
[----:B------:R-:W-:Y:S05]  /*5ad0*/  BRA `(.L_x_136) ;  /* 0x00000a4000007947 */ /* 0x000fea0003800000 */
.L_x_145:
[----:B------:R-:W-:Y:S01]  /*5ae0*/  PRMT R3, RZ, 0x5410, R3 ;  /* 0x00005410ff037816 */ /* 0x000fe20000000003 */
[----:B------:R-:W-:-:S04]  /*5af0*/  CS2R R6, SRZ ;  /* 0x0000000000067805 */ /* 0x000fc8000001ff00 */
[----:B------:R-:W-:-:S04]  /*5b00*/  FMUL.FTZ R3, R3, 1 ;  /* 0x3f80000003037820 */ /* 0x000fc80000410000 */
[----:B------:R-:W0:Y:S02]  /*5b10*/  F2F.F64.F32 R4, R3 ;  /* 0x0000000300047310 */ /* 0x000e240000201800 */
[----:B0-----:R0:W-:Y:S01]  /*5b20*/  STG.E.128 [R16.64], R4 ;  /* 0x0000000410007986 */ /* 0x0011e2000c101d24 */
[----:B------:R-:W-:Y:S05]  /*5b30*/  BRA `(.L_x_136) ;  /* 0x000009e000007947 */ /* 0x000fea0003800000 */
.L_x_144:
[----:B------:R-:W-:-:S13]  /*5b40*/  ISETP.NE.AND P0, PT, R0, 0xf, PT ;  /* 0x0000000f0000780c */ /* 0x000fda0003f05270 */
[----:B------:R-:W-:Y:S05]  /*5b50*/  @!P0 BRA `(.L_x_146) ;  /* 0x000002d000008947 */ /* 0x000fea0003800000 */
[----:B------:R-:W-:-:S13]  /*5b60*/  ISETP.NE.AND P0, PT, R0, 0x17, PT ;  /* 0x000000170000780c */ /* 0x000fda0003f05270 */
[----:B------:R-:W-:Y:S05]  /*5b70*/  @!P0 BRA `(.L_x_147) ;  /* 0x0000015000008947 */ /* 0x000fea0003800000 */
[----:B------:R-:W-:-:S13]  /*5b80*/  ISETP.NE.AND P0, PT, R0, 0x18, PT ;  /* 0x000000180000780c */ /* 0x000fda0003f05270 */
[----:B------:R-:W-:Y:S05]  /*5b90*/  @P0 BRA `(.L_x_135) ;  /* 0x000007d000000947 */ /* 0x000fea0003800000 */
[----:B------:R-:W-:Y:S01]  /*5ba0*/  PRMT R5, RZ, 0x5410, R3 ;  /* 0x00005410ff057816 */ /* 0x000fe20000000003 */
[----:B------:R-:W-:Y:S03]  /*5bb0*/  BSSY B0, `(.L_x_148) ;  /* 0x000000e000007945 */ /* 0x000fe60003800000 */
[C---:B------:R-:W-:Y:S02]  /*5bc0*/  LOP3.LUT R2, R5.reuse, 0x7fffffff, RZ, 0xc0, !PT ;  /* 0x7fffffff05027812 */ /* 0x040fe400078ec0ff */
[----:B------:R-:W-:Y:S02]  /*5bd0*/  LOP3.LUT R0, R5, 0x80000000, RZ, 0xc0, !PT ;  /* 0x8000000005007812 */ /* 0x000fe400078ec0ff */
[----:B------:R-:W-:Y:S02]  /*5be0*/  ISETP.GT.U32.AND P0, PT, R2, 0x43efffff, PT ;  /* 0x43efffff0200780c */ /* 0x000fe40003f04070 */
[----:B------:R-:W-:Y:S01]  /*5bf0*/  SHF.R.U32.HI R3, RZ, 0x18, R0 ;  /* 0x00000018ff037819 */ /* 0x000fe20000011600 */
[----:B------:R-:W-:-:S10]  /*5c00*/  IMAD.MOV.U32 R0, RZ, RZ, 0x7f ;  /* 0x0000007fff007424 */ /* 0x000fd400078e00ff */
[----:B------:R-:W-:Y:S05]  /*5c10*/  @P0 BRA `(.L_x_149) ;  /* 0x0000007000000947 */ /* 0x000fea0003800000 */
[----:B------:R-:W-:-:S13]  /*5c20*/  ISETP.GE.U32.AND P0, PT, R2, 0x3c800000, PT ;  /* 0x3c8000000200780c */ /* 0x000fda0003f06070 */
[----:B------:R-:W-:Y:S01]  /*5c30*/  @P0 SHF.R.U32.HI R0, RZ, 0x14, R5 ;  /* 0x00000014ff000819 */ /* 0x000fe20000011605 */
[----:B------:R-:W-:-:S03]  /*5c40*/  @!P0 FADD.FTZ R2, R2, 16384 ;  /* 0x4680000002028421 */ /* 0x000fc60000010000 */
[----:B------:R-:W-:-:S04]  /*5c50*/  @P0 LOP3.LUT R0, R0, 0x1, RZ, 0xc0, !PT ;  /* 0x0000000100000812 */ /* 0x000fc800078ec0ff */
[----:B------:R-:W-:-:S04]  /*5c60*/  @P0 IADD3 R0, R5, 0x407ffff, R0 ;  /* 0x0407ffff05000810 */ /* 0x000fc80007ffe000 */
[----:B------:R-:W-:Y:S02]  /*5c70*/  @P0 SHF.R.U32.HI R0, RZ, 0x14, R0 ;  /* 0x00000014ff000819 */ /* 0x000fe40000011600 */
[----:B------:R-:W-:Y:S02]  /*5c80*/  @!P0 IADD3 R0, R2, -0x46800000, RZ ;  /* 0xb980000002008810 */ /* 0x000fe40007ffe0ff */
.L_x_149:
[----:B------:R-:W-:Y:S05]  /*5c90*/  BSYNC B0 ;  /* 0x0000000000007941 */ /* 0x000fea0003800000 */
.L_x_148:
[----:B------:R-:W-:-:S05]  /*5ca0*/  LOP3.LUT R3, R0, R3, RZ, 0xfc, !PT ;  /* 0x0000000300037212 */ /* 0x000fca00078efcff */
[----:B------:R0:W-:Y:S01]  /*5cb0*/  STG.E.U8 [R16.64], R3 ;  /* 0x0000000310007986 */ /* 0x0001e2000c101124 */
[----:B------:R-:W-:Y:S05]  /*5cc0*/  BRA `(.L_x_136) ;  /* 0x0000085000007947 */ /* 0x000fea0003800000 */
.L_x_147:
[----:B------:R-:W-:Y:S01]  /*5cd0*/  PRMT R3, RZ, 0x5410, R3 ;  /* 0x00005410ff037816 */ /* 0x000fe20000000003 */
[----:B------:R-:W-:Y:S03]  /*5ce0*/  BSSY B0, `(.L_x_150) ;  /* 0x000000f000007945 */ /* 0x000fe60003800000 */
[----:B------:R-:W-:-:S04]  /*5cf0*/  LOP3.LUT R2, R3, 0x7fffffff, RZ, 0xc0, !PT ;  /* 0x7fffffff03027812 */ /* 0x000fc800078ec0ff */
[----:B------:R-:W-:-:S13]  /*5d00*/  ISETP.GT.U32.AND P0, PT, R2, 0x477fffff, PT ;  /* 0x477fffff0200780c */ /* 0x000fda0003f04070 */
[----:B------:R-:W-:Y:S05]  /*5d10*/  @P0 BRA `(.L_x_151) ;  /* 0x0000008000000947 */ /* 0x000fea0003800000 */
[----:B------:R-:W-:-:S13]  /*5d20*/  ISETP.GE.U32.AND P0, PT, R2, 0x38800000, PT ;  /* 0x388000000200780c */ /* 0x000fda0003f06070 */
[----:B------:R-:W-:Y:S01]  /*5d30*/  @P0 SHF.R.U32.HI R0, RZ, 0x15, R3 ;  /* 0x00000015ff000819 */ /* 0x000fe20000011603 */
[----:B------:R-:W-:-:S03]  /*5d40*/  @!P0 FADD.FTZ R2, R2, 128 ;  /* 0x4300000002028421 */ /* 0x000fc60000010000 */
[----:B------:R-:W-:-:S04]  /*5d50*/  @P0 LOP3.LUT R0, R0, 0x1, RZ, 0xc0, !PT ;  /* 0x0000000100000812 */ /* 0x000fc800078ec0ff */
[----:B------:R-:W-:-:S04]  /*5d60*/  @P0 IADD3 R0, R3, 0x80fffff, R0 ;  /* 0x080fffff03000810 */ /* 0x000fc80007ffe000 */
[----:B------:R-:W-:Y:S02]  /*5d70*/  @P0 SHF.R.U32.HI R0, RZ, 0x15, R0 ;  /* 0x00000015ff000819 */ /* 0x000fe40000011600 */
[----:B------:R-:W-:Y:S01]  /*5d80*/  @!P0 IADD3 R0, R2, -0x43000000, RZ ;  /* 0xbd00000002008810 */ /* 0x000fe20007ffe0ff */
[----:B------:R-:W-:Y:S05]  /*5d90*/  BRA `(.L_x_152) ;  /* 0x0000003000007947 */ /* 0x000fea0003800000 */
.L_x_151:
[----:B------:R-:W-:Y:S01]  /*5da0*/  IMAD.MOV.U32 R0, RZ, RZ, 0x7f ;  /* 0x0000007fff007424 */ /* 0x000fe200078e00ff */
[----:B------:R-:W-:-:S04]  /*5db0*/  ISETP.GT.U32.AND P0, PT, R2, 0x7f800000, PT ;  /* 0x7f8000000200780c */ /* 0x000fc80003f04070 */
[----:B------:R-:W-:-:S04]  /*5dc0*/  SEL R0, R0, 0x7c, P0 ;  /* 0x0000007c00007807 */ /* 0x000fc80000000000 */
.L_x_152:
[----:B------:R-:W-:Y:S05]  /*5dd0*/  BSYNC B0 ;  /* 0x0000000000007941 */ /* 0x000fea0003800000 */
.L_x_150:
[----:B------:R-:W-:-:S04]  /*5de0*/  LOP3.LUT R2, R3, 0x80000000, RZ, 0xc0, !PT ;  /* 0x8000000003027812 */ /* 0x000fc800078ec0ff */
[----:B------:R-:W-:-:S04]  /*5df0*/  SHF.R.U32.HI R3, RZ, 0x18, R2 ;  /* 0x00000018ff037819 */ /* 0x000fc80000011602 */
[----:B------:R-:W-:-:S05]  /*5e00*/  LOP3.LUT R3, R0, R3, RZ, 0xfc, !PT ;  /* 0x0000000300037212 */ /* 0x000fca00078efcff */
[----:B------:R0:W-:Y:S01]  /*5e10*/  STG.E.U8 [R16.64], R3 ;  /* 0x0000000310007986 */ /* 0x0001e2000c101124 */
[----:B------:R-:W-:Y:S05]  /*5e20*/  BRA `(.L_x_136) ;  /* 0x000006f000007947 */ /* 0x000fea0003800000 */
.L_x_146:
[----:B------:R0:W-:Y:S01]  /*5e30*/  STG.E.U16 [R16.64], R3 ;  /* 0x0000000310007986 */ /* 0x0001e2000c101524 */
[----:B------:R-:W-:Y:S05]  /*5e40*/  BRA `(.L_x_136) ;  /* 0x000006d000007947 */ /* 0x000fea0003800000 */
.L_x_143:
        /* <DEDUP_REMOVED lines=8> */
[----:B------:R-:W-:-:S06]  /*5ed0*/  PRMT R3, RZ, 0x5410, R3 ;  /* 0x00005410ff037816 */ /* 0x000fcc0000000003 */
[----:B------:R-:W0:Y:S02]  /*5ee0*/  F2I.FTZ.U32.TRUNC.NTZ R3, R3 ;  /* 0x0000000300037305 */ /* 0x000e24000021f000 */
[----:B0-----:R0:W-:Y:S01]  /*5ef0*/  STG.E.U16 [R16.64], R3 ;  /* 0x0000000310007986 */ /* 0x0011e2000c101524 */
[----:B------:R-:W-:Y:S05]  /*5f00*/  BRA `(.L_x_136) ;  /* 0x0000061000007947 */ /* 0x000fea0003800000 */
.L_x_155:
[----:B------:R-:W-:Y:S01]  /*5f10*/  PRMT R3, RZ, 0x5410, R3 ;  /* 0x00005410ff037816 */ /* 0x000fe20000000003 */
[----:B------:R-:W-:Y:S01]  /*5f20*/  BSSY B0, `(.L_x_156) ;  /* 0x0000014000007945 */ /* 0x000fe20003800000 */
[----:B------:R-:W-:Y:S02]  /*5f30*/  IMAD.MOV.U32 R8, RZ, RZ, 0x80 ;  /* 0x00000080ff087424 */ /* 0x000fe400078e00ff */
[----:B------:R-:W-:-:S04]  /*5f40*/  LOP3.LUT R2, R3, 0x7fffffff, RZ, 0xc0, !PT ;  /* 0x7fffffff03027812 */ /* 0x000fc800078ec0ff */
[----:B------:R-:W-:-:S13]  /*5f50*/  ISETP.GT.U32.AND P0, PT, R2, 0x437fffff, PT ;  /* 0x437fffff0200780c */ /* 0x000fda0003f04070 */
[----:B------:R-:W-:Y:S05]  /*5f60*/  @P0 BRA `(.L_x_157) ;  /* 0x000000f000000947 */ /* 0x000fea0003800000 */
[----:B------:R-:W-:-:S13]  /*5f70*/  ISETP.GE.U32.AND P0, PT, R2, 0x3c000000, PT ;  /* 0x3c0000000200780c */ /* 0x000fda0003f06070 */
[----:B------:R-:W-:-:S04]  /*5f80*/  @P0 SHF.R.U32.HI R0, RZ, 0x14, R3 ;  /* 0x00000014ff000819 */ /* 0x000fc80000011603 */
[----:B------:R-:W-:-:S04]  /*5f90*/  @P0 LOP3.LUT R0, R0, 0x1, RZ, 0xc0, !PT ;  /* 0x0000000100000812 */ /* 0x000fc800078ec0ff */
[----:B------:R-:W-:-:S04]  /*5fa0*/  @P0 IADD3 R0, R3, 0x487ffff, R0 ;  /* 0x0487ffff03000810 */ /* 0x000fc80007ffe000 */
[----:B------:R-:W-:-:S04]  /*5fb0*/  @P0 SHF.R.U32.HI R0, RZ, 0x14, R0 ;  /* 0x00000014ff000819 */ /* 0x000fc80000011600 */
[----:B------:R-:W-:Y:S01]  /*5fc0*/  @P0 LOP3.LUT R0, R0, 0xff, RZ, 0xc0, !PT ;  /* 0x000000ff00000812 */ /* 0x000fe200078ec0ff */
[----:B------:R-:W-:Y:S05]  /*5fd0*/  @P0 BRA `(.L_x_158) ;  /* 0x0000004000000947 */ /* 0x000fea0003800000 */
[----:B------:R-:W-:Y:S01]  /*5fe0*/  FADD.FTZ R0, R2, 8192 ;  /* 0x4600000002007421 */ /* 0x000fe20000010000 */
[----:B------:R-:W-:-:S04]  /*5ff0*/  PRMT R8, RZ, 0x7610, R8 ;  /* 0x00007610ff087816 */ /* 0x000fc80000000008 */
[----:B------:R-:W-:-:S13]  /*6000*/  LOP3.LUT P0, R0, R0, 0xff, RZ, 0xc0, !PT ;  /* 0x000000ff00007812 */ /* 0x000fda000780c0ff */
[----:B------:R-:W-:Y:S05]  /*6010*/  @!P0 BRA `(.L_x_157) ;  /* 0x0000004000008947 */ /* 0x000fea0003800000 */
.L_x_158:
[----:B------:R-:W-:-:S04]  /*6020*/  LOP3.LUT R2, R3, 0x80000000, RZ, 0xc0, !PT ;  /* 0x8000000003027812 */ /* 0x000fc800078ec0ff */
[----:B------:R-:W-:-:S04]  /*6030*/  SHF.R.U32.HI R3, RZ, 0x18, R2 ;  /* 0x00000018ff037819 */ /* 0x000fc80000011602 */
[----:B------:R-:W-:-:S04]  /*6040*/  LOP3.LUT R0, R0, R3, RZ, 0xfc, !PT ;  /* 0x0000000300007212 */ /* 0x000fc800078efcff */
[----:B------:R-:W-:Y:S02]  /*6050*/  PRMT R8, R0, 0x7610, R8 ;  /* 0x0000761000087816 */ /* 0x000fe40000000008 */
.L_x_157:
[----:B------:R-:W-:Y:S05]  /*6060*/  BSYNC B0 ;  /* 0x0000000000007941 */ /* 0x000fea0003800000 */
.L_x_156:
[----:B------:R0:W-:Y:S01]  /*6070*/  STG.E.U8 [R16.64], R8 ;  /* 0x0000000810007986 */ /* 0x0001e2000c101124 */
[----:B------:R-:W-:Y:S05]  /*6080*/  BRA `(.L_x_136) ;  /* 0x0000049000007947 */ /* 0x000fea0003800000 */
.L_x_154:
        /* <DEDUP_REMOVED lines=17> */
.L_x_161:
[----:B------:R-:W-:-:S04]  /*61a0*/  LOP3.LUT R2, R3, 0x80000000, RZ, 0xc0, !PT ;  /* 0x8000000003027812 */ /* 0x000fc800078ec0ff */
[----:B------:R-:W-:-:S04]  /*61b0*/  SHF.R.U32.HI R3, RZ, 0x18, R2 ;  /* 0x00000018ff037819 */ /* 0x000fc80000011602 */
[----:B------:R-:W-:-:S04]  /*61c0*/  LOP3.LUT R0, R0, R3, RZ, 0xfc, !PT ;  /* 0x0000000300007212 */ /* 0x000fc800078efcff */
[----:B------:R-:W-:Y:S02]  /*61d0*/  PRMT R8, R0, 0x7610, R8 ;  /* 0x0000761000087816 */ /* 0x000fe40000000008 */
.L_x_160:
[----:B------:R-:W-:Y:S05]  /*61e0*/  BSYNC B0 ;  /* 0x0000000000007941 */ /* 0x000fea0003800000 */
.L_x_159:
[----:B------:R0:W-:Y:S01]  /*61f0*/  STG.E.U8 [R16.64], R8 ;  /* 0x0000000810007986 */ /* 0x0001e2000c101124 */
[----:B------:R-:W-:Y:S05]  /*6200*/  BRA `(.L_x_136) ;  /* 0x0000031000007947 */ /* 0x000fea0003800000 */
.L_x_153:
[----:B------:R-:W-:-:S13]  /*6210*/  ISETP.NE.AND P0, PT, R0, 0x1c, PT ;  /* 0x0000001c0000780c */ /* 0x000fda0003f05270 */
[----:B------:R-:W-:Y:S05]  /*6220*/  @!P0 BRA `(.L_x_162) ;  /* 0x000002c000008947 */ /* 0x000fea0003800000 */
[----:B------:R-:W-:-:S13]  /*6230*/  ISETP.NE.AND P0, PT, R0, 0x1d, PT ;  /* 0x0000001d0000780c */ /* 0x000fda0003f05270 */
[----:B------:R-:W-:Y:S05]  /*6240*/  @!P0 BRA `(.L_x_163) ;  /* 0x0000026000008947 */ /* 0x000fea0003800000 */
[----:B------:R-:W-:-:S13]  /*6250*/  ISETP.NE.AND P0, PT, R0, 0x2c, PT ;  /* 0x0000002c0000780c */ /* 0x000fda0003f05270 */
[----:B------:R-:W-:Y:S05]  /*6260*/  @P0 BRA `(.L_x_135) ;  /* 0x0000010000000947 */ /* 0x000fea0003800000 */
[----:B------:R-:W-:Y:S02]  /*6270*/  PRMT R3, RZ, 0x5410, R3 ;  /* 0x00005410ff037816 */ /* 0x000fe40000000003 */
[----:B------:R-:W-:Y:S02]  /*6280*/  PLOP3.LUT P0, PT, PT, PT, PT, 0x80, 0x0 ;  /* 0x000000000000781c */ /* 0x000fe40003f0f070 */
[----:B------:R-:W-:-:S04]  /*6290*/  SHF.R.U32.HI R4, RZ, 0x17, R3 ;  /* 0x00000017ff047819 */ /* 0x000fc80000011603 */
[----:B------:R-:W-:-:S04]  /*62a0*/  LOP3.LUT R2, R4, 0xff, RZ, 0xc0, !PT ;  /* 0x000000ff04027812 */ /* 0x000fc800078ec0ff */
[----:B------:R-:W-:-:S13]  /*62b0*/  ISETP.NE.AND P2, PT, R2, 0xff, PT ;  /* 0x000000ff0200780c */ /* 0x000fda0003f45270 */
[--C-:B------:R-:W-:Y:S02]  /*62c0*/  @P2 SHF.R.U32.HI R0, RZ, 0x16, R3.reuse ;  /* 0x00000016ff002819 */ /* 0x100fe40000011603 */
[----:B------:R-:W-:Y:S01]  /*62d0*/  @P2 LOP3.LUT P1, RZ, R2, 0x3fffff, R3, 0xf8, !PT ;  /* 0x003fffff02ff2812 */ /* 0x000fe2000782f803 */
[----:B------:R-:W-:Y:S01]  /*62e0*/  IMAD.MOV.U32 R3, RZ, RZ, 0xff ;  /* 0x000000ffff037424 */ /* 0x000fe200078e00ff */
[----:B------:R-:W-:-:S04]  /*62f0*/  @P2 LOP3.LUT R0, R0, 0x1, RZ, 0xc0, !PT ;  /* 0x0000000100002812 */ /* 0x000fc800078ec0ff */
[----:B------:R-:W-:Y:S02]  /*6300*/  @P2 ISETP.EQ.U32.AND P1, PT, R0, 0x1, P1 ;  /* 0x000000010000280c */ /* 0x000fe40000f22070 */
[----:B------:R-:W-:Y:S02]  /*6310*/  @P2 IADD3 R0, R4, 0x1, RZ ;  /* 0x0000000104002810 */ /* 0x000fe40007ffe0ff */
[----:B------:R-:W-:-:S13]  /*6320*/  @P2 PLOP3.LUT P0, PT, P1, PT, PT, 0x80, 0x0 ;  /* 0x000000000000281c */ /* 0x000fda0000f0f070 */
[----:B------:R-:W-:-:S04]  /*6330*/  @!P0 IMAD.MOV R0, RZ, RZ, R4 ;  /* 0x000000ffff008224 */ /* 0x000fc800078e0204 */
[----:B------:R-:W-:-:S05]  /*6340*/  @P2 IMAD.MOV.U32 R3, RZ, RZ, R0 ;  /* 0x000000ffff032224 */ /* 0x000fca00078e0000 */
[----:B------:R0:W-:Y:S01]  /*6350*/  STG.E.U8 [R16.64], R3 ;  /* 0x0000000310007986 */ /* 0x0001e2000c101124 */
[----:B------:R-:W-:Y:S05]  /*6360*/  BRA `(.L_x_136) ;  /* 0x000001b000007947 */ /* 0x000fea0003800000 */
.L_x_135:
        /* <DEDUP_REMOVED lines=19> */
[----:B------:R-:W-:Y:S05]  /*64a0*/  BRA `(.L_x_136) ;  /* 0x0000007000007947 */ /* 0x000fea0003800000 */
.L_x_163:
[----:B------:R-:W-:-:S06]  /*64b0*/  PRMT R3, RZ, 0x5410, R3 ;  /* 0x00005410ff037816 */ /* 0x000fcc0000000003 */
[----:B------:R-:W0:Y:S02]  /*64c0*/  F2I.U64.TRUNC R2, R3 ;  /* 0x0000000300027311 */ /* 0x000e24000020d800 */
[----:B0-----:R0:W-:Y:S01]  /*64d0*/  STG.E.64 [R16.64], R2 ;  /* 0x0000000210007986 */ /* 0x0011e2000c101b24 */
[----:B------:R-:W-:Y:S05]  /*64e0*/  BRA `(.L_x_136) ;  /* 0x0000003000007947 */ /* 0x000fea0003800000 */
.L_x_162:
[----:B------:R-:W-:-:S06]  /*64f0*/  PRMT R3, RZ, 0x5410, R3 ;  /* 0x00005410ff037816 */ /* 0x000fcc0000000003 */
[----:B------:R-:W0:Y:S02]  /*6500*/  F2I.FTZ.U32.TRUNC.NTZ R3, R3 ;  /* 0x0000000300037305 */ /* 0x000e24000021f000 */
[----:B0-----:R0:W-:Y:S02]  /*6510*/  STG.E [R16.64], R3 ;  /* 0x0000000310007986 */ /* 0x0011e4000c101924 */
.L_x_136:
[----:B------:R-:W-:-:S05]  /*6520*/  IMAD R18, R18, 0x200, R19 ;  /* 0x0000020012127824 */ /* 0x000fca00078e0213 */
[----:B------:R-:W-:Y:S02]  /*6530*/  IADD3 R23, R18, 0x80, RZ ;  /* 0x0000008012177810 */ /* 0x000fe40007ffe0ff */
.L_x_1:
[----:B------:R-:W-:Y:S05]  /*6540*/  BSYNC B6 ;  /* 0x0000000000067941 */ /* 0x000fea0003800000 */
.L_x_0:
[----:B------:R-:W-:Y:S01]  /*6550*/  ISETP.GE.AND P0, PT, R23, c[0x0][0x160], PT ;  /* 0x0000580017007a0c */ /* 0x000fe20003f06270 */
[----:B------:R-:W-:-:S12]  /*6560*/  BSSY B6, `(.L_x_164) ;  /* 0x0000c9c000067945 */ /* 0x000fd80003800000 */
[----:B------:R-:W-:Y:S05]  /*6570*/  @P0 BRA `(.L_x_165) ;  /* 0x0000c9a000000947 */ /* 0x000fea0003800000 */
[----:B------:R-:W-:Y:S01]  /*6580*/  ISETP.NE.AND P0, PT, RZ, c[0x0][0x168], PT ;  /* 0x00005a00ff007a0c */ /* 0x000fe20003f05270 */
[----:B------:R-:W-:Y:S02]  /*6590*/  IMAD.MOV.U32 R22, RZ, RZ, RZ ;  /* 0x000000ffff167224 */ /* 0x000fe400078e00ff */
[----:B------:R-:W-:Y:S02]  /*65a0*/  IMAD.MOV.U32 R24, RZ, RZ, RZ ;  /* 0x000000ffff187224 */ /* 0x000fe400078e00ff */
[----:B------:R-:W-:Y:S02]  /*65b0*/  IMAD.MOV.U32 R19, RZ, RZ, RZ ;  /* 0x000000ffff137224 */ /* 0x000fe400078e00ff */
[----:B0-----:R-:W-:Y:S02]  /*65c0*/  IMAD.MOV.U32 R0, RZ, RZ, RZ ;  /* 0x000000ffff007224 */ /* 0x001fe400078e00ff */
[----:B------:R-:W-:-:S04]  /*65d0*/  IMAD.MOV.U32 R16, RZ, RZ, RZ ;  /* 0x000000ffff107224 */ /* 0x000fc800078e00ff */
[----:B------:R-:W-:Y:S05]  /*65e0*/  @!P0 BRA `(.L_x_166) ;  /* 0x000012c000008947 */ /* 0x000fea0003800000 */
[----:B------:R-:W-:Y:S02]  /*65f0*/  IMAD.MOV.U32 R22, RZ, RZ, RZ ;  /* 0x000000ffff167224 */ /* 0x000fe400078e00ff */
[----:B------:R-:W-:Y:S02]  /*6600*/  IMAD.MOV.U32 R0, RZ, RZ, 0x1 ;  /* 0x00000001ff007424 */ /* 0x000fe400078e00ff */
[----:B------:R-:W-:-:S03]  /*6610*/  IMAD.HI.U32 R2, R23, c[0x0][0x170], R22 ;  /* 0x00005c0017027a27 */ /* 0x000fc600078e0016 */
[----:B------:R-:W-:Y:S02]  /*6620*/  ISETP.NE.AND P0, PT, R0, c[0x0][0x168], PT ;  /* 0x00005a0000007a0c */ /* 0x000fe40003f05270 */
        /* <DEDUP_REMOVED lines=9> */
[----:B------:R-:W-:Y:S02]  /*66c0*/  IMAD.MOV.U32 R2, RZ, RZ, RZ ;  /* 0x000000ffff027224 */ /* 0x000fe400078e00ff */
[----:B------:R-:W-:-:S02]  /*66d0*/  IMAD.MOV.U32 R6, RZ, RZ, c[0x0][0x168] ;  /* 0x00005a00ff067624 */ /* 0x000fc400078e00ff */
[----:B------:R-:W-:-:S03]  /*66e0*/  IMAD.HI.U32 R4, R3, c[0x0][0x17c], R2 ;  /* 0x00005f0003047a27 */ /* 0x000fc600078e0002 */
[----:B------:R-:W-:Y:S02]  /*66f0*/  ISETP.NE.AND P0, PT, R6, 0x2, PT ;  /* 0x000000020600780c */ /* 0x000fe40003f05270 */
        /* <DEDUP_REMOVED lines=283> */
.L_x_166:
        /* <DEDUP_REMOVED lines=21> */
.L_x_170:
[----:B------:R-:W2:Y:S02]  /*7a00*/  LDG.E.U8 R2, [R2.64] ;  /* 0x0000002402027981 */ /* 0x000ea4000c1e1100 */
[----:B--2---:R-:W0:Y:S02]  /*7a10*/  I2F.U16 R0, R2 ;  /* 0x0000000200007306 */ /* 0x004e240000101000 */
[----:B0-----:R-:W-:-:S04]  /*7a20*/  F2FP.BF16.PACK_AB R0, RZ, R0 ;  /* 0x00000000ff00723e */ /* 0x001fc800000010ff */
[----:B------:R-:W-:Y:S01]  /*7a30*/  PRMT R18, R0, 0x7610, R18 ;  /* 0x0000761000127816 */ /* 0x000fe20000000012 */
[----:B------:R-:W-:Y:S05]  /*7a40*/  BRA `(.L_x_172) ;  /* 0x00000f0000007947 */ /* 0x000fea0003800000 */
.L_x_169:
        /* <DEDUP_REMOVED lines=11> */
.L_x_174:
[----:B------:R-:W2:Y:S02]  /*7b00*/  LDG.E R2, [R2.64] ;  /* 0x0000002402027981 */ /* 0x000ea4000c1e1900 */
[----:B--2---:R-:W0:Y:S02]  /*7b10*/  I2F R0, R2 ;  /* 0x0000000200007306 */ /* 0x004e240000201400 */
[----:B0-----:R-:W-:-:S04]  /*7b20*/  F2FP.BF16.PACK_AB R0, RZ, R0 ;  /* 0x00000000ff00723e */ /* 0x001fc800000010ff */
[----:B------:R-:W-:Y:S01]  /*7b30*/  PRMT R18, R0, 0x7610, R18 ;  /* 0x0000761000127816 */ /* 0x000fe20000000012 */
[----:B------:R-:W-:Y:S05]  /*7b40*/  BRA `(.L_x_172) ;  /* 0x00000e0000007947 */ /* 0x000fea0003800000 */
.L_x_173:
[----:B------:R-:W2:Y:S02]  /*7b50*/  LDG.E.U16 R2, [R2.64] ;  /* 0x0000002402027981 */ /* 0x000ea4000c1e1500 */
[----:B--2---:R-:W0:Y:S02]  /*7b60*/  I2F.S16 R0, R2 ;  /* 0x0000000200007306 */ /* 0x004e240000101400 */
[----:B0-----:R-:W-:-:S04]  /*7b70*/  F2FP.BF16.PACK_AB R0, RZ, R0 ;  /* 0x00000000ff00723e */ /* 0x001fc800000010ff */
[----:B------:R-:W-:Y:S01]  /*7b80*/  PRMT R18, R0, 0x7610, R18 ;  /* 0x0000761000127816 */ /* 0x000fe20000000012 */
[----:B------:R-:W-:Y:S05]  /*7b90*/  BRA `(.L_x_172) ;  /* 0x00000db000007947 */ /* 0x000fea0003800000 */
.L_x_168:
        /* <DEDUP_REMOVED lines=9> */
.L_x_176:
[----:B------:R-:W2:Y:S02]  /*7c30*/  LDG.E.U16 R0, [R2.64] ;  /* 0x0000002402007981 */ /* 0x000ea4000c1e1500 */
[----:B--2---:R-:W-:-:S05]  /*7c40*/  HADD2.F32 R0, -RZ, R0.H0_H0 ;  /* 0x20000000ff007230 */ /* 0x004fca0000004100 */
[----:B------:R-:W-:-:S04]  /*7c50*/  F2FP.BF16.PACK_AB R0, RZ, R0 ;  /* 0x00000000ff00723e */ /* 0x000fc800000010ff */
[----:B------:R-:W-:Y:S01]  /*7c60*/  PRMT R18, R0, 0x7610, R18 ;  /* 0x0000761000127816 */ /* 0x000fe20000000012 */
[----:B------:R-:W-:Y:S05]  /*7c70*/  BRA `(.L_x_172) ;  /* 0x00000cd000007947 */ /* 0x000fea0003800000 */
.L_x_175:
        /* <DEDUP_REMOVED lines=9> */
.L_x_178:
[----:B------:R-:W2:Y:S02]  /*7d10*/  LDG.E.U16 R2, [R2.64] ;  /* 0x0000002402027981 */ /* 0x000ea4000c1e1500 */
[----:B--2---:R-:W-:-:S05]  /*7d20*/  HADD2.F32 R0, -RZ, R2.H0_H0 ;  /* 0x20000002ff007230 */ /* 0x004fca0000004100 */
[----:B------:R-:W-:-:S04]  /*7d30*/  F2FP.BF16.PACK_AB R0, RZ, R0 ;  /* 0x00000000ff00723e */ /* 0x000fc800000010ff */
[----:B------:R-:W-:Y:S01]  /*7d40*/  PRMT R18, R0, 0x7610, R18 ;  /* 0x0000761000127816 */ /* 0x000fe20000000012 */
[----:B------:R-:W-:Y:S05]  /*7d50*/  BRA `(.L_x_172) ;  /* 0x00000bf000007947 */ /* 0x000fea0003800000 */
.L_x_177:
[----:B------:R-:W2:Y:S02]  /*7d60*/  LDG.E.64 R2, [R2.64] ;  /* 0x0000002402027981 */ /* 0x000ea4000c1e1b00 */
[----:B--2---:R-:W0:Y:S01]  /*7d70*/  F2F.F32.F64 R0, R2 ;  /* 0x0000000200007310 */ /* 0x004e220000301000 */
[----:B------:R-:W0:-:S14]  /*7d80*/  DSETP.GEU.AND P0, PT, |R2|, c[0x2][0x0], PT ;  /* 0x008000000200762a */ /* 0x000e1c0003f0e200 */
[----:B0-----:R-:W-:-:S05]  /*7d90*/  @!P0 FMUL R0, R0, 1.175494350822287508e-38 ;  /* 0x0080000000008820 */ /* 0x001fca0000400000 */
[----:B------:R-:W-:-:S04]  /*7da0*/  F2FP.BF16.PACK_AB R0, RZ, R0 ;  /* 0x00000000ff00723e */ /* 0x000fc800000010ff */
[----:B------:R-:W-:Y:S01]  /*7db0*/  PRMT R18, R0, 0x7610, R18 ;  /* 0x0000761000127816 */ /* 0x000fe20000000012 */
[----:B------:R-:W-:Y:S05]  /*7dc0*/  BRA `(.L_x_172) ;  /* 0x00000b8000007947 */ /* 0x000fea0003800000 */
.L_x_167:
        /* <DEDUP_REMOVED lines=14> */
.L_x_181:
[----:B------:R-:W2:Y:S02]  /*7eb0*/  LDG.E.64 R2, [R2.64] ;  /* 0x0000002402027981 */ /* 0x000ea4000c1e1b00 */
[----:B--2---:R-:W0:Y:S01]  /*7ec0*/  F2F.F32.F64 R0, R2 ;  /* 0x0000000200007310 */ /* 0x004e220000301000 */
[----:B------:R-:W0:-:S14]  /*7ed0*/  DSETP.GEU.AND P0, PT, |R2|, c[0x2][0x0], PT ;  /* 0x008000000200762a */ /* 0x000e1c0003f0e200 */
[----:B0-----:R-:W-:-:S05]  /*7ee0*/  @!P0 FMUL R0, R0, 1.175494350822287508e-38 ;  /* 0x0080000000008820 */ /* 0x001fca0000400000 */
[----:B------:R-:W-:-:S04]  /*7ef0*/  F2FP.BF16.PACK_AB R0, RZ, R0 ;  /* 0x00000000ff00723e */ /* 0x000fc800000010ff */
[----:B------:R-:W-:Y:S01]  /*7f00*/  PRMT R18, R0, 0x7610, R18 ;  /* 0x0000761000127816 */ /* 0x000fe20000000012 */
[----:B------:R-:W-:Y:S05]  /*7f10*/  BRA `(.L_x_172) ;  /* 0x00000a3000007947 */ /* 0x000fea0003800000 */
.L_x_180:
        /* <DEDUP_REMOVED lines=28> */
.L_x_183:
        /* <DEDUP_REMOVED lines=15> */
.L_x_182:
[----:B------:R0:W5:Y:S01]  /*81d0*/  LDG.E.U16 R18, [R2.64] ;  /* 0x0000002402127981 */ /* 0x000162000c1e1500 */
[----:B------:R-:W-:Y:S05]  /*81e0*/  BRA `(.L_x_172) ;  /* 0x0000076000007947 */ /* 0x000fea0003800000 */
.L_x_179:
        /* <DEDUP_REMOVED lines=12> */
.L_x_186:
        /* <DEDUP_REMOVED lines=21> */
.L_x_190:
[----:B------:R-:W-:Y:S05]  /*8400*/  BSYNC B1 ;  /* 0x0000000000017941 */ /* 0x000fea0003800000 */
.L_x_189:
[----:B------:R-:W-:Y:S01]  /*8410*/  LEA R3, R0, 0x3b800000, 0x17 ;  /* 0x3b80000000037811 */ /* 0x000fe200078eb8ff */
[----:B------:R-:W-:-:S05]  /*8420*/  IMAD.SHL.U32 R0, R2, 0x100000, RZ ;  /* 0x0010000002007824 */ /* 0x000fca00078e00ff */
[----:B------:R-:W-:Y:S02]  /*8430*/  LOP3.LUT R0, R3, R0, R4, 0xfe, !PT ;  /* 0x0000000003007212 */ /* 0x000fe400078efe04 */
.L_x_188:
[----:B------:R-:W-:Y:S05]  /*8440*/  BSYNC B0 ;  /* 0x0000000000007941 */ /* 0x000fea0003800000 */
.L_x_187:
[----:B------:R-:W-:-:S04]  /*8450*/  F2FP.BF16.PACK_AB R0, RZ, R0 ;  /* 0x00000000ff00723e */ /* 0x000fc800000010ff */
[----:B------:R-:W-:Y:S01]  /*8460*/  PRMT R18, R0, 0x7610, R18 ;  /* 0x0000761000127816 */ /* 0x000fe20000000012 */
[----:B------:R-:W-:Y:S05]  /*8470*/  BRA `(.L_x_172) ;  /* 0x000004d000007947 */ /* 0x000fea0003800000 */
.L_x_185:
        /* <DEDUP_REMOVED lines=21> */
.L_x_194:
[----:B------:R-:W-:Y:S05]  /*85d0*/  BSYNC B1 ;  /* 0x0000000000017941 */ /* 0x000fea0003800000 */
.L_x_193:
[----:B------:R-:W-:Y:S01]  /*85e0*/  LEA R3, R0, 0x37800000, 0x17 ;  /* 0x3780000000037811 */ /* 0x000fe200078eb8ff */
[----:B------:R-:W-:-:S05]  /*85f0*/  IMAD.SHL.U32 R0, R2, 0x200000, RZ ;  /* 0x0020000002007824 */ /* 0x000fca00078e00ff */
[----:B------:R-:W-:Y:S02]  /*8600*/  LOP3.LUT R0, R3, R0, R4, 0xfe, !PT ;  /* 0x0000000003007212 */ /* 0x000fe400078efe04 */
.L_x_192:
[----:B------:R-:W-:Y:S05]  /*8610*/  BSYNC B0 ;  /* 0x0000000000007941 */ /* 0x000fea0003800000 */
.L_x_191:
[----:B------:R-:W-:-:S04]  /*8620*/  F2FP.BF16.PACK_AB R0, RZ, R0 ;  /* 0x00000000ff00723e */ /* 0x000fc800000010ff */
[----:B------:R-:W-:Y:S01]  /*8630*/  PRMT R18, R0, 0x7610, R18 ;  /* 0x0000761000127816 */ /* 0x000fe20000000012 */
[----:B------:R-:W-:Y:S05]  /*8640*/  BRA `(.L_x_172) ;  /* 0x0000030000007947 */ /* 0x000fea0003800000 */
.L_x_184:
        /* <DEDUP_REMOVED lines=14> */
.L_x_198:
[----:B------:R-:W-:Y:S05]  /*8730*/  BSYNC B0 ;  /* 0x0000000000007941 */ /* 0x000fea0003800000 */
.L_x_197:
[----:B------:R-:W-:-:S04]  /*8740*/  F2FP.BF16.PACK_AB R0, RZ, R0 ;  /* 0x00000000ff00723e */ /* 0x000fc800000010ff */
[----:B------:R-:W-:Y:S01]  /*8750*/  PRMT R18, R0, 0x7610, R18 ;  /* 0x0000761000127816 */ /* 0x000fe20000000012 */
[----:B------:R-:W-:Y:S05]  /*8760*/  BRA `(.L_x_172) ;  /* 0x000001e000007947 */ /* 0x000fea0003800000 */
.L_x_171:
        /* <DEDUP_REMOVED lines=21> */
.L_x_196:
[----:B------:R-:W2:Y:S02]  /*88c0*/  LDG.E.64 R2, [R2.64] ;  /* 0x0000002402027981 */ /* 0x000ea4000c1e1b00 */
[----:B--2---:R-:W0:Y:S02]  /*88d0*/  I2F.U64 R0, R2 ;  /* 0x0000000200007312 */ /* 0x004e240000301000 */
[----:B0-----:R-:W-:-:S04]  /*88e0*/  F2FP.BF16.PACK_AB R0, RZ, R0 ;  /* 0x00000000ff00723e */ /* 0x001fc800000010ff */
[----:B------:R-:W-:Y:S01]  /*88f0*/  PRMT R18, R0, 0x7610, R18 ;  /* 0x0000761000127816 */ /* 0x000fe20000000012 */
[----:B------:R-:W-:Y:S05]  /*8900*/  BRA `(.L_x_172) ;  /* 0x0000004000007947 */ /* 0x000fea0003800000 */
.L_x_195:
[----:B------:R-:W2:Y:S02]  /*8910*/  LDG.E R2, [R2.64] ;  /* 0x0000002402027981 */ /* 0x000ea4000c1e1900 */
[----:B--2---:R-:W0:Y:S02]  /*8920*/  I2F.U32 R0, R2 ;  /* 0x0000000200007306 */ /* 0x004e240000201000 */
[----:B0-----:R-:W-:-:S04]  /*8930*/  F2FP.BF16.PACK_AB R0, RZ, R0 ;  /* 0x00000000ff00723e */ /* 0x001fc800000010ff */
[----:B------:R-:W-:Y:S02]  /*8940*/  PRMT R18, R0, 0x7610, R18 ;  /* 0x0000761000127816 */ /* 0x000fe40000000012 */
.L_x_172:
        /* <DEDUP_REMOVED lines=19> */
.L_x_202:
[----:B------:R-:W2:Y:S02]  /*8a80*/  LDG.E.U8 R2, [R2.64] ;  /* 0x0000002402027981 */ /* 0x000ea4000c1e1100 */
[----:B--2---:R-:W0:Y:S02]  /*8a90*/  I2F.U16 R0, R2 ;  /* 0x0000000200007306 */ /* 0x004e240000101000 */
[----:B0-----:R-:W-:-:S04]  /*8aa0*/  F2FP.BF16.PACK_AB R0, RZ, R0 ;  /* 0x00000000ff00723e */ /* 0x001fc800000010ff */
[----:B------:R-:W-:Y:S01]  /*8ab0*/  PRMT R19, R0, 0x7610, R19 ;  /* 0x0000761000137816 */ /* 0x000fe20000000013 */
[----:B------:R-:W-:Y:S05]  /*8ac0*/  BRA `(.L_x_204) ;  /* 0x00000f0000007947 */ /* 0x000fea0003800000 */
.L_x_201:
        /* <DEDUP_REMOVED lines=11> */
.L_x_206:
[----:B------:R-:W2:Y:S02]  /*8b80*/  LDG.E R2, [R2.64] ;  /* 0x0000002402027981 */ /* 0x000ea4000c1e1900 */
[----:B--2---:R-:W0:Y:S02]  /*8b90*/  I2F R0, R2 ;  /* 0x0000000200007306 */ /* 0x004e240000201400 */
[----:B0-----:R-:W-:-:S04]  /*8ba0*/  F2FP.BF16.PACK_AB R0, RZ, R0 ;  /* 0x00000000ff00723e */ /* 0x001fc800000010ff */
[----:B------:R-:W-:Y:S01]  /*8bb0*/  PRMT R19, R0, 0x7610, R19 ;  /* 0x0000761000137816 */ /* 0x000fe20000000013 */
[----:B------:R-:W-:Y:S05]  /*8bc0*/  BRA `(.L_x_204) ;  /* 0x00000e0000007947 */ /* 0x000fea0003800000 */
.L_x_205:
[----:B------:R-:W2:Y:S02]  /*8bd0*/  LDG.E.U16 R2, [R2.64] ;  /* 0x0000002402027981 */ /* 0x000ea4000c1e1500 */
[----:B--2---:R-:W0:Y:S02]  /*8be0*/  I2F.S16 R0, R2 ;  /* 0x0000000200007306 */ /* 0x004e240000101400 */
[----:B0-----:R-:W-:-:S04]  /*8bf0*/  F2FP.BF16.PACK_AB R0, RZ, R0 ;  /* 0x00000000ff00723e */ /* 0x001fc800000010ff */
[----:B------:R-:W-:Y:S01]  /*8c00*/  PRMT R19, R0, 0x7610, R19 ;  /* 0x0000761000137816 */ /* 0x000fe20000000013 */
[----:B------:R-:W-:Y:S05]  /*8c10*/  BRA `(.L_x_204) ;  /* 0x00000db000007947 */ /* 0x000fea0003800000 */
.L_x_200:
        /* <DEDUP_REMOVED lines=9> */
.L_x_208:
[----:B------:R-:W2:Y:S02]  /*8cb0*/  LDG.E.U16 R0, [R2.64] ;  /* 0x0000002402007981 */ /* 0x000ea4000c1e1500 */
[----:B--2---:R-:W-:-:S05]  /*8cc0*/  HADD2.F32 R0, -RZ, R0.H0_H0 ;  /* 0x20000000ff007230 */ /* 0x004fca0000004100 */
[----:B------:R-:W-:-:S04]  /*8cd0*/  F2FP.BF16.PACK_AB R0, RZ, R0 ;  /* 0x00000000ff00723e */ /* 0x000fc800000010ff */
[----:B------:R-:W-:Y:S01]  /*8ce0*/  PRMT R19, R0, 0x7610, R19 ;  /* 0x0000761000137816 */ /* 0x000fe20000000013 */
[----:B------:R-:W-:Y:S05]  /*8cf0*/  BRA `(.L_x_204) ;  /* 0x00000cd000007947 */ /* 0x000fea0003800000 */
.L_x_207:
        /* <DEDUP_REMOVED lines=9> */
.L_x_210:
[----:B------:R-:W2:Y:S02]  /*8d90*/  LDG.E.U16 R2, [R2.64] ;  /* 0x0000002402027981 */ /* 0x000ea4000c1e1500 */
[----:B--2---:R-:W-:-:S05]  /*8da0*/  HADD2.F32 R0, -RZ, R2.H0_H0 ;  /* 0x20000002ff007230 */ /* 0x004fca0000004100 */
[----:B------:R-:W-:-:S04]  /*8db0*/  F2FP.BF16.PACK_AB R0, RZ, R0 ;  /* 0x00000000ff00723e */ /* 0x000fc800000010ff */
[----:B------:R-:W-:Y:S01]  /*8dc0*/  PRMT R19, R0, 0x7610, R19 ;  /* 0x0000761000137816 */ /* 0x000fe20000000013 */
[----:B------:R-:W-:Y:S05]  /*8dd0*/  BRA `(.L_x_204) ;  /* 0x00000bf000007947 */ /* 0x000fea0003800000 */
.L_x_209:
[----:B------:R-:W2:Y:S02]  /*8de0*/  LDG.E.64 R2, [R2.64] ;  /* 0x0000002402027981 */ /* 0x000ea4000c1e1b00 */
[----:B--2---:R-:W0:Y:S01]  /*8df0*/  F2F.F32.F64 R0, R2 ;  /* 0x0000000200007310 */ /* 0x004e220000301000 */
[----:B------:R-:W0:-:S14]  /*8e00*/  DSETP.GEU.AND P0, PT, |R2|, c[0x2][0x0], PT ;  /* 0x008000000200762a */ /* 0x000e1c0003f0e200 */
[----:B0-----:R-:W-:-:S05]  /*8e10*/  @!P0 FMUL R0, R0, 1.175494350822287508e-38 ;  /* 0x0080000000008820 */ /* 0x001fca0000400000 */
[----:B------:R-:W-:-:S04]  /*8e20*/  F2FP.BF16.PACK_AB R0, RZ, R0 ;  /* 0x00000000ff00723e */ /* 0x000fc800000010ff */
[----:B------:R-:W-:Y:S01]  /*8e30*/  PRMT R19, R0, 0x7610, R19 ;  /* 0x0000761000137816 */ /* 0x000fe20000000013 */
[----:B------:R-:W-:Y:S05]  /*8e40*/  BRA `(.L_x_204) ;  /* 0x00000b8000007947 */ /* 0x000fea0003800000 */
.L_x_199:
        /* <DEDUP_REMOVED lines=14> */
.L_x_213:
[----:B------:R-:W2:Y:S02]  /*8f30*/  LDG.E.64 R2, [R2.64] ;  /* 0x0000002402027981 */ /* 0x000ea4000c1e1b00 */
[----:B--2---:R-:W0:Y:S01]  /*8f40*/  F2F.F32.F64 R0, R2 ;  /* 0x0000000200007310 */ /* 0x004e220000301000 */
[----:B------:R-:W0:-:S14]  /*8f50*/  DSETP.GEU.AND P0, PT, |R2|, c[0x2][0x0], PT ;  /* 0x008000000200762a */ /* 0x000e1c0003f0e200 */
[----:B0-----:R-:W-:-:S05]  /*8f60*/  @!P0 FMUL R0, R0, 1.175494350822287508e-38 ;  /* 0x0080000000008820 */ /* 0x001fca0000400000 */
[----:B------:R-:W-:-:S04]  /*8f70*/  F2FP.BF16.PACK_AB R0, RZ, R0 ;  /* 0x00000000ff00723e */ /* 0x000fc800000010ff */
[----:B------:R-:W-:Y:S01]  /*8f80*/  PRMT R19, R0, 0x7610, R19 ;  /* 0x0000761000137816 */ /* 0x000fe20000000013 */
[----:B------:R-:W-:Y:S05]  /*8f90*/  BRA `(.L_x_204) ;  /* 0x00000a3000007947 */ /* 0x000fea0003800000 */
.L_x_212:
        /* <DEDUP_REMOVED lines=28> */
.L_x_215:
        /* <DEDUP_REMOVED lines=15> */
.L_x_214:
[----:B------:R0:W5:Y:S01]  /*9250*/  LDG.E.U16 R19, [R2.64] ;  /* 0x0000002402137981 */ /* 0x000162000c1e1500 */
[----:B------:R-:W-:Y:S05]  /*9260*/  BRA `(.L_x_204) ;  /* 0x0000076000007947 */ /* 0x000fea0003800000 */
.L_x_211:
        /* <DEDUP_REMOVED lines=12> */
.L_x_218:
        /* <DEDUP_REMOVED lines=21> */
.L_x_222:
[----:B------:R-:W-:Y:S05]  /*9480*/  BSYNC B1 ;  /* 0x0000000000017941 */ /* 0x000fea0003800000 */
.L_x_221:
[----:B------:R-:W-:Y:S01]  /*9490*/  LEA R3, R0, 0x3b800000, 0x17 ;  /* 0x3b80000000037811 */ /* 0x000fe200078eb8ff */
[----:B------:R-:W-:-:S05]  /*94a0*/  IMAD.SHL.U32 R0, R2, 0x100000, RZ ;  /* 0x0010000002007824 */ /* 0x000fca00078e00ff */
[----:B------:R-:W-:Y:S02]  /*94b0*/  LOP3.LUT R0, R3, R0, R4, 0xfe, !PT ;  /* 0x0000000003007212 */ /* 0x000fe400078efe04 */
.L_x_220:
[----:B------:R-:W-:Y:S05]  /*94c0*/  BSYNC B0 ;  /* 0x0000000000007941 */ /* 0x000fea0003800000 */
.L_x_219:
[----:B------:R-:W-:-:S04]  /*94d0*/  F2FP.BF16.PACK_AB R0, RZ, R0 ;  /* 0x00000000ff00723e */ /* 0x000fc800000010ff */
[----:B------:R-:W-:Y:S01]  /*94e0*/  PRMT R19, R0, 0x7610, R19 ;  /* 0x0000761000137816 */ /* 0x000fe20000000013 */
[----:B------:R-:W-:Y:S05]  /*94f0*/  BRA `(.L_x_204) ;  /* 0x000004d000007947 */ /* 0x000fea0003800000 */
.L_x_217:
        /* <DEDUP_REMOVED lines=21> */
.L_x_226:
[----:B------:R-:W-:Y:S05]  /*9650*/  BSYNC B1 ;  /* 0x0000000000017941 */ /* 0x000fea0003800000 */
.L_x_225:
[----:B------:R-:W-:Y:S01]  /*9660*/  LEA R3, R0, 0x37800000, 0x17 ;  /* 0x3780000000037811 */ /* 0x000fe200078eb8ff */
[----:B------:R-:W-:-:S05]  /*9670*/  IMAD.SHL.U32 R0, R2, 0x200000, RZ ;  /* 0x0020000002007824 */ /* 0x000fca00078e00ff */
[----:B------:R-:W-:Y:S02]  /*9680*/  LOP3.LUT R0, R3, R0, R4, 0xfe, !PT ;  /* 0x0000000003007212 */ /* 0x000fe400078efe04 */
.L_x_224:
[----:B------:R-:W-:Y:S05]  /*9690*/  BSYNC B0 ;  /* 0x0000000000007941 */ /* 0x000fea0003800000 */
.L_x_223:
[----:B------:R-:W-:-:S04]  /*96a0*/  F2FP.BF16.PACK_AB R0, RZ, R0 ;  /* 0x00000000ff00723e */ /* 0x000fc800000010ff */
[----:B------:R-:W-:Y:S01]  /*96b0*/  PRMT R19, R0, 0x7610, R19 ;  /* 0x0000761000137816 */ /* 0x000fe20000000013 */
[----:B------:R-:W-:Y:S05]  /*96c0*/  BRA `(.L_x_204) ;  /* 0x0000030000007947 */ /* 0x000fea0003800000 */
.L_x_216:
        /* <DEDUP_REMOVED lines=14> */
.L_x_230:
[----:B------:R-:W-:Y:S05]  /*97b0*/  BSYNC B0 ;  /* 0x0000000000007941 */ /* 0x000fea0003800000 */
.L_x_229:
[----:B------:R-:W-:-:S04]  /*97c0*/  F2FP.BF16.PACK_AB R0, RZ, R0 ;  /* 0x00000000ff00723e */ /* 0x000fc800000010ff */
[----:B------:R-:W-:Y:S01]  /*97d0*/  PRMT R19, R0, 0x7610, R19 ;  /* 0x0000761000137816 */ /* 0x000fe20000000013 */
[----:B------:R-:W-:Y:S05]  /*97e0*/  BRA `(.L_x_204) ;  /* 0x000001e000007947 */ /* 0x000fea0003800000 */
.L_x_203:
        /* <DEDUP_REMOVED lines=21> */
.L_x_228:
[----:B------:R-:W2:Y:S02]  /*9940*/  LDG.E.64 R2, [R2.64] ;  /* 0x0000002402027981 */ /* 0x000ea4000c1e1b00 */
[----:B--2---:R-:W0:Y:S02]  /*9950*/  I2F.U64 R0, R2 ;  /* 0x0000000200007312 */ /* 0x004e240000301000 */
[----:B0-----:R-:W-:-:S04]  /*9960*/  F2FP.BF16.PACK_AB R0, RZ, R0 ;  /* 0x00000000ff00723e */ /* 0x001fc800000010ff */
[----:B------:R-:W-:Y:S01]  /*9970*/  PRMT R19, R0, 0x7610, R19 ;  /* 0x0000761000137816 */ /* 0x000fe20000000013 */
[----:B------:R-:W-:Y:S05]  /*9980*/  BRA `(.L_x_204) ;  /* 0x0000004000007947 */ /* 0x000fea0003800000 */
.L_x_227:
[----:B------:R-:W2:Y:S02]  /*9990*/  LDG.E R2, [R2.64] ;  /* 0x0000002402027981 */ /* 0x000ea4000c1e1900 */
[----:B--2---:R-:W0:Y:S02]  /*99a0*/  I2F.U32 R0, R2 ;  /* 0x0000000200007306 */ /* 0x004e240000201000 */
[----:B0-----:R-:W-:-:S04]  /*99b0*/  F2FP.BF16.PACK_AB R0, RZ, R0 ;  /* 0x00000000ff00723e */ /* 0x001fc800000010ff */
[----:B------:R-:W-:Y:S02]  /*99c0*/  PRMT R19, R0, 0x7610, R19 ;  /* 0x0000761000137816 */ /* 0x000fe40000000013 */
.L_x_204:
        /* <DEDUP_REMOVED lines=19> */
.L_x_234:
[----:B------:R-:W2:Y:S02]  /*9b00*/  LDG.E.U8 R2, [R2.64] ;  /* 0x0000002402027981 */ /* 0x000ea4000c1e1100 */
[----:B--2---:R-:W0:Y:S02]  /*9b10*/  I2F.U16 R0, R2 ;  /* 0x0000000200007306 */ /* 0x004e240000101000 */
[----:B0-----:R-:W-:-:S04]  /*9b20*/  F2FP.BF16.PACK_AB R0, RZ, R0 ;  /* 0x00000000ff00723e */ /* 0x001fc800000010ff */
[----:B------:R-:W-:Y:S01]  /*9b30*/  PRMT R24, R0, 0x7610, R24 ;  /* 0x0000761000187816 */ /* 0x000fe20000000018 */
[----:B------:R-:W-:Y:S05]  /*9b40*/  BRA `(.L_x_236) ;  /* 0x00000f0000007947 */ /* 0x000fea0003800000 */
.L_x_233:
        /* <DEDUP_REMOVED lines=11> */
.L_x_238:
[----:B------:R-:W2:Y:S02]  /*9c00*/  LDG.E R2, [R2.64] ;  /* 0x0000002402027981 */ /* 0x000ea4000c1e1900 */
[----:B--2---:R-:W0:Y:S02]  /*9c10*/  I2F R0, R2 ;  /* 0x0000000200007306 */ /* 0x004e240000201400 */
[----:B0-----:R-:W-:-:S04]  /*9c20*/  F2FP.BF16.PACK_AB R0, RZ, R0 ;  /* 0x00000000ff00723e */ /* 0x001fc800000010ff */
[----:B------:R-:W-:Y:S01]  /*9c30*/  PRMT R24, R0, 0x7610, R24 ;  /* 0x0000761000187816 */ /* 0x000fe20000000018 */
[----:B------:R-:W-:Y:S05]  /*9c40*/  BRA `(.L_x_236) ;  /* 0x00000e0000007947 */ /* 0x000fea0003800000 */
.L_x_237:
[----:B------:R-:W2:Y:S02]  /*9c50*/  LDG.E.U16 R2, [R2.64] ;  /* 0x0000002402027981 */ /* 0x000ea4000c1e1500 */
[----:B--2---:R-:W0:Y:S02]  /*9c60*/  I2F.S16 R0, R2 ;  /* 0x0000000200007306 */ /* 0x004e240000101400 */
[----:B0-----:R-:W-:-:S04]  /*9c70*/  F2FP.BF16.PACK_AB R0, RZ, R0 ;  /* 0x00000000ff00723e */ /* 0x001fc800000010ff */
[----:B------:R-:W-:Y:S01]  /*9c80*/  PRMT R24, R0, 0x7610, R24 ;  /* 0x0000761000187816 */ /* 0x000fe20000000018 */
[----:B------:R-:W-:Y:S05]  /*9c90*/  BRA `(.L_x_236) ;  /* 0x00000db000007947 */ /* 0x000fea0003800000 */
.L_x_232:
        /* <DEDUP_REMOVED lines=9> */
.L_x_240:
[----:B------:R-:W2:Y:S02]  /*9d30*/  LDG.E.U16 R0, [R2.64] ;  /* 0x0000002402007981 */ /* 0x000ea4000c1e1500 */
[----:B--2---:R-:W-:-:S05]  /*9d40*/  HADD2.F32 R0, -RZ, R0.H0_H0 ;  /* 0x20000000ff007230 */ /* 0x004fca0000004100 */
[----:B------:R-:W-:-:S04]  /*9d50*/  F2FP.BF16.PACK_AB R0, RZ, R0 ;  /* 0x00000000ff00723e */ /* 0x000fc800000010ff */
[----:B------:R-:W-:Y:S01]  /*9d60*/  PRMT R24, R0, 0x7610, R24 ;  /* 0x0000761000187816 */ /* 0x000fe20000000018 */
[----:B------:R-:W-:Y:S05]  /*9d70*/  BRA `(.L_x_236) ;  /* 0x00000cd000007947 */ /* 0x000fea0003800000 */
.L_x_239:
        /* <DEDUP_REMOVED lines=9> */
.L_x_242:
[----:B------:R-:W2:Y:S02]  /*9e10*/  LDG.E.U16 R2, [R2.64] ;  /* 0x0000002402027981 */ /* 0x000ea4000c1e1500 */
[----:B--2---:R-:W-:-:S05]  /*9e20*/  HADD2.F32 R0, -RZ, R2.H0_H0 ;  /* 0x20000002ff007230 */ /* 0x004fca0000004100 */
[----:B------:R-:W-:-:S04]  /*9e30*/  F2FP.BF16.PACK_AB R0, RZ, R0 ;  /* 0x00000000ff00723e */ /* 0x000fc800000010ff */
[----:B------:R-:W-:Y:S01]  /*9e40*/  PRMT R24, R0, 0x7610, R24 ;  /* 0x0000761000187816 */ /* 0x000fe20000000018 */
[----:B------:R-:W-:Y:S05]  /*9e50*/  BRA `(.L_x_236) ;  /* 0x00000bf000007947 */ /* 0x000fea0003800000 */
.L_x_241:
[----:B------:R-:W2:Y:S02]  /*9e60*/  LDG.E.64 R2, [R2.64] ;  /* 0x0000002402027981 */ /* 0x000ea4000c1e1b00 */
[----:B--2---:R-:W0:Y:S01]  /*9e70*/  F2F.F32.F64 R0, R2 ;  /* 0x0000000200007310 */ /* 0x004e220000301000 */
[----:B------:R-:W0:-:S14]  /*9e80*/  DSETP.GEU.AND P0, PT, |R2|, c[0x2][0x0], PT ;  /* 0x008000000200762a */ /* 0x000e1c0003f0e200 */
[----:B0-----:R-:W-:-:S05]  /*9e90*/  @!P0 FMUL R0, R0, 1.175494350822287508e-38 ;  /* 0x0080000000008820 */ /* 0x001fca0000400000 */
[----:B------:R-:W-:-:S04]  /*9ea0*/  F2FP.BF16.PACK_AB R0, RZ, R0 ;  /* 0x00000000ff00723e */ /* 0x000fc800000010ff */
[----:B------:R-:W-:Y:S01]  /*9eb0*/  PRMT R24, R0, 0x7610, R24 ;  /* 0x0000761000187816 */ /* 0x000fe20000000018 */
[----:B------:R-:W-:Y:S05]  /*9ec0*/  BRA `(.L_x_236) ;  /* 0x00000b8000007947 */ /* 0x000fea0003800000 */
.L_x_231:
        /* <DEDUP_REMOVED lines=14> */
.L_x_245:
[----:B------:R-:W2:Y:S02]  /*9fb0*/  LDG.E.64 R2, [R2.64] ;  /* 0x0000002402027981 */ /* 0x000ea4000c1e1b00 */
[----:B--2---:R-:W0:Y:S01]  /*9fc0*/  F2F.F32.F64 R0, R2 ;  /* 0x0000000200007310 */ /* 0x004e220000301000 */
[----:B------:R-:W0:-:S14]  /*9fd0*/  DSETP.GEU.AND P0, PT, |R2|, c[0x2][0x0], PT ;  /* 0x008000000200762a */ /* 0x000e1c0003f0e200 */
[----:B0-----:R-:W-:-:S05]  /*9fe0*/  @!P0 FMUL R0, R0, 1.175494350822287508e-38 ;  /* 0x0080000000008820 */ /* 0x001fca0000400000 */
[----:B------:R-:W-:-:S04]  /*9ff0*/  F2FP.BF16.PACK_AB R0, RZ, R0 ;  /* 0x00000000ff00723e */ /* 0x000fc800000010ff */
[----:B------:R-:W-:Y:S01]  /*a000*/  PRMT R24, R0, 0x7610, R24 ;  /* 0x0000761000187816 */ /* 0x000fe20000000018 */
[----:B------:R-:W-:Y:S05]  /*a010*/  BRA `(.L_x_236) ;  /* 0x00000a3000007947 */ /* 0x000fea0003800000 */
.L_x_244:
        /* <DEDUP_REMOVED lines=28> */
.L_x_247:
        /* <DEDUP_REMOVED lines=15> */
.L_x_246:
[----:B------:R0:W5:Y:S01]  /*a2d0*/  LDG.E.U16 R24, [R2.64] ;  /* 0x0000002402187981 */ /* 0x000162000c1e1500 */
[----:B------:R-:W-:Y:S05]  /*a2e0*/  BRA `(.L_x_236) ;  /* 0x0000076000007947 */ /* 0x000fea0003800000 */
.L_x_243:
        /* <DEDUP_REMOVED lines=12> */
.L_x_250:
        /* <DEDUP_REMOVED lines=21> */
.L_x_254:
[----:B------:R-:W-:Y:S05]  /*a500*/  BSYNC B1 ;  /* 0x0000000000017941 */ /* 0x000fea0003800000 */
.L_x_253:
[----:B------:R-:W-:Y:S01]  /*a510*/  LEA R3, R0, 0x3b800000, 0x17 ;  /* 0x3b80000000037811 */ /* 0x000fe200078eb8ff */
[----:B------:R-:W-:-:S05]  /*a520*/  IMAD.SHL.U32 R0, R2, 0x100000, RZ ;  /* 0x0010000002007824 */ /* 0x000fca00078e00ff */
[----:B------:R-:W-:Y:S02]  /*a530*/  LOP3.LUT R0, R3, R0, R4, 0xfe, !PT ;  /* 0x0000000003007212 */ /* 0x000fe400078efe04 */
.L_x_252:
[----:B------:R-:W-:Y:S05]  /*a540*/  BSYNC B0 ;  /* 0x0000000000007941 */ /* 0x000fea0003800000 */
.L_x_251:
[----:B------:R-:W-:-:S04]  /*a550*/  F2FP.BF16.PACK_AB R0, RZ, R0 ;  /* 0x00000000ff00723e */ /* 0x000fc800000010ff */
[----:B------:R-:W-:Y:S01]  /*a560*/  PRMT R24, R0, 0x7610, R24 ;  /* 0x0000761000187816 */ /* 0x000fe20000000018 */
[----:B------:R-:W-:Y:S05]  /*a570*/  BRA `(.L_x_236) ;  /* 0x000004d000007947 */ /* 0x000fea0003800000 */
.L_x_249:
        /* <DEDUP_REMOVED lines=21> */
.L_x_258:
[----:B------:R-:W-:Y:S05]  /*a6d0*/  BSYNC B1 ;  /* 0x0000000000017941 */ /* 0x000fea0003800000 */
.L_x_257:
[----:B------:R-:W-:Y:S01]  /*a6e0*/  LEA R3, R0, 0x37800000, 0x17 ;  /* 0x3780000000037811 */ /* 0x000fe200078eb8ff */
[----:B------:R-:W-:-:S05]  /*a6f0*/  IMAD.SHL.U32 R0, R2, 0x200000, RZ ;  /* 0x0020000002007824 */ /* 0x000fca00078e00ff */
[----:B------:R-:W-:Y:S02]  /*a700*/  LOP3.LUT R0, R3, R0, R4, 0xfe, !PT ;  /* 0x0000000003007212 */ /* 0x000fe400078efe04 */
.L_x_256:
[----:B------:R-:W-:Y:S05]  /*a710*/  BSYNC B0 ;  /* 0x0000000000007941 */ /* 0x000fea0003800000 */
.L_x_255:
[----:B------:R-:W-:-:S04]  /*a720*/  F2FP.BF16.PACK_AB R0, RZ, R0 ;  /* 0x00000000ff00723e */ /* 0x000fc800000010ff */
[----:B------:R-:W-:Y:S01]  /*a730*/  PRMT R24, R0, 0x7610, R24 ;  /* 0x0000761000187816 */ /* 0x000fe20000000018 */
[----:B------:R-:W-:Y:S05]  /*a740*/  BRA `(.L_x_236) ;  /* 0x0000030000007947 */ /* 0x000fea0003800000 */
.L_x_248:
        /* <DEDUP_REMOVED lines=14> */
.L_x_262:
[----:B------:R-:W-:Y:S05]  /*a830*/  BSYNC B0 ;  /* 0x0000000000007941 */ /* 0x000fea0003800000 */
.L_x_261:
[----:B------:R-:W-:-:S04]  /*a840*/  F2FP.BF16.PACK_AB R0, RZ, R0 ;  /* 0x00000000ff00723e */ /* 0x000fc800000010ff */
[----:B------:R-:W-:Y:S01]  /*a850*/  PRMT R24, R0, 0x7610, R24 ;  /* 0x0000761000187816 */ /* 0x000fe20000000018 */
[----:B------:R-:W-:Y:S05]  /*a860*/  BRA `(.L_x_236) ;  /* 0x000001e000007947 */ /* 0x000fea0003800000 */
.L_x_235:
        /* <DEDUP_REMOVED lines=21> */
.L_x_260:
[----:B------:R-:W2:Y:S02]  /*a9c0*/  LDG.E.64 R2, [R2.64] ;  /* 0x0000002402027981 */ /* 0x000ea4000c1e1b00 */
[----:B--2---:R-:W0:Y:S02]  /*a9d0*/  I2F.U64 R0, R2 ;  /* 0x0000000200007312 */ /* 0x004e240000301000 */
[----:B0-----:R-:W-:-:S04]  /*a9e0*/  F2FP.BF16.PACK_AB R0, RZ, R0 ;  /* 0x00000000ff00723e */ /* 0x001fc800000010ff */
[----:B------:R-:W-:Y:S01]  /*a9f0*/  PRMT R24, R0, 0x7610, R24 ;  /* 0x0000761000187816 */ /* 0x000fe20000000018 */
[----:B------:R-:W-:Y:S05]  /*aa00*/  BRA `(.L_x_236) ;  /* 0x0000004000007947 */ /* 0x000fea0003800000 */
.L_x_259:
[----:B------:R-:W2:Y:S02]  /*aa10*/  LDG.E R2, [R2.64] ;  /* 0x0000002402027981 */ /* 0x000ea4000c1e1900 */
[----:B--2---:R-:W0:Y:S02]  /*aa20*/  I2F.U32 R0, R2 ;  /* 0x0000000200007306 */ /* 0x004e240000201000 */
[----:B0-----:R-:W-:-:S04]  /*aa30*/  F2FP.BF16.PACK_AB R0, RZ, R0 ;  /* 0x00000000ff00723e */ /* 0x001fc800000010ff */
[----:B------:R-:W-:Y:S02]  /*aa40*/  PRMT R24, R0, 0x7610, R24 ;  /* 0x0000761000187816 */ /* 0x000fe40000000018 */
.L_x_236:
        /* <DEDUP_REMOVED lines=18> */
.L_x_266:
[----:B------:R-:W2:Y:S02]  /*ab70*/  LDG.E.U8 R2, [R2.64] ;  /* 0x0000002402027981 */ /* 0x000ea4000c1e1100 */
[----:B--2---:R-:W0:Y:S02]  /*ab80*/  I2F.U16 R0, R2 ;  /* 0x0000000200007306 */ /* 0x004e240000101000 */
[----:B0-----:R-:W-:Y:S01]  /*ab90*/  F2FP.BF16.PACK_AB R0, RZ, R0 ;  /* 0x00000000ff00723e */ /* 0x001fe200000010ff */
[----:B------:R-:W-:Y:S05]  /*aba0*/  BRA `(.L_x_268) ;  /* 0x00000e3000007947 */ /* 0x000fea0003800000 */
.L_x_265:
        /* <DEDUP_REMOVED lines=10> */
.L_x_270:
[----:B------:R-:W2:Y:S02]  /*ac50*/  LDG.E R2, [R2.64] ;  /* 0x0000002402027981 */ /* 0x000ea4000c1e1900 */
[----:B--2---:R-:W0:Y:S02]  /*ac60*/  I2F R0, R2 ;  /* 0x0000000200007306 */ /* 0x004e240000201400 */
[----:B0-----:R-:W-:Y:S01]  /*ac70*/  F2FP.BF16.PACK_AB R0, RZ, R0 ;  /* 0x00000000ff00723e */ /* 0x001fe200000010ff */
[----:B------:R-:W-:Y:S05]  /*ac80*/  BRA `(.L_x_268) ;  /* 0x00000d5000007947 */ /* 0x000fea0003800000 */
.L_x_269:
[----:B------:R-:W2:Y:S02]  /*ac90*/  LDG.E.U16 R2, [R2.64] ;  /* 0x0000002402027981 */ /* 0x000ea4000c1e1500 */
[----:B--2---:R-:W0:Y:S02]  /*aca0*/  I2F.S16 R0, R2 ;  /* 0x0000000200007306 */ /* 0x004e240000101400 */
[----:B0-----:R-:W-:Y:S01]  /*acb0*/  F2FP.BF16.PACK_AB R0, RZ, R0 ;  /* 0x00000000ff00723e */ /* 0x001fe200000010ff */
[----:B------:R-:W-:Y:S05]  /*acc0*/  BRA `(.L_x_268) ;  /* 0x00000d1000007947 */ /* 0x000fea0003800000 */
.L_x_264:
        /* <DEDUP_REMOVED lines=9> */
.L_x_272:
[----:B------:R-:W2:Y:S02]  /*ad60*/  LDG.E.U16 R0, [R2.64] ;  /* 0x0000002402007981 */ /* 0x000ea4000c1e1500 */
[----:B--2---:R-:W-:-:S05]  /*ad70*/  HADD2.F32 R0, -RZ, R0.H0_H0 ;  /* 0x20000000ff007230 */ /* 0x004fca0000004100 */
[----:B------:R-:W-:Y:S01]  /*ad80*/  F2FP.BF16.PACK_AB R0, RZ, R0 ;  /* 0x00000000ff00723e */ /* 0x000fe200000010ff */
[----:B------:R-:W-:Y:S05]  /*ad90*/  BRA `(.L_x_268) ;  /* 0x00000c4000007947 */ /* 0x000fea0003800000 */
.L_x_271:
        /* <DEDUP_REMOVED lines=9> */
.L_x_274:
[----:B------:R-:W2:Y:S02]  /*ae30*/  LDG.E.U16 R2, [R2.64] ;  /* 0x0000002402027981 */ /* 0x000ea4000c1e1500 */
[----:B--2---:R-:W-:-:S05]  /*ae40*/  HADD2.F32 R0, -RZ, R2.H0_H0 ;  /* 0x20000002ff007230 */ /* 0x004fca0000004100 */
[----:B------:R-:W-:Y:S01]  /*ae50*/  F2FP.BF16.PACK_AB R0, RZ, R0 ;  /* 0x00000000ff00723e */ /* 0x000fe200000010ff */
[----:B------:R-:W-:Y:S05]  /*ae60*/  BRA `(.L_x_268) ;  /* 0x00000b7000007947 */ /* 0x000fea0003800000 */
.L_x_273:
[----:B------:R-:W2:Y:S02]  /*ae70*/  LDG.E.64 R2, [R2.64] ;  /* 0x0000002402027981 */ /* 0x000ea4000c1e1b00 */
[----:B--2---:R-:W0:Y:S01]  /*ae80*/  F2F.F32.F64 R0, R2 ;  /* 0x0000000200007310 */ /* 0x004e220000301000 */
[----:B------:R-:W0:-:S14]  /*ae90*/  DSETP.GEU.AND P0, PT, |R2|, c[0x2][0x0], PT ;  /* 0x008000000200762a */ /* 0x000e1c0003f0e200 */
[----:B0-----:R-:W-:-:S05]  /*aea0*/  @!P0 FMUL R0, R0, 1.175494350822287508e-38 ;  /* 0x0080000000008820 */ /* 0x001fca0000400000 */
[----:B------:R-:W-:Y:S01]  /*aeb0*/  F2FP.BF16.PACK_AB R0, RZ, R0 ;  /* 0x00000000ff00723e */ /* 0x000fe200000010ff */
[----:B------:R-:W-:Y:S05]  /*aec0*/  BRA `(.L_x_268) ;  /* 0x00000b1000007947 */ /* 0x000fea0003800000 */
.L_x_263:
        /* <DEDUP_REMOVED lines=13> */
.L_x_277:
[----:B------:R-:W2:Y:S02]  /*afa0*/  LDG.E.64 R2, [R2.64] ;  /* 0x0000002402027981 */ /* 0x000ea4000c1e1b00 */
[----:B--2---:R-:W0:Y:S01]  /*afb0*/  F2F.F32.F64 R0, R2 ;  /* 0x0000000200007310 */ /* 0x004e220000301000 */
[----:B------:R-:W0:-:S14]  /*afc0*/  DSETP.GEU.AND P0, PT, |R2|, c[0x2][0x0], PT ;  /* 0x008000000200762a */ /* 0x000e1c0003f0e200 */
[----:B0-----:R-:W-:-:S05]  /*afd0*/  @!P0 FMUL R0, R0, 1.175494350822287508e-38 ;  /* 0x0080000000008820 */ /* 0x001fca0000400000 */
[----:B------:R-:W-:Y:S01]  /*afe0*/  F2FP.BF16.PACK_AB R0, RZ, R0 ;  /* 0x00000000ff00723e */ /* 0x000fe200000010ff */
[----:B------:R-:W-:Y:S05]  /*aff0*/  BRA `(.L_x_268) ;  /* 0x000009e000007947 */ /* 0x000fea0003800000 */
.L_x_276:
        /* <DEDUP_REMOVED lines=28> */
.L_x_279:
        /* <DEDUP_REMOVED lines=15> */
.L_x_278:
[----:B------:R0:W5:Y:S01]  /*b2b0*/  LDG.E.U16 R0, [R2.64] ;  /* 0x0000002402007981 */ /* 0x000162000c1e1500 */
[----:B------:R-:W-:Y:S05]  /*b2c0*/  BRA `(.L_x_268) ;  /* 0x0000071000007947 */ /* 0x000fea0003800000 */
.L_x_275:
        /* <DEDUP_REMOVED lines=12> */
.L_x_282:
        /* <DEDUP_REMOVED lines=21> */
.L_x_286:
[----:B------:R-:W-:Y:S05]  /*b4e0*/  BSYNC B1 ;  /* 0x0000000000017941 */ /* 0x000fea0003800000 */
.L_x_285:
[----:B------:R-:W-:Y:S01]  /*b4f0*/  LEA R3, R0, 0x3b800000, 0x17 ;  /* 0x3b80000000037811 */ /* 0x000fe200078eb8ff */
[----:B------:R-:W-:-:S05]  /*b500*/  IMAD.SHL.U32 R0, R2, 0x100000, RZ ;  /* 0x0010000002007824 */ /* 0x000fca00078e00ff */
[----:B------:R-:W-:Y:S02]  /*b510*/  LOP3.LUT R0, R3, R0, R4, 0xfe, !PT ;  /* 0x0000000003007212 */ /* 0x000fe400078efe04 */
.L_x_284:
[----:B------:R-:W-:Y:S05]  /*b520*/  BSYNC B0 ;  /* 0x0000000000007941 */ /* 0x000fea0003800000 */
.L_x_283:
[----:B------:R-:W-:Y:S01]  /*b530*/  F2FP.BF16.PACK_AB R0, RZ, R0 ;  /* 0x00000000ff00723e */ /* 0x000fe200000010ff */
[----:B------:R-:W-:Y:S05]  /*b540*/  BRA `(.L_x_268) ;  /* 0x0000049000007947 */ /* 0x000fea0003800000 */
.L_x_281:
        /* <DEDUP_REMOVED lines=21> */
.L_x_290:
[----:B------:R-:W-:Y:S05]  /*b6a0*/  BSYNC B1 ;  /* 0x0000000000017941 */ /* 0x000fea0003800000 */
.L_x_289:
[----:B------:R-:W-:Y:S01]  /*b6b0*/  LEA R3, R0, 0x37800000, 0x17 ;  /* 0x3780000000037811 */ /* 0x000fe200078eb8ff */
[----:B------:R-:W-:-:S05]  /*b6c0*/  IMAD.SHL.U32 R0, R2, 0x200000, RZ ;  /* 0x0020000002007824 */ /* 0x000fca00078e00ff */
[----:B------:R-:W-:Y:S02]  /*b6d0*/  LOP3.LUT R0, R3, R0, R4, 0xfe, !PT ;  /* 0x0000000003007212 */ /* 0x000fe400078efe04 */
.L_x_288:
[----:B------:R-:W-:Y:S05]  /*b6e0*/  BSYNC B0 ;  /* 0x0000000000007941 */ /* 0x000fea0003800000 */
.L_x_287:
[----:B------:R-:W-:Y:S01]  /*b6f0*/  F2FP.BF16.PACK_AB R0, RZ, R0 ;  /* 0x00000000ff00723e */ /* 0x000fe200000010ff */
[----:B------:R-:W-:Y:S05]  /*b700*/  BRA `(.L_x_268) ;  /* 0x000002d000007947 */ /* 0x000fea0003800000 */
.L_x_280:
        /* <DEDUP_REMOVED lines=14> */
.L_x_294:
[----:B------:R-:W-:Y:S05]  /*b7f0*/  BSYNC B0 ;  /* 0x0000000000007941 */ /* 0x000fea0003800000 */
.L_x_293:
[----:B------:R-:W-:Y:S01]  /*b800*/  F2FP.BF16.PACK_AB R0, RZ, R0 ;  /* 0x00000000ff00723e */ /* 0x000fe200000010ff */
[----:B------:R-:W-:Y:S05]  /*b810*/  BRA `(.L_x_268) ;  /* 0x000001c000007947 */ /* 0x000fea0003800000 */
.L_x_267:
        /* <DEDUP_REMOVED lines=21> */
.L_x_292:
[----:B------:R-:W2:Y:S02]  /*b970*/  LDG.E.64 R2, [R2.64] ;  /* 0x0000002402027981 */ /* 0x000ea4000c1e1b00 */
[----:B--2---:R-:W0:Y:S02]  /*b980*/  I2F.U64 R0, R2 ;  /* 0x0000000200007312 */ /* 0x004e240000301000 */
[----:B0-----:R-:W-:Y:S01]  /*b990*/  F2FP.BF16.PACK_AB R0, RZ, R0 ;  /* 0x00000000ff00723e */ /* 0x001fe200000010ff */
[----:B------:R-:W-:Y:S05]  /*b9a0*/  BRA `(.L_x_268) ;  /* 0x0000003000007947 */ /* 0x000fea0003800000 */
.L_x_291:
[----:B------:R-:W2:Y:S02]  /*b9b0*/  LDG.E R2, [R2.64] ;  /* 0x0000002402027981 */ /* 0x000ea4000c1e1900 */
[----:B--2---:R-:W0:Y:S02]  /*b9c0*/  I2F.U32 R0, R2 ;  /* 0x0000000200007306 */ /* 0x004e240000201000 */
[----:B0-----:R-:W-:-:S06]  /*b9d0*/  F2FP.BF16.PACK_AB R0, RZ, R0 ;  /* 0x00000000ff00723e */ /* 0x001fcc00000010ff */
.L_x_268:
        /* <DEDUP_REMOVED lines=29> */
.L_x_298:
[----:B------:R-:W-:-:S06]  /*bbb0*/  PRMT R3, RZ, 0x5410, R5 ;  /* 0x00005410ff037816 */ /* 0x000fcc0000000005 */
[----:B------:R-:W0:Y:S02]  /*bbc0*/  F2I.S64.TRUNC R2, R3 ;  /* 0x0000000300027311 */ /* 0x000e24000020d900 */
[----:B0-----:R0:W-:Y:S01]  /*bbd0*/  STG.E.U8 [R16.64], R2 ;  /* 0x0000000210007986 */ /* 0x0011e2000c101124 */
[----:B------:R-:W-:Y:S05]  /*bbe0*/  BRA `(.L_x_300) ;  /* 0x00000e4000007947 */ /* 0x000fea0003800000 */
.L_x_297:
        /* <DEDUP_REMOVED lines=10> */
.L_x_302:
[----:B------:R-:W-:-:S06]  /*bc90*/  PRMT R5, RZ, 0x5410, R5 ;  /* 0x00005410ff057816 */ /* 0x000fcc0000000005 */
[----:B------:R-:W0:Y:S02]  /*bca0*/  F2I.FTZ.TRUNC.NTZ R5, R5 ;  /* 0x0000000500057305 */ /* 0x000e24000021f100 */
[----:B0-----:R0:W-:Y:S01]  /*bcb0*/  STG.E [R16.64], R5 ;  /* 0x0000000510007986 */ /* 0x0011e2000c101924 */
[----:B------:R-:W-:Y:S05]  /*bcc0*/  BRA `(.L_x_300) ;  /* 0x00000d6000007947 */ /* 0x000fea0003800000 */
.L_x_301:
[----:B------:R-:W-:-:S06]  /*bcd0*/  PRMT R5, RZ, 0x5410, R5 ;  /* 0x00005410ff057816 */ /* 0x000fcc0000000005 */
[----:B------:R-:W0:Y:S02]  /*bce0*/  F2I.FTZ.TRUNC.NTZ R5, R5 ;  /* 0x0000000500057305 */ /* 0x000e24000021f100 */
[----:B0-----:R0:W-:Y:S01]  /*bcf0*/  STG.E.U16 [R16.64], R5 ;  /* 0x0000000510007986 */ /* 0x0011e2000c101524 */
[----:B------:R-:W-:Y:S05]  /*bd00*/  BRA `(.L_x_300) ;  /* 0x00000d2000007947 */ /* 0x000fea0003800000 */
.L_x_296:
        /* <DEDUP_REMOVED lines=9> */
.L_x_304:
[----:B------:R-:W-:-:S04]  /*bda0*/  PRMT R0, RZ, 0x5410, R5 ;  /* 0x00005410ff007816 */ /* 0x000fc80000000005 */
[----:B------:R-:W-:-:S05]  /*bdb0*/  F2FP.PACK_AB R0, RZ, R0 ;  /* 0x00000000ff00723e */ /* 0x000fca00000000ff */
[----:B------:R0:W-:Y:S01]  /*bdc0*/  STG.E.U16 [R16.64], R0 ;  /* 0x0000000010007986 */ /* 0x0001e2000c101524 */
[----:B------:R-:W-:Y:S05]  /*bdd0*/  BRA `(.L_x_300) ;  /* 0x00000c5000007947 */ /* 0x000fea0003800000 */
.L_x_303:
        /* <DEDUP_REMOVED lines=10> */
.L_x_306:
[----:B------:R-:W-:-:S04]  /*be80*/  PRMT R5, RZ, 0x5410, R5 ;  /* 0x00005410ff057816 */ /* 0x000fc80000000005 */
[----:B------:R-:W-:-:S04]  /*be90*/  F2FP.PACK_AB R3, RZ, R5 ;  /* 0x00000005ff03723e */ /* 0x000fc800000000ff */
[----:B------:R-:W-:-:S05]  /*bea0*/  PRMT R3, R3, 0x5410, RZ ;  /* 0x0000541003037816 */ /* 0x000fca00000000ff */
[----:B------:R0:W-:Y:S01]  /*beb0*/  STG.E [R16.64], R3 ;  /* 0x0000000310007986 */ /* 0x0001e2000c101924 */
[----:B------:R-:W-:Y:S05]  /*bec0*/  BRA `(.L_x_300) ;  /* 0x00000b6000007947 */ /* 0x000fea0003800000 */
.L_x_305:
[----:B------:R-:W-:-:S05]  /*bed0*/  PRMT R2, RZ, 0x5410, R5 ;  /* 0x00005410ff027816 */ /* 0x000fca0000000005 */
[----:B------:R-:W-:-:S06]  /*bee0*/  FMUL.FTZ R2, R2, 1 ;  /* 0x3f80000002027820 */ /* 0x000fcc0000410000 */
[----:B------:R-:W0:Y:S02]  /*bef0*/  F2F.F64.F32 R2, R2 ;  /* 0x0000000200027310 */ /* 0x000e240000201800 */
[----:B0-----:R0:W-:Y:S01]  /*bf00*/  STG.E.64 [R16.64], R2 ;  /* 0x0000000210007986 */ /* 0x0011e2000c101b24 */
[----:B------:R-:W-:Y:S05]  /*bf10*/  BRA `(.L_x_300) ;  /* 0x00000b1000007947 */ /* 0x000fea0003800000 */
.L_x_295:
        /* <DEDUP_REMOVED lines=13> */
.L_x_309:
[----:B------:R-:W-:Y:S01]  /*bff0*/  PRMT R5, RZ, 0x5410, R5 ;  /* 0x00005410ff057816 */ /* 0x000fe20000000005 */
[----:B------:R-:W-:-:S04]  /*c000*/  CS2R R6, SRZ ;  /* 0x0000000000067805 */ /* 0x000fc8000001ff00 */
[----:B------:R-:W-:-:S06]  /*c010*/  FMUL.FTZ R5, R5, 1 ;  /* 0x3f80000005057820 */ /* 0x000fcc0000410000 */
[----:B------:R-:W0:Y:S02]  /*c020*/  F2F.F64.F32 R4, R5 ;  /* 0x0000000500047310 */ /* 0x000e240000201800 */
[----:B0-----:R0:W-:Y:S01]  /*c030*/  STG.E.128 [R16.64], R4 ;  /* 0x0000000410007986 */ /* 0x0011e2000c101d24 */
[----:B------:R-:W-:Y:S05]  /*c040*/  BRA `(.L_x_300) ;  /* 0x000009e000007947 */ /* 0x000fea0003800000 */
.L_x_308:
        /* <DEDUP_REMOVED lines=21> */
.L_x_313:
[----:B------:R-:W-:Y:S05]  /*c1a0*/  BSYNC B0 ;  /* 0x0000000000007941 */ /* 0x000fea0003800000 */
.L_x_312:
[----:B------:R-:W-:-:S05]  /*c1b0*/  LOP3.LUT R3, R0, R3, RZ, 0xfc, !PT ;  /* 0x0000000300037212 */ /* 0x000fca00078efcff */
[----:B------:R0:W-:Y:S01]  /*c1c0*/  STG.E.U8 [R16.64], R3 ;  /* 0x0000000310007986 */ /* 0x0001e2000c101124 */
[----:B------:R-:W-:Y:S05]  /*c1d0*/  BRA `(.L_x_300) ;  /* 0x0000085000007947 */ /* 0x000fea0003800000 */
.L_x_311:
        /* <DEDUP_REMOVED lines=13> */
.L_x_315:
[----:B------:R-:W-:Y:S01]  /*c2b0*/  IMAD.MOV.U32 R0, RZ, RZ, 0x7f ;  /* 0x0000007fff007424 */ /* 0x000fe200078e00ff */
[----:B------:R-:W-:-:S04]  /*c2c0*/  ISETP.GT.U32.AND P0, PT, R2, 0x7f800000, PT ;  /* 0x7f8000000200780c */ /* 0x000fc80003f04070 */
[----:B------:R-:W-:-:S04]  /*c2d0*/  SEL R0, R0, 0x7c, P0 ;  /* 0x0000007c00007807 */ /* 0x000fc80000000000 */
.L_x_316:
[----:B------:R-:W-:Y:S05]  /*c2e0*/  BSYNC B0 ;  /* 0x0000000000007941 */ /* 0x000fea0003800000 */
.L_x_314:
[----:B------:R-:W-:-:S04]  /*c2f0*/  LOP3.LUT R2, R5, 0x80000000, RZ, 0xc0, !PT ;  /* 0x8000000005027812 */ /* 0x000fc800078ec0ff */
[----:B------:R-:W-:-:S04]  /*c300*/  SHF.R.U32.HI R3, RZ, 0x18, R2 ;  /* 0x00000018ff037819 */ /* 0x000fc80000011602 */
[----:B------:R-:W-:-:S05]  /*c310*/  LOP3.LUT R3, R0, R3, RZ, 0xfc, !PT ;  /* 0x0000000300037212 */ /* 0x000fca00078efcff */
[----:B------:R0:W-:Y:S01]  /*c320*/  STG.E.U8 [R16.64], R3 ;  /* 0x0000000310007986 */ /* 0x0001e2000c101124 */
[----:B------:R-:W-:Y:S05]  /*c330*/  BRA `(.L_x_300) ;  /* 0x000006f000007947 */ /* 0x000fea0003800000 */
.L_x_310:
[----:B------:R0:W-:Y:S01]  /*c340*/  STG.E.U16 [R16.64], R5 ;  /* 0x0000000510007986 */ /* 0x0001e2000c101524 */
[----:B------:R-:W-:Y:S05]  /*c350*/  BRA `(.L_x_300) ;  /* 0x000006d000007947 */ /* 0x000fea0003800000 */
.L_x_307:
        /* <DEDUP_REMOVED lines=12> */
.L_x_319:
        /* <DEDUP_REMOVED lines=17> */
.L_x_322:
[----:B------:R-:W-:-:S04]  /*c530*/  LOP3.LUT R2, R5, 0x80000000, RZ, 0xc0, !PT ;  /* 0x8000000005027812 */ /* 0x000fc800078ec0ff */
[----:B------:R-:W-:-:S04]  /*c540*/  SHF.R.U32.HI R3, RZ, 0x18, R2 ;  /* 0x00000018ff037819 */ /* 0x000fc80000011602 */
[----:B------:R-:W-:-:S04]  /*c550*/  LOP3.LUT R0, R0, R3, RZ, 0xfc, !PT ;  /* 0x0000000300007212 */ /* 0x000fc800078efcff */
[----:B------:R-:W-:Y:S02]  /*c560*/  PRMT R8, R0, 0x7610, R8 ;  /* 0x0000761000087816 */ /* 0x000fe40000000008 */
.L_x_321:
[----:B------:R-:W-:Y:S05]  /*c570*/  BSYNC B0 ;  /* 0x0000000000007941 */ /* 0x000fea0003800000 */
.L_x_320:
[----:B------:R0:W-:Y:S01]  /*c580*/  STG.E.U8 [R16.64], R8 ;  /* 0x0000000810007986 */ /* 0x0001e2000c101124 */
[----:B------:R-:W-:Y:S05]  /*c590*/  BRA `(.L_x_300) ;  /* 0x0000049000007947 */ /* 0x000fea0003800000 */
.L_x_318:
        /* <DEDUP_REMOVED lines=17> */
.L_x_325:
[----:B------:R-:W-:-:S04]  /*c6b0*/  LOP3.LUT R2, R5, 0x80000000, RZ, 0xc0, !PT ;  /* 0x8000000005027812 */ /* 0x000fc800078ec0ff */
[----:B------:R-:W-:-:S04]  /*c6c0*/  SHF.R.U32.HI R3, RZ, 0x18, R2 ;  /* 0x00000018ff037819 */ /* 0x000fc80000011602 */
[----:B------:R-:W-:-:S04]  /*c6d0*/  LOP3.LUT R0, R0, R3, RZ, 0xfc, !PT ;  /* 0x0000000300007212 */ /* 0x000fc800078efcff */
[----:B------:R-:W-:Y:S02]  /*c6e0*/  PRMT R8, R0, 0x7610, R8 ;  /* 0x0000761000087816 */ /* 0x000fe40000000008 */
.L_x_324:
[----:B------:R-:W-:Y:S05]  /*c6f0*/  BSYNC B0 ;  /* 0x0000000000007941 */ /* 0x000fea0003800000 */
.L_x_323:
[----:B------:R0:W-:Y:S01]  /*c700*/  STG.E.U8 [R16.64], R8 ;  /* 0x0000000810007986 */ /* 0x0001e2000c101124 */
[----:B------:R-:W-:Y:S05]  /*c710*/  BRA `(.L_x_300) ;  /* 0x0000031000007947 */ /* 0x000fea0003800000 */
.L_x_317:
[----:B------:R-:W-:-:S13]  /*c720*/  ISETP.NE.AND P0, PT, R0, 0x1c, PT ;  /* 0x0000001c0000780c */ /* 0x000fda0003f05270 */
[----:B------:R-:W-:Y:S05]  /*c730*/  @!P0 BRA `(.L_x_326) ;  /* 0x000002c000008947 */ /* 0x000fea0003800000 */
[----:B------:R-:W-:-:S13]  /*c740*/  ISETP.NE.AND P0, PT, R0, 0x1d, PT ;  /* 0x0000001d0000780c */ /* 0x000fda0003f05270 */
[----:B------:R-:W-:Y:S05]  /*c750*/  @!P0 BRA `(.L_x_327) ;  /* 0x0000026000008947 */ /* 0x000fea0003800000 */
[----:B------:R-:W-:-:S13]  /*c760*/  ISETP.NE.AND P0, PT, R0, 0x2c, PT ;  /* 0x0000002c0000780c */ /* 0x000fda0003f05270 */
[----:B------:R-:W-:Y:S05]  /*c770*/  @P0 BRA `(.L_x_299) ;  /* 0x0000010000000947 */ /* 0x000fea0003800000 */
[----:B------:R-:W-:Y:S01]  /*c780*/  PRMT R5, RZ, 0x5410, R5 ;  /* 0x00005410ff057816 */ /* 0x000fe20000000005 */
[----:B------:R-:W-:Y:S01]  /*c790*/  IMAD.MOV.U32 R3, RZ, RZ, 0xff ;  /* 0x000000ffff037424 */ /* 0x000fe200078e00ff */
[----:B------:R-:W-:Y:S02]  /*c7a0*/  PLOP3.LUT P0, PT, PT, PT, PT, 0x80, 0x0 ;  /* 0x000000000000781c */ /* 0x000fe40003f0f070 */
[----:B------:R-:W-:-:S04]  /*c7b0*/  SHF.R.U32.HI R4, RZ, 0x17, R5 ;  /* 0x00000017ff047819 */ /* 0x000fc80000011605 */
[----:B------:R-:W-:-:S04]  /*c7c0*/  LOP3.LUT R2, R4, 0xff, RZ, 0xc0, !PT ;  /* 0x000000ff04027812 */ /* 0x000fc800078ec0ff */
[----:B------:R-:W-:-:S13]  /*c7d0*/  ISETP.NE.AND P2, PT, R2, 0xff, PT ;  /* 0x000000ff0200780c */ /* 0x000fda0003f45270 */
[--C-:B------:R-:W-:Y:S02]  /*c7e0*/  @P2 SHF.R.U32.HI R0, RZ, 0x16, R5.reuse ;  /* 0x00000016ff002819 */ /* 0x100fe40000011605 */
[----:B------:R-:W-:Y:S02]  /*c7f0*/  @P2 LOP3.LUT P1, RZ, R2, 0x3fffff, R5, 0xf8, !PT ;  /* 0x003fffff02ff2812 */ /* 0x000fe4000782f805 */
        /* <DEDUP_REMOVED lines=8> */
.L_x_299:
        /* <DEDUP_REMOVED lines=20> */
.L_x_327:
[----:B------:R-:W-:-:S06]  /*c9c0*/  PRMT R2, RZ, 0x5410, R5 ;  /* 0x00005410ff027816 */ /* 0x000fcc0000000005 */
[----:B------:R-:W0:Y:S02]  /*c9d0*/  F2I.U64.TRUNC R2, R2 ;  /* 0x0000000200027311 */ /* 0x000e24000020d800 */
[----:B0-----:R0:W-:Y:S01]  /*c9e0*/  STG.E.64 [R16.64], R2 ;  /* 0x0000000210007986 */ /* 0x0011e2000c101b24 */
[----:B------:R-:W-:Y:S05]  /*c9f0*/  BRA `(.L_x_300) ;  /* 0x0000003000007947 */ /* 0x000fea0003800000 */
.L_x_326:
[----:B------:R-:W-:-:S06]  /*ca00*/  PRMT R5, RZ, 0x5410, R5 ;  /* 0x00005410ff057816 */ /* 0x000fcc0000000005 */
[----:B------:R-:W0:Y:S02]  /*ca10*/  F2I.FTZ.U32.TRUNC.NTZ R5, R5 ;  /* 0x0000000500057305 */ /* 0x000e24000021f000 */
[----:B0-----:R0:W-:Y:S02]  /*ca20*/  STG.E [R16.64], R5 ;  /* 0x0000000510007986 */ /* 0x0011e4000c101924 */
.L_x_300:
[----:B------:R-:W-:-:S04]  /*ca30*/  IADD3 R23, R23, 0x80, RZ ;  /* 0x0000008017177810 */ /* 0x000fc80007ffe0ff */
[----:B------:R-:W-:-:S13]  /*ca40*/  ISETP.GE.AND P0, PT, R23, c[0x0][0x160], PT ;  /* 0x0000580017007a0c */ /* 0x000fda0003f06270 */
        /* <DEDUP_REMOVED lines=308> */
.L_x_328:
        /* <DEDUP_REMOVED lines=21> */
.L_x_332:
[----:B------:R-:W2:Y:S02]  /*dee0*/  LDG.E.U8 R2, [R2.64] ;  /* 0x0000002402027981 */ /* 0x000ea4000c1e1100 */
[----:B--2---:R-:W0:Y:S02]  /*def0*/  I2F.U16 R0, R2 ;  /* 0x0000000200007306 */ /* 0x004e240000101000 */
[----:B0-----:R-:W-:-:S04]  /*df00*/  F2FP.BF16.PACK_AB R0, RZ, R0 ;  /* 0x00000000ff00723e */ /* 0x001fc800000010ff */
[----:B------:R-:W-:Y:S01]  /*df10*/  PRMT R18, R0, 0x7610, R18 ;  /* 0x0000761000127816 */ /* 0x000fe20000000012 */
[----:B------:R-:W-:Y:S05]  /*df20*/  BRA `(.L_x_334) ;  /* 0x00000f0000007947 */ /* 0x000fea0003800000 */
.L_x_331:
        /* <DEDUP_REMOVED lines=11> */
.L_x_336:
[----:B------:R-:W2:Y:S02]  /*dfe0*/  LDG.E R2, [R2.64] ;  /* 0x0000002402027981 */ /* 0x000ea4000c1e1900 */
[----:B--2---:R-:W0:Y:S02]  /*dff0*/  I2F R0, R2 ;  /* 0x0000000200007306 */ /* 0x004e240000201400 */
[----:B0-----:R-:W-:-:S04]  /*e000*/  F2FP.BF16.PACK_AB R0, RZ, R0 ;  /* 0x00000000ff00723e */ /* 0x001fc800000010ff */
[----:B------:R-:W-:Y:S01]  /*e010*/  PRMT R18, R0, 0x7610, R18 ;  /* 0x0000761000127816 */ /* 0x000fe20000000012 */
[----:B------:R-:W-:Y:S05]  /*e020*/  BRA `(.L_x_334) ;  /* 0x00000e0000007947 */ /* 0x000fea0003800000 */
.L_x_335:
[----:B------:R-:W2:Y:S02]  /*e030*/  LDG.E.U16 R2, [R2.64] ;  /* 0x0000002402027981 */ /* 0x000ea4000c1e1500 */
[----:B--2---:R-:W0:Y:S02]  /*e040*/  I2F.S16 R0, R2 ;  /* 0x0000000200007306 */ /* 0x004e240000101400 */
[----:B0-----:R-:W-:-:S04]  /*e050*/  F2FP.BF16.PACK_AB R0, RZ, R0 ;  /* 0x00000000ff00723e */ /* 0x001fc800000010ff */
[----:B------:R-:W-:Y:S01]  /*e060*/  PRMT R18, R0, 0x7610, R18 ;  /* 0x0000761000127816 */ /* 0x000fe20000000012 */
[----:B------:R-:W-:Y:S05]  /*e070*/  BRA `(.L_x_334) ;  /* 0x00000db000007947 */ /* 0x000fea0003800000 */
.L_x_330:
        /* <DEDUP_REMOVED lines=9> */
.L_x_338:
[----:B------:R-:W2:Y:S02]  /*e110*/  LDG.E.U16 R0, [R2.64] ;  /* 0x0000002402007981 */ /* 0x000ea4000c1e1500 */
[----:B--2---:R-:W-:-:S05]  /*e120*/  HADD2.F32 R0, -RZ, R0.H0_H0 ;  /* 0x20000000ff007230 */ /* 0x004fca0000004100 */
[----:B------:R-:W-:-:S04]  /*e130*/  F2FP.BF16.PACK_AB R0, RZ, R0 ;  /* 0x00000000ff00723e */ /* 0x000fc800000010ff */
[----:B------:R-:W-:Y:S01]  /*e140*/  PRMT R18, R0, 0x7610, R18 ;  /* 0x0000761000127816 */ /* 0x000fe20000000012 */
[----:B------:R-:W-:Y:S05]  /*e150*/  BRA `(.L_x_334) ;  /* 0x00000cd000007947 */ /* 0x000fea0003800000 */
.L_x_337:
        /* <DEDUP_REMOVED lines=9> */
.L_x_340:
[----:B------:R-:W2:Y:S02]  /*e1f0*/  LDG.E.U16 R2, [R2.64] ;  /* 0x0000002402027981 */ /* 0x000ea4000c1e1500 */
[----:B--2---:R-:W-:-:S05]  /*e200*/  HADD2.F32 R0, -RZ, R2.H0_H0 ;  /* 0x20000002ff007230 */ /* 0x004fca0000004100 */
[----:B------:R-:W-:-:S04]  /*e210*/  F2FP.BF16.PACK_AB R0, RZ, R0 ;  /* 0x00000000ff00723e */ /* 0x000fc800000010ff */
[----:B------:R-:W-:Y:S01]  /*e220*/  PRMT R18, R0, 0x7610, R18 ;  /* 0x0000761000127816 */ /* 0x000fe20000000012 */
[----:B------:R-:W-:Y:S05]  /*e230*/  BRA `(.L_x_334) ;  /* 0x00000bf000007947 */ /* 0x000fea0003800000 */
.L_x_339:
[----:B------:R-:W2:Y:S02]  /*e240*/  LDG.E.64 R2, [R2.64] ;  /* 0x0000002402027981 */ /* 0x000ea4000c1e1b00 */
[----:B--2---:R-:W0:Y:S01]  /*e250*/  F2F.F32.F64 R0, R2 ;  /* 0x0000000200007310 */ /* 0x004e220000301000 */
[----:B------:R-:W0:-:S14]  /*e260*/  DSETP.GEU.AND P0, PT, |R2|, c[0x2][0x0], PT ;  /* 0x008000000200762a */ /* 0x000e1c0003f0e200 */
[----:B0-----:R-:W-:-:S05]  /*e270*/  @!P0 FMUL R0, R0, 1.175494350822287508e-38 ;  /* 0x0080000000008820 */ /* 0x001fca0000400000 */
[----:B------:R-:W-:-:S04]  /*e280*/  F2FP.BF16.PACK_AB R0, RZ, R0 ;  /* 0x00000000ff00723e */ /* 0x000fc800000010ff */
[----:B------:R-:W-:Y:S01]  /*e290*/  PRMT R18, R0, 0x7610, R18 ;  /* 0x0000761000127816 */ /* 0x000fe20000000012 */
[----:B------:R-:W-:Y:S05]  /*e2a0*/  BRA `(.L_x_334) ;  /* 0x00000b8000007947 */ /* 0x000fea0003800000 */
.L_x_329:
        /* <DEDUP_REMOVED lines=14> */
.L_x_343:
[----:B------:R-:W2:Y:S02]  /*e390*/  LDG.E.64 R2, [R2.64] ;  /* 0x0000002402027981 */ /* 0x000ea4000c1e1b00 */
[----:B--2---:R-:W0:Y:S01]  /*e3a0*/  F2F.F32.F64 R0, R2 ;  /* 0x0000000200007310 */ /* 0x004e220000301000 */
[----:B------:R-:W0:-:S14]  /*e3b0*/  DSETP.GEU.AND P0, PT, |R2|, c[0x2][0x0], PT ;  /* 0x008000000200762a */ /* 0x000e1c0003f0e200 */
[----:B0-----:R-:W-:-:S05]  /*e3c0*/  @!P0 FMUL R0, R0, 1.175494350822287508e-38 ;  /* 0x0080000000008820 */ /* 0x001fca0000400000 */
[----:B------:R-:W-:-:S04]  /*e3d0*/  F2FP.BF16.PACK_AB R0, RZ, R0 ;  /* 0x00000000ff00723e */ /* 0x000fc800000010ff */
[----:B------:R-:W-:Y:S01]  /*e3e0*/  PRMT R18, R0, 0x7610, R18 ;  /* 0x0000761000127816 */ /* 0x000fe20000000012 */
[----:B------:R-:W-:Y:S05]  /*e3f0*/  BRA `(.L_x_334) ;  /* 0x00000a3000007947 */ /* 0x000fea0003800000 */
.L_x_342:
        /* <DEDUP_REMOVED lines=28> */
.L_x_345:
        /* <DEDUP_REMOVED lines=15> */
.L_x_344:
[----:B------:R0:W5:Y:S01]  /*e6b0*/  LDG.E.U16 R18, [R2.64] ;  /* 0x0000002402127981 */ /* 0x000162000c1e1500 */
[----:B------:R-:W-:Y:S05]  /*e6c0*/  BRA `(.L_x_334) ;  /* 0x0000076000007947 */ /* 0x000fea0003800000 */
.L_x_341:
        /* <DEDUP_REMOVED lines=12> */
.L_x_348:
        /* <DEDUP_REMOVED lines=21> */
.L_x_352:
[----:B------:R-:W-:Y:S05]  /*e8e0*/  BSYNC B1 ;  /* 0x0000000000017941 */ /* 0x000fea0003800000 */
.L_x_351:
[----:B------:R-:W-:Y:S01]  /*e8f0*/  LEA R3, R0, 0x3b800000, 0x17 ;  /* 0x3b80000000037811 */ /* 0x000fe200078eb8ff */
[----:B------:R-:W-:-:S05]  /*e900*/  IMAD.SHL.U32 R0, R2, 0x100000, RZ ;  /* 0x0010000002007824 */ /* 0x000fca00078e00ff */
[----:B------:R-:W-:Y:S02]  /*e910*/  LOP3.LUT R0, R3, R0, R4, 0xfe, !PT ;  /* 0x0000000003007212 */ /* 0x000fe400078efe04 */
.L_x_350:
[----:B------:R-:W-:Y:S05]  /*e920*/  BSYNC B0 ;  /* 0x0000000000007941 */ /* 0x000fea0003800000 */
.L_x_349:
[----:B------:R-:W-:-:S04]  /*e930*/  F2FP.BF16.PACK_AB R0, RZ, R0 ;  /* 0x00000000ff00723e */ /* 0x000fc800000010ff */
[----:B------:R-:W-:Y:S01]  /*e940*/  PRMT R18, R0, 0x7610, R18 ;  /* 0x0000761000127816 */ /* 0x000fe20000000012 */
[----:B------:R-:W-:Y:S05]  /*e950*/  BRA `(.L_x_334) ;  /* 0x000004d000007947 */ /* 0x000fea0003800000 */
.L_x_347:
        /* <DEDUP_REMOVED lines=21> */
.L_x_356:
[----:B------:R-:W-:Y:S05]  /*eab0*/  BSYNC B1 ;  /* 0x0000000000017941 */ /* 0x000fea0003800000 */
.L_x_355:
[----:B------:R-:W-:Y:S01]  /*eac0*/  LEA R3, R0, 0x37800000, 0x17 ;  /* 0x3780000000037811 */ /* 0x000fe200078eb8ff */
[----:B------:R-:W-:-:S05]  /*ead0*/  IMAD.SHL.U32 R0, R2, 0x200000, RZ ;  /* 0x0020000002007824 */ /* 0x000fca00078e00ff */
[----:B------:R-:W-:Y:S02]  /*eae0*/  LOP3.LUT R0, R3, R0, R4, 0xfe, !PT ;  /* 0x0000000003007212 */ /* 0x000fe400078efe04 */
.L_x_354:
[----:B------:R-:W-:Y:S05]  /*eaf0*/  BSYNC B0 ;  /* 0x0000000000007941 */ /* 0x000fea0003800000 */
.L_x_353:
[----:B------:R-:W-:-:S04]  /*eb00*/  F2FP.BF16.PACK_AB R0, RZ, R0 ;  /* 0x00000000ff00723e */ /* 0x000fc800000010ff */
[----:B------:R-:W-:Y:S01]  /*eb10*/  PRMT R18, R0, 0x7610, R18 ;  /* 0x0000761000127816 */ /* 0x000fe20000000012 */
[----:B------:R-:W-:Y:S05]  /*eb20*/  BRA `(.L_x_334) ;  /* 0x0000030000007947 */ /* 0x000fea0003800000 */
.L_x_346:
        /* <DEDUP_REMOVED lines=14> */
.L_x_360:
[----:B------:R-:W-:Y:S05]  /*ec10*/  BSYNC B0 ;  /* 0x0000000000007941 */ /* 0x000fea0003800000 */
.L_x_359:
[----:B------:R-:W-:-:S04]  /*ec20*/  F2FP.BF16.PACK_AB R0, RZ, R0 ;  /* 0x00000000ff00723e */ /* 0x000fc800000010ff */
[----:B------:R-:W-:Y:S01]  /*ec30*/  PRMT R18, R0, 0x7610, R18 ;  /* 0x0000761000127816 */ /* 0x000fe20000000012 */
[----:B------:R-:W-:Y:S05]  /*ec40*/  BRA `(.L_x_334) ;  /* 0x000001e000007947 */ /* 0x000fea0003800000 */
.L_x_333:
        /* <DEDUP_REMOVED lines=21> */
.L_x_358:
[----:B------:R-:W2:Y:S02]  /*eda0*/  LDG.E.64 R2, [R2.64] ;  /* 0x0000002402027981 */ /* 0x000ea4000c1e1b00 */
[----:B--2---:R-:W0:Y:S02]  /*edb0*/  I2F.U64 R0, R2 ;  /* 0x0000000200007312 */ /* 0x004e240000301000 */
[----:B0-----:R-:W-:-:S04]  /*edc0*/  F2FP.BF16.PACK_AB R0, RZ, R0 ;  /* 0x00000000ff00723e */ /* 0x001fc800000010ff */
[----:B------:R-:W-:Y:S01]  /*edd0*/  PRMT R18, R0, 0x7610, R18 ;  /* 0x0000761000127816 */ /* 0x000fe20000000012 */
[----:B------:R-:W-:Y:S05]  /*ede0*/  BRA `(.L_x_334) ;  /* 0x0000004000007947 */ /* 0x000fea0003800000 */
.L_x_357:
[----:B------:R-:W2:Y:S02]  /*edf0*/  LDG.E R2, [R2.64] ;  /* 0x0000002402027981 */ /* 0x000ea4000c1e1900 */
[----:B--2---:R-:W0:Y:S02]  /*ee00*/  I2F.U32 R0, R2 ;  /* 0x0000000200007306 */ /* 0x004e240000201000 */
[----:B0-----:R-:W-:-:S04]  /*ee10*/  F2FP.BF16.PACK_AB R0, RZ, R0 ;  /* 0x00000000ff00723e */ /* 0x001fc800000010ff */
[----:B------:R-:W-:Y:S02]  /*ee20*/  PRMT R18, R0, 0x7610, R18 ;  /* 0x0000761000127816 */ /* 0x000fe40000000012 */
.L_x_334:
        /* <DEDUP_REMOVED lines=19> */
.L_x_364:
[----:B------:R-:W2:Y:S02]  /*ef60*/  LDG.E.U8 R2, [R2.64] ;  /* 0x0000002402027981 */ /* 0x000ea4000c1e1100 */
[----:B--2---:R-:W0:Y:S02]  /*ef70*/  I2F.U16 R0, R2 ;  /* 0x0000000200007306 */ /* 0x004e240000101000 */
[----:B0-----:R-:W-:-:S04]  /*ef80*/  F2FP.BF16.PACK_AB R0, RZ, R0 ;  /* 0x00000000ff00723e */ /* 0x001fc800000010ff */
[----:B------:R-:W-:Y:S01]  /*ef90*/  PRMT R19, R0, 0x7610, R19 ;  /* 0x0000761000137816 */ /* 0x000fe20000000013 */
[----:B------:R-:W-:Y:S05]  /*efa0*/  BRA `(.L_x_366) ;  /* 0x00000f0000007947 */ /* 0x000fea0003800000 */
.L_x_363:
        /* <DEDUP_REMOVED lines=11> */
.L_x_368:
[----:B------:R-:W2:Y:S02]  /*f060*/  LDG.E R2, [R2.64] ;  /* 0x0000002402027981 */ /* 0x000ea4000c1e1900 */
[----:B--2---:R-:W0:Y:S02]  /*f070*/  I2F R0, R2 ;  /* 0x0000000200007306 */ /* 0x004e240000201400 */
[----:B0-----:R-:W-:-:S04]  /*f080*/  F2FP.BF16.PACK_AB R0, RZ, R0 ;  /* 0x00000000ff00723e */ /* 0x001fc800000010ff */
[----:B------:R-:W-:Y:S01]  /*f090*/  PRMT R19, R0, 0x7610, R19 ;  /* 0x0000761000137816 */ /* 0x000fe20000000013 */
[----:B------:R-:W-:Y:S05]  /*f0a0*/  BRA `(.L_x_366) ;  /* 0x00000e0000007947 */ /* 0x000fea0003800000 */
.L_x_367:
[----:B------:R-:W2:Y:S02]  /*f0b0*/  LDG.E.U16 R2, [R2.64] ;  /* 0x0000002402027981 */ /* 0x000ea4000c1e1500 */
[----:B--2---:R-:W0:Y:S02]  /*f0c0*/  I2F.S16 R0, R2 ;  /* 0x0000000200007306 */ /* 0x004e240000101400 */
[----:B0-----:R-:W-:-:S04]  /*f0d0*/  F2FP.BF16.PACK_AB R0, RZ, R0 ;  /* 0x00000000ff00723e */ /* 0x001fc800000010ff */
[----:B------:R-:W-:Y:S01]  /*f0e0*/  PRMT R19, R0, 0x7610, R19 ;  /* 0x0000761000137816 */ /* 0x000fe20000000013 */
[----:B------:R-:W-:Y:S05]  /*f0f0*/  BRA `(.L_x_366) ;  /* 0x00000db000007947 */ /* 0x000fea0003800000 */
.L_x_362:
        /* <DEDUP_REMOVED lines=9> */
.L_x_370:
[----:B------:R-:W2:Y:S02]  /*f190*/  LDG.E.U16 R0, [R2.64] ;  /* 0x0000002402007981 */ /* 0x000ea4000c1e1500 */
[----:B--2---:R-:W-:-:S05]  /*f1a0*/  HADD2.F32 R0, -RZ, R0.H0_H0 ;  /* 0x20000000ff007230 */ /* 0x004fca0000004100 */
[----:B------:R-:W-:-:S04]  /*f1b0*/  F2FP.BF16.PACK_AB R0, RZ, R0 ;  /* 0x00000000ff00723e */ /* 0x000fc800000010ff */
[----:B------:R-:W-:Y:S01]  /*f1c0*/  PRMT R19, R0, 0x7610, R19 ;  /* 0x0000761000137816 */ /* 0x000fe20000000013 */
[----:B------:R-:W-:Y:S05]  /*f1d0*/  BRA `(.L_x_366) ;  /* 0x00000cd000007947 */ /* 0x000fea0003800000 */
.L_x_369:
        /* <DEDUP_REMOVED lines=9> */
.L_x_372:
[----:B------:R-:W2:Y:S02]  /*f270*/  LDG.E.U16 R2, [R2.64] ;  /* 0x0000002402027981 */ /* 0x000ea4000c1e1500 */
[----:B--2---:R-:W-:-:S05]  /*f280*/  HADD2.F32 R0, -RZ, R2.H0_H0 ;  /* 0x20000002ff007230 */ /* 0x004fca0000004100 */
[----:B------:R-:W-:-:S04]  /*f290*/  F2FP.BF16.PACK_AB R0, RZ, R0 ;  /* 0x00000000ff00723e */ /* 0x000fc800000010ff */
[----:B------:R-:W-:Y:S01]  /*f2a0*/  PRMT R19, R0, 0x7610, R19 ;  /* 0x0000761000137816 */ /* 0x000fe20000000013 */
[----:B------:R-:W-:Y:S05]  /*f2b0*/  BRA `(.L_x_366) ;  /* 0x00000bf000007947 */ /* 0x000fea0003800000 */
.L_x_371:
[----:B------:R-:W2:Y:S02]  /*f2c0*/  LDG.E.64 R2, [R2.64] ;  /* 0x0000002402027981 */ /* 0x000ea4000c1e1b00 */
[----:B--2---:R-:W0:Y:S01]  /*f2d0*/  F2F.F32.F64 R0, R2 ;  /* 0x0000000200007310 */ /* 0x004e220000301000 */
[----:B------:R-:W0:-:S14]  /*f2e0*/  DSETP.GEU.AND P0, PT, |R2|, c[0x2][0x0], PT ;  /* 0x008000000200762a */ /* 0x000e1c0003f0e200 */
[----:B0-----:R-:W-:-:S05]  /*f2f0*/  @!P0 FMUL R0, R0, 1.175494350822287508e-38 ;  /* 0x0080000000008820 */ /* 0x001fca0000400000 */
[----:B------:R-:W-:-:S04]  /*f300*/  F2FP.BF16.PACK_AB R0, RZ, R0 ;  /* 0x00000000ff00723e */ /* 0x000fc800000010ff */
[----:B------:R-:W-:Y:S01]  /*f310*/  PRMT R19, R0, 0x7610, R19 ;  /* 0x0000761000137816 */ /* 0x000fe20000000013 */
[----:B------:R-:W-:Y:S05]  /*f320*/  BRA `(.L_x_366) ;  /* 0x00000b8000007947 */ /* 0x000fea0003800000 */
.L_x_361:
        /* <DEDUP_REMOVED lines=14> */
.L_x_375:
[----:B------:R-:W2:Y:S02]  /*f410*/  LDG.E.64 R2, [R2.64] ;  /* 0x0000002402027981 */ /* 0x000ea4000c1e1b00 */
[----:B--2---:R-:W0:Y:S01]  /*f420*/  F2F.F32.F64 R0, R2 ;  /* 0x0000000200007310 */ /* 0x004e220000301000 */
[----:B------:R-:W0:-:S14]  /*f430*/  DSETP.GEU.AND P0, PT, |R2|, c[0x2][0x0], PT ;  /* 0x008000000200762a */ /* 0x000e1c0003f0e200 */
[----:B0-----:R-:W-:-:S05]  /*f440*/  @!P0 FMUL R0, R0, 1.175494350822287508e-38 ;  /* 0x0080000000008820 */ /* 0x001fca0000400000 */
[----:B------:R-:W-:-:S04]  /*f450*/  F2FP.BF16.PACK_AB R0, RZ, R0 ;  /* 0x00000000ff00723e */ /* 0x000fc800000010ff */
[----:B------:R-:W-:Y:S01]  /*f460*/  PRMT R19, R0, 0x7610, R19 ;  /* 0x0000761000137816 */ /* 0x000fe20000000013 */
[----:B------:R-:W-:Y:S05]  /*f470*/  BRA `(.L_x_366) ;  /* 0x00000a3000007947 */ /* 0x000fea0003800000 */
.L_x_374:
        /* <DEDUP_REMOVED lines=28> */
.L_x_377:
        /* <DEDUP_REMOVED lines=15> */
.L_x_376:
[----:B------:R0:W5:Y:S01]  /*f730*/  LDG.E.U16 R19, [R2.64] ;  /* 0x0000002402137981 */ /* 0x000162000c1e1500 */
[----:B------:R-:W-:Y:S05]  /*f740*/  BRA `(.L_x_366) ;  /* 0x0000076000007947 */ /* 0x000fea0003800000 */
.L_x_373:
        /* <DEDUP_REMOVED lines=12> */
.L_x_380:
        /* <DEDUP_REMOVED lines=21> */
.L_x_384:
[----:B------:R-:W-:Y:S05]  /*f960*/  BSYNC B1 ;  /* 0x0000000000017941 */ /* 0x000fea0003800000 */
.L_x_383:
[----:B------:R-:W-:Y:S01]  /*f970*/  LEA R3, R0, 0x3b800000, 0x17 ;  /* 0x3b80000000037811 */ /* 0x000fe200078eb8ff */
[----:B------:R-:W-:-:S05]  /*f980*/  IMAD.SHL.U32 R0, R2, 0x100000, RZ ;  /* 0x0010000002007824 */ /* 0x000fca00078e00ff */
[----:B------:R-:W-:Y:S02]  /*f990*/  LOP3.LUT R0, R3, R0, R4, 0xfe, !PT ;  /* 0x0000000003007212 */ /* 0x000fe400078efe04 */
.L_x_382:
[----:B------:R-:W-:Y:S05]  /*f9a0*/  BSYNC B0 ;  /* 0x0000000000007941 */ /* 0x000fea0003800000 */
.L_x_381:
[----:B------:R-:W-:-:S04]  /*f9b0*/  F2FP.BF16.PACK_AB R0, RZ, R0 ;  /* 0x00000000ff00723e */ /* 0x000fc800000010ff */
[----:B------:R-:W-:Y:S01]  /*f9c0*/  PRMT R19, R0, 0x7610, R19 ;  /* 0x0000761000137816 */ /* 0x000fe20000000013 */
[----:B------:R-:W-:Y:S05]  /*f9d0*/  BRA `(.L_x_366) ;  /* 0x000004d000007947 */ /* 0x000fea0003800000 */
.L_x_379:
        /* <DEDUP_REMOVED lines=21> */
.L_x_388:
[----:B------:R-:W-:Y:S05]  /*fb30*/  BSYNC B1 ;  /* 0x0000000000017941 */ /* 0x000fea0003800000 */
.L_x_387:
[----:B------:R-:W-:Y:S01]  /*fb40*/  LEA R3, R0, 0x37800000, 0x17 ;  /* 0x3780000000037811 */ /* 0x000fe200078eb8ff */
[----:B------:R-:W-:-:S05]  /*fb50*/  IMAD.SHL.U32 R0, R2, 0x200000, RZ ;  /* 0x0020000002007824 */ /* 0x000fca00078e00ff */
[----:B------:R-:W-:Y:S02]  /*fb60*/  LOP3.LUT R0, R3, R0, R4, 0xfe, !PT ;  /* 0x0000000003007212 */ /* 0x000fe400078efe04 */
.L_x_386:
[----:B------:R-:W-:Y:S05]  /*fb70*/  BSYNC B0 ;  /* 0x0000000000007941 */ /* 0x000fea0003800000 */
.L_x_385:
[----:B------:R-:W-:-:S04]  /*fb80*/  F2FP.BF16.PACK_AB R0, RZ, R0 ;  /* 0x00000000ff00723e */ /* 0x000fc800000010ff */
[----:B------:R-:W-:Y:S01]  /*fb90*/  PRMT R19, R0, 0x7610, R19 ;  /* 0x0000761000137816 */ /* 0x000fe20000000013 */
[----:B------:R-:W-:Y:S05]  /*fba0*/  BRA `(.L_x_366) ;  /* 0x0000030000007947 */ /* 0x000fea0003800000 */
.L_x_378:
        /* <DEDUP_REMOVED lines=14> */
.L_x_392:
[----:B------:R-:W-:Y:S05]  /*fc90*/  BSYNC B0 ;  /* 0x0000000000007941 */ /* 0x000fea0003800000 */
.L_x_391:
[----:B------:R-:W-:-:S04]  /*fca0*/  F2FP.BF16.PACK_AB R0, RZ, R0 ;  /* 0x00000000ff00723e */ /* 0x000fc800000010ff */
[----:B------:R-:W-:Y:S01]  /*fcb0*/  PRMT R19, R0, 0x7610, R19 ;  /* 0x0000761000137816 */ /* 0x000fe20000000013 */
[----:B------:R-:W-:Y:S05]  /*fcc0*/  BRA `(.L_x_366) ;  /* 0x000001e000007947 */ /* 0x000fea0003800000 */
.L_x_365:
        /* <DEDUP_REMOVED lines=21> */
.L_x_390:
[----:B------:R-:W2:Y:S02]  /*fe20*/  LDG.E.64 R2, [R2.64] ;  /* 0x0000002402027981 */ /* 0x000ea4000c1e1b00 */
[----:B--2---:R-:W0:Y:S02]  /*fe30*/  I2F.U64 R0, R2 ;  /* 0x0000000200007312 */ /* 0x004e240000301000 */
[----:B0-----:R-:W-:-:S04]  /*fe40*/  F2FP.BF16.PACK_AB R0, RZ, R0 ;  /* 0x00000000ff00723e */ /* 0x001fc800000010ff */
[----:B------:R-:W-:Y:S01]  /*fe50*/  PRMT R19, R0, 0x7610, R19 ;  /* 0x0000761000137816 */ /* 0x000fe20000000013 */
[----:B------:R-:W-:Y:S05]  /*fe60*/  BRA `(.L_x_366) ;  /* 0x0000004000007947 */ /* 0x000fea0003800000 */
.L_x_389:
[----:B------:R-:W2:Y:S02]  /*fe70*/  LDG.E R2, [R2.64] ;  /* 0x0000002402027981 */ /* 0x000ea4000c1e1900 */
[----:B--2---:R-:W0:Y:S02]  /*fe80*/  I2F.U32 R0, R2 ;  /* 0x0000000200007306 */ /* 0x004e240000201000 */
[----:B0-----:R-:W-:-:S04]  /*fe90*/  F2FP.BF16.PACK_AB R0, RZ, R0 ;  /* 0x00000000ff00723e */ /* 0x001fc800000010ff */
[----:B------:R-:W-:Y:S02]  /*fea0*/  PRMT R19, R0, 0x7610, R19 ;  /* 0x0000761000137816 */ /* 0x000fe40000000013 */
.L_x_366:
        /* <DEDUP_REMOVED lines=19> */
.L_x_396:
[----:B------:R-:W2:Y:S02]  /*ffe0*/  LDG.E.U8 R2, [R2.64] ;  /* 0x0000002402027981 */ /* 0x000ea4000c1e1100 */
[----:B--2---:R-:W0:Y:S02]  /*fff0*/  I2F.U16 R0, R2 ;  /* 0x0000000200007306 */ /* 0x004e240000101000 */
[----:B0-----:R-:W-:-:S04]  /*10000*/  F2FP.BF16.PACK_AB R0, RZ, R0 ;  /* 0x00000000ff00723e */ /* 0x001fc800000010ff */
[----:B------:R-:W-:Y:S01]  /*10010*/  PRMT R24, R0, 0x7610, R24 ;  /* 0x0000761000187816 */ /* 0x000fe20000000018 */
[----:B------:R-:W-:Y:S05]  /*10020*/  BRA `(.L_x_398) ;  /* 0x00000f0000007947 */ /* 0x000fea0003800000 */
.L_x_395:
        /* <DEDUP_REMOVED lines=11> */
.L_x_400:
[----:B------:R-:W2:Y:S02]  /*100e0*/  LDG.E R2, [R2.64] ;  /* 0x0000002402027981 */ /* 0x000ea4000c1e1900 */
[----:B--2---:R-:W0:Y:S02]  /*100f0*/  I2F R0, R2 ;  /* 0x0000000200007306 */ /* 0x004e240000201400 */
[----:B0-----:R-:W-:-:S04]  /*10100*/  F2FP.BF16.PACK_AB R0, RZ, R0 ;  /* 0x00000000ff00723e */ /* 0x001fc800000010ff */
[----:B------:R-:W-:Y:S01]  /*10110*/  PRMT R24, R0, 0x7610, R24 ;  /* 0x0000761000187816 */ /* 0x000fe20000000018 */
[----:B------:R-:W-:Y:S05]  /*10120*/  BRA `(.L_x_398) ;  /* 0x00000e0000007947 */ /* 0x000fea0003800000 */
.L_x_399:
[----:B------:R-:W2:Y:S02]  /*10130*/  LDG.E.U16 R2, [R2.64] ;  /* 0x0000002402027981 */ /* 0x000ea4000c1e1500 */
[----:B--2---:R-:W0:Y:S02]  /*10140*/  I2F.S16 R0, R2 ;  /* 0x0000000200007306 */ /* 0x004e240000101400 */
[----:B0-----:R-:W-:-:S04]  /*10150*/  F2FP.BF16.PACK_AB R0, RZ, R0 ;  /* 0x00000000ff00723e */ /* 0x001fc800000010ff */
[----:B------:R-:W-:Y:S01]  /*10160*/  PRMT R24, R0, 0x7610, R24 ;  /* 0x0000761000187816 */ /* 0x000fe20000000018 */
[----:B------:R-:W-:Y:S05]  /*10170*/  BRA `(.L_x_398) ;  /* 0x00000db000007947 */ /* 0x000fea0003800000 */
.L_x_394:
        /* <DEDUP_REMOVED lines=9> */
.L_x_402:
[----:B------:R-:W2:Y:S02]  /*10210*/  LDG.E.U16 R0, [R2.64] ;  /* 0x0000002402007981 */ /* 0x000ea4000c1e1500 */
[----:B--2---:R-:W-:-:S05]  /*10220*/  HADD2.F32 R0, -RZ, R0.H0_H0 ;  /* 0x20000000ff007230 */ /* 0x004fca0000004100 */
[----:B------:R-:W-:-:S04]  /*10230*/  F2FP.BF16.PACK_AB R0, RZ, R0 ;  /* 0x00000000ff00723e */ /* 0x000fc800000010ff */
[----:B------:R-:W-:Y:S01]  /*10240*/  PRMT R24, R0, 0x7610, R24 ;  /* 0x0000761000187816 */ /* 0x000fe20000000018 */
[----:B------:R-:W-:Y:S05]  /*10250*/  BRA `(.L_x_398) ;  /* 0x00000cd000007947 */ /* 0x000fea0003800000 */
.L_x_401:
        /* <DEDUP_REMOVED lines=9> */
.L_x_404:
[----:B------:R-:W2:Y:S02]  /*102f0*/  LDG.E.U16 R2, [R2.64] ;  /* 0x0000002402027981 */ /* 0x000ea4000c1e1500 */
[----:B--2---:R-:W-:-:S05]  /*10300*/  HADD2.F32 R0, -RZ, R2.H0_H0 ;  /* 0x20000002ff007230 */ /* 0x004fca0000004100 */
[----:B------:R-:W-:-:S04]  /*10310*/  F2FP.BF16.PACK_AB R0, RZ, R0 ;  /* 0x00000000ff00723e */ /* 0x000fc800000010ff */
[----:B------:R-:W-:Y:S01]  /*10320*/  PRMT R24, R0, 0x7610, R24 ;  /* 0x0000761000187816 */ /* 0x000fe20000000018 */
[----:B------:R-:W-:Y:S05]  /*10330*/  BRA `(.L_x_398) ;  /* 0x00000bf000007947 */ /* 0x000fea0003800000 */
.L_x_403:
[----:B------:R-:W2:Y:S02]  /*10340*/  LDG.E.64 R2, [R2.64] ;  /* 0x0000002402027981 */ /* 0x000ea4000c1e1b00 */
[----:B--2---:R-:W0:Y:S01]  /*10350*/  F2F.F32.F64 R0, R2 ;  /* 0x0000000200007310 */ /* 0x004e220000301000 */
[----:B------:R-:W0:-:S14]  /*10360*/  DSETP.GEU.AND P0, PT, |R2|, c[0x2][0x0], PT ;  /* 0x008000000200762a */ /* 0x000e1c0003f0e200 */
[----:B0-----:R-:W-:-:S05]  /*10370*/  @!P0 FMUL R0, R0, 1.175494350822287508e-38 ;  /* 0x0080000000008820 */ /* 0x001fca0000400000 */
[----:B------:R-:W-:-:S04]  /*10380*/  F2FP.BF16.PACK_AB R0, RZ, R0 ;  /* 0x00000000ff00723e */ /* 0x000fc800000010ff */
[----:B------:R-:W-:Y:S01]  /*10390*/  PRMT R24, R0, 0x7610, R24 ;  /* 0x0000761000187816 */ /* 0x000fe20000000018 */
[----:B------:R-:W-:Y:S05]  /*103a0*/  BRA `(.L_x_398) ;  /* 0x00000b8000007947 */ /* 0x000fea0003800000 */
.L_x_393:
        /* <DEDUP_REMOVED lines=14> */
.L_x_407:
[----:B------:R-:W2:Y:S02]  /*10490*/  LDG.E.64 R2, [R2.64] ;  /* 0x0000002402027981 */ /* 0x000ea4000c1e1b00 */
[----:B--2---:R-:W0:Y:S01]  /*104a0*/  F2F.F32.F64 R0, R2 ;  /* 0x0000000200007310 */ /* 0x004e220000301000 */
[----:B------:R-:W0:-:S14]  /*104b0*/  DSETP.GEU.AND P0, PT, |R2|, c[0x2][0x0], PT ;  /* 0x008000000200762a */ /* 0x000e1c0003f0e200 */
[----:B0-----:R-:W-:-:S05]  /*104c0*/  @!P0 FMUL R0, R0, 1.175494350822287508e-38 ;  /* 0x0080000000008820 */ /* 0x001fca0000400000 */
[----:B------:R-:W-:-:S04]  /*104d0*/  F2FP.BF16.PACK_AB R0, RZ, R0 ;  /* 0x00000000ff00723e */ /* 0x000fc800000010ff */
[----:B------:R-:W-:Y:S01]  /*104e0*/  PRMT R24, R0, 0x7610, R24 ;  /* 0x0000761000187816 */ /* 0x000fe20000000018 */
[----:B------:R-:W-:Y:S05]  /*104f0*/  BRA `(.L_x_398) ;  /* 0x00000a3000007947 */ /* 0x000fea0003800000 */
.L_x_406:
        /* <DEDUP_REMOVED lines=28> */
.L_x_409:
        /* <DEDUP_REMOVED lines=15> */
.L_x_408:
[----:B------:R0:W5:Y:S01]  /*107b0*/  LDG.E.U16 R24, [R2.64] ;  /* 0x0000002402187981 */ /* 0x000162000c1e1500 */
[----:B------:R-:W-:Y:S05]  /*107c0*/  BRA `(.L_x_398) ;  /* 0x0000076000007947 */ /* 0x000fea0003800000 */
.L_x_405:
        /* <DEDUP_REMOVED lines=12> */
.L_x_412:
        /* <DEDUP_REMOVED lines=21> */
.L_x_416:
[----:B------:R-:W-:Y:S05]  /*109e0*/  BSYNC B1 ;  /* 0x0000000000017941 */ /* 0x000fea0003800000 */
.L_x_415:
[----:B------:R-:W-:Y:S01]  /*109f0*/  LEA R3, R0, 0x3b800000, 0x17 ;  /* 0x3b80000000037811 */ /* 0x000fe200078eb8ff */
[----:B------:R-:W-:-:S05]  /*10a00*/  IMAD.SHL.U32 R0, R2, 0x100000, RZ ;  /* 0x0010000002007824 */ /* 0x000fca00078e00ff */
[----:B------:R-:W-:Y:S02]  /*10a10*/  LOP3.LUT R0, R3, R0, R4, 0xfe, !PT ;  /* 0x0000000003007212 */ /* 0x000fe400078efe04 */
.L_x_414:
[----:B------:R-:W-:Y:S05]  /*10a20*/  BSYNC B0 ;  /* 0x0000000000007941 */ /* 0x000fea0003800000 */
.L_x_413:
[----:B------:R-:W-:-:S04]  /*10a30*/  F2FP.BF16.PACK_AB R0, RZ, R0 ;  /* 0x00000000ff00723e */ /* 0x000fc800000010ff */
[----:B------:R-:W-:Y:S01]  /*10a40*/  PRMT R24, R0, 0x7610, R24 ;  /* 0x0000761000187816 */ /* 0x000fe20000000018 */
[----:B------:R-:W-:Y:S05]  /*10a50*/  BRA `(.L_x_398) ;  /* 0x000004d000007947 */ /* 0x000fea0003800000 */
.L_x_411:
        /* <DEDUP_REMOVED lines=21> */
.L_x_420:
[----:B------:R-:W-:Y:S05]  /*10bb0*/  BSYNC B1 ;  /* 0x0000000000017941 */ /* 0x000fea0003800000 */
.L_x_419:
[----:B------:R-:W-:Y:S01]  /*10bc0*/  LEA R3, R0, 0x37800000, 0x17 ;  /* 0x3780000000037811 */ /* 0x000fe200078eb8ff */
[----:B------:R-:W-:-:S05]  /*10bd0*/  IMAD.SHL.U32 R0, R2, 0x200000, RZ ;  /* 0x0020000002007824 */ /* 0x000fca00078e00ff */
[----:B------:R-:W-:Y:S02]  /*10be0*/  LOP3.LUT R0, R3, R0, R4, 0xfe, !PT ;  /* 0x0000000003007212 */ /* 0x000fe400078efe04 */
.L_x_418:
[----:B------:R-:W-:Y:S05]  /*10bf0*/  BSYNC B0 ;  /* 0x0000000000007941 */ /* 0x000fea0003800000 */
.L_x_417:
[----:B------:R-:W-:-:S04]  /*10c00*/  F2FP.BF16.PACK_AB R0, RZ, R0 ;  /* 0x00000000ff00723e */ /* 0x000fc800000010ff */
[----:B------:R-:W-:Y:S01]  /*10c10*/  PRMT R24, R0, 0x7610, R24 ;  /* 0x0000761000187816 */ /* 0x000fe20000000018 */
[----:B------:R-:W-:Y:S05]  /*10c20*/  BRA `(.L_x_398) ;  /* 0x0000030000007947 */ /* 0x000fea0003800000 */
.L_x_410:
        /* <DEDUP_REMOVED lines=14> */
.L_x_424:
[----:B------:R-:W-:Y:S05]  /*10d10*/  BSYNC B0 ;  /* 0x0000000000007941 */ /* 0x000fea0003800000 */
.L_x_423:
[----:B------:R-:W-:-:S04]  /*10d20*/  F2FP.BF16.PACK_AB R0, RZ, R0 ;  /* 0x00000000ff00723e */ /* 0x000fc800000010ff */
[----:B------:R-:W-:Y:S01]  /*10d30*/  PRMT R24, R0, 0x7610, R24 ;  /* 0x0000761000187816 */ /* 0x000fe20000000018 */
[----:B------:R-:W-:Y:S05]  /*10d40*/  BRA `(.L_x_398) ;  /* 0x000001e000007947 */ /* 0x000fea0003800000 */
.L_x_397:
        /* <DEDUP_REMOVED lines=21> */
.L_x_422:
[----:B------:R-:W2:Y:S02]  /*10ea0*/  LDG.E.64 R2, [R2.64] ;  /* 0x0000002402027981 */ /* 0x000ea4000c1e1b00 */
[----:B--2---:R-:W0:Y:S02]  /*10eb0*/  I2F.U64 R0, R2 ;  /* 0x0000000200007312 */ /* 0x004e240000301000 */
[----:B0-----:R-:W-:-:S04]  /*10ec0*/  F2FP.BF16.PACK_AB R0, RZ, R0 ;  /* 0x00000000ff00723e */ /* 0x001fc800000010ff */
[----:B------:R-:W-:Y:S01]  /*10ed0*/  PRMT R24, R0, 0x7610, R24 ;  /* 0x0000761000187816 */ /* 0x000fe20000000018 */
[----:B------:R-:W-:Y:S05]  /*10ee0*/  BRA `(.L_x_398) ;  /* 0x0000004000007947 */ /* 0x000fea0003800000 */
.L_x_421:
[----:B------:R-:W2:Y:S02]  /*10ef0*/  LDG.E R2, [R2.64] ;  /* 0x0000002402027981 */ /* 0x000ea4000c1e1900 */
[----:B--2---:R-:W0:Y:S02]  /*10f00*/  I2F.U32 R0, R2 ;  /* 0x0000000200007306 */ /* 0x004e240000201000 */
[----:B0-----:R-:W-:-:S04]  /*10f10*/  F2FP.BF16.PACK_AB R0, RZ, R0 ;  /* 0x00000000ff00723e */ /* 0x001fc800000010ff */
[----:B------:R-:W-:Y:S02]  /*10f20*/  PRMT R24, R0, 0x7610, R24 ;  /* 0x0000761000187816 */ /* 0x000fe40000000018 */
.L_x_398:
        /* <DEDUP_REMOVED lines=18> */
.L_x_428:
[----:B------:R-:W2:Y:S02]  /*11050*/  LDG.E.U8 R2, [R2.64] ;  /* 0x0000002402027981 */ /* 0x000ea4000c1e1100 */
[----:B--2---:R-:W0:Y:S02]  /*11060*/  I2F.U16 R0, R2 ;  /* 0x0000000200007306 */ /* 0x004e240000101000 */
[----:B0-----:R-:W-:Y:S01]  /*11070*/  F2FP.BF16.PACK_AB R0, RZ, R0 ;  /* 0x00000000ff00723e */ /* 0x001fe200000010ff */
[----:B------:R-:W-:Y:S05]  /*11080*/  BRA `(.L_x_430) ;  /* 0x00000e3000007947 */ /* 0x000fea0003800000 */
.L_x_427:
        /* <DEDUP_REMOVED lines=10> */
.L_x_432:
[----:B------:R-:W2:Y:S02]  /*11130*/  LDG.E R2, [R2.64] ;  /* 0x0000002402027981 */ /* 0x000ea4000c1e1900 */
[----:B--2---:R-:W0:Y:S02]  /*11140*/  I2F R0, R2 ;  /* 0x0000000200007306 */ /* 0x004e240000201400 */
[----:B0-----:R-:W-:Y:S01]  /*11150*/  F2FP.BF16.PACK_AB R0, RZ, R0 ;  /* 0x00000000ff00723e */ /* 0x001fe200000010ff */
[----:B------:R-:W-:Y:S05]  /*11160*/  BRA `(.L_x_430) ;  /* 0x00000d5000007947 */ /* 0x000fea0003800000 */
.L_x_431:
[----:B------:R-:W2:Y:S02]  /*11170*/  LDG.E.U16 R2, [R2.64] ;  /* 0x0000002402027981 */ /* 0x000ea4000c1e1500 */
[----:B--2---:R-:W0:Y:S02]  /*11180*/  I2F.S16 R0, R2 ;  /* 0x0000000200007306 */ /* 0x004e240000101400 */
[----:B0-----:R-:W-:Y:S01]  /*11190*/  F2FP.BF16.PACK_AB R0, RZ, R0 ;  /* 0x00000000ff00723e */ /* 0x001fe200000010ff */
[----:B------:R-:W-:Y:S05]  /*111a0*/  BRA `(.L_x_430) ;  /* 0x00000d1000007947 */ /* 0x000fea0003800000 */
.L_x_426:
        /* <DEDUP_REMOVED lines=9> */
.L_x_434:
[----:B------:R-:W2:Y:S02]  /*11240*/  LDG.E.U16 R0, [R2.64] ;  /* 0x0000002402007981 */ /* 0x000ea4000c1e1500 */
[----:B--2---:R-:W-:-:S05]  /*11250*/  HADD2.F32 R0, -RZ, R0.H0_H0 ;  /* 0x20000000ff007230 */ /* 0x004fca0000004100 */
[----:B------:R-:W-:Y:S01]  /*11260*/  F2FP.BF16.PACK_AB R0, RZ, R0 ;  /* 0x00000000ff00723e */ /* 0x000fe200000010ff */
[----:B------:R-:W-:Y:S05]  /*11270*/  BRA `(.L_x_430) ;  /* 0x00000c4000007947 */ /* 0x000fea0003800000 */
.L_x_433:
        /* <DEDUP_REMOVED lines=9> */
.L_x_436:
[----:B------:R-:W2:Y:S02]  /*11310*/  LDG.E.U16 R2, [R2.64] ;  /* 0x0000002402027981 */ /* 0x000ea4000c1e1500 */
[----:B--2---:R-:W-:-:S05]  /*11320*/  HADD2.F32 R0, -RZ, R2.H0_H0 ;  /* 0x20000002ff007230 */ /* 0x004fca0000004100 */
[----:B------:R-:W-:Y:S01]  /*11330*/  F2FP.BF16.PACK_AB R0, RZ, R0 ;  /* 0x00000000ff00723e */ /* 0x000fe200000010ff */
[----:B------:R-:W-:Y:S05]  /*11340*/  BRA `(.L_x_430) ;  /* 0x00000b7000007947 */ /* 0x000fea0003800000 */
.L_x_435:
[----:B------:R-:W2:Y:S02]  /*11350*/  LDG.E.64 R2, [R2.64] ;  /* 0x0000002402027981 */ /* 0x000ea4000c1e1b00 */
[----:B--2---:R-:W0:Y:S01]  /*11360*/  F2F.F32.F64 R0, R2 ;  /* 0x0000000200007310 */ /* 0x004e220000301000 */
[----:B------:R-:W0:-:S14]  /*11370*/  DSETP.GEU.AND P0, PT, |R2|, c[0x2][0x0], PT ;  /* 0x008000000200762a */ /* 0x000e1c0003f0e200 */
[----:B0-----:R-:W-:-:S05]  /*11380*/  @!P0 FMUL R0, R0, 1.175494350822287508e-38 ;  /* 0x0080000000008820 */ /* 0x001fca0000400000 */
[----:B------:R-:W-:Y:S01]  /*11390*/  F2FP.BF16.PACK_AB R0, RZ, R0 ;  /* 0x00000000ff00723e */ /* 0x000fe200000010ff */
[----:B------:R-:W-:Y:S05]  /*113a0*/  BRA `(.L_x_430) ;  /* 0x00000b1000007947 */ /* 0x000fea0003800000 */
.L_x_425:
        /* <DEDUP_REMOVED lines=13> */
.L_x_439:
[----:B------:R-:W2:Y:S02]  /*11480*/  LDG.E.64 R2, [R2.64] ;  /* 0x0000002402027981 */ /* 0x000ea4000c1e1b00 */
[----:B--2---:R-:W0:Y:S01]  /*11490*/  F2F.F32.F64 R0, R2 ;  /* 0x0000000200007310 */ /* 0x004e220000301000 */
[----:B------:R-:W0:-:S14]  /*114a0*/  DSETP.GEU.AND P0, PT, |R2|, c[0x2][0x0], PT ;  /* 0x008000000200762a */ /* 0x000e1c0003f0e200 */
[----:B0-----:R-:W-:-:S05]  /*114b0*/  @!P0 FMUL R0, R0, 1.175494350822287508e-38 ;  /* 0x0080000000008820 */ /* 0x001fca0000400000 */
[----:B------:R-:W-:Y:S01]  /*114c0*/  F2FP.BF16.PACK_AB R0, RZ, R0 ;  /* 0x00000000ff00723e */ /* 0x000fe200000010ff */
[----:B------:R-:W-:Y:S05]  /*114d0*/  BRA `(.L_x_430) ;  /* 0x000009e000007947 */ /* 0x000fea0003800000 */
.L_x_438:
        /* <DEDUP_REMOVED lines=28> */
.L_x_441:
        /* <DEDUP_REMOVED lines=15> */
.L_x_440:
[----:B------:R0:W5:Y:S01]  /*11790*/  LDG.E.U16 R0, [R2.64] ;  /* 0x0000002402007981 */ /* 0x000162000c1e1500 */
[----:B------:R-:W-:Y:S05]  /*117a0*/  BRA `(.L_x_430) ;  /* 0x0000071000007947 */ /* 0x000fea0003800000 */
.L_x_437:
        /* <DEDUP_REMOVED lines=12> */
.L_x_444:
        /* <DEDUP_REMOVED lines=21> */
.L_x_448:
[----:B------:R-:W-:Y:S05]  /*119c0*/  BSYNC B1 ;  /* 0x0000000000017941 */ /* 0x000fea0003800000 */
.L_x_447:
[----:B------:R-:W-:Y:S01]  /*119d0*/  LEA R3, R0, 0x3b800000, 0x17 ;  /* 0x3b80000000037811 */ /* 0x000fe200078eb8ff */
[----:B------:R-:W-:-:S05]  /*119e0*/  IMAD.SHL.U32 R0, R2, 0x100000, RZ ;  /* 0x0010000002007824 */ /* 0x000fca00078e00ff */
[----:B------:R-:W-:Y:S02]  /*119f0*/  LOP3.LUT R0, R3, R0, R4, 0xfe, !PT ;  /* 0x0000000003007212 */ /* 0x000fe400078efe04 */
.L_x_446:
[----:B------:R-:W-:Y:S05]  /*11a00*/  BSYNC B0 ;  /* 0x0000000000007941 */ /* 0x000fea0003800000 */
.L_x_445:
[----:B------:R-:W-:Y:S01]  /*11a10*/  F2FP.BF16.PACK_AB R0, RZ, R0 ;  /* 0x00000000ff00723e */ /* 0x000fe200000010ff */
[----:B------:R-:W-:Y:S05]  /*11a20*/  BRA `(.L_x_430) ;  /* 0x0000049000007947 */ /* 0x000fea0003800000 */
.L_x_443:
        /* <DEDUP_REMOVED lines=21> */
.L_x_452:
[----:B------:R-:W-:Y:S05]  /*11b80*/  BSYNC B1 ;  /* 0x0000000000017941 */ /* 0x000fea0003800000 */
.L_x_451:
[----:B------:R-:W-:Y:S01]  /*11b90*/  LEA R3, R0, 0x37800000, 0x17 ;  /* 0x3780000000037811 */ /* 0x000fe200078eb8ff */
[----:B------:R-:W-:-:S05]  /*11ba0*/  IMAD.SHL.U32 R0, R2, 0x200000, RZ ;  /* 0x0020000002007824 */ /* 0x000fca00078e00ff */
[----:B------:R-:W-:Y:S02]  /*11bb0*/  LOP3.LUT R0, R3, R0, R4, 0xfe, !PT ;  /* 0x0000000003007212 */ /* 0x000fe400078efe04 */
.L_x_450:
[----:B------:R-:W-:Y:S05]  /*11bc0*/  BSYNC B0 ;  /* 0x0000000000007941 */ /* 0x000fea0003800000 */
.L_x_449:
[----:B------:R-:W-:Y:S01]  /*11bd0*/  F2FP.BF16.PACK_AB R0, RZ, R0 ;  /* 0x00000000ff00723e */ /* 0x000fe200000010ff */
[----:B------:R-:W-:Y:S05]  /*11be0*/  BRA `(.L_x_430) ;  /* 0x000002d000007947 */ /* 0x000fea0003800000 */
.L_x_442:
        /* <DEDUP_REMOVED lines=14> */
.L_x_456:
[----:B------:R-:W-:Y:S05]  /*11cd0*/  BSYNC B0 ;  /* 0x0000000000007941 */ /* 0x000fea0003800000 */
.L_x_455:
[----:B------:R-:W-:Y:S01]  /*11ce0*/  F2FP.BF16.PACK_AB R0, RZ, R0 ;  /* 0x00000000ff00723e */ /* 0x000fe200000010ff */
[----:B------:R-:W-:Y:S05]  /*11cf0*/  BRA `(.L_x_430) ;  /* 0x000001c000007947 */ /* 0x000fea0003800000 */
.L_x_429:
        /* <DEDUP_REMOVED lines=21> */
.L_x_454:
[----:B------:R-:W2:Y:S02]  /*11e50*/  LDG.E.64 R2, [R2.64] ;  /* 0x0000002402027981 */ /* 0x000ea4000c1e1b00 */
[----:B--2---:R-:W0:Y:S02]  /*11e60*/  I2F.U64 R0, R2 ;  /* 0x0000000200007312 */ /* 0x004e240000301000 */
[----:B0-----:R-:W-:Y:S01]  /*11e70*/  F2FP.BF16.PACK_AB R0, RZ, R0 ;  /* 0x00000000ff00723e */ /* 0x001fe200000010ff */
[----:B------:R-:W-:Y:S05]  /*11e80*/  BRA `(.L_x_430) ;  /* 0x0000003000007947 */ /* 0x000fea0003800000 */
.L_x_453:
[----:B------:R-:W2:Y:S02]  /*11e90*/  LDG.E R2, [R2.64] ;  /* 0x0000002402027981 */ /* 0x000ea4000c1e1900 */
[----:B--2---:R-:W0:Y:S02]  /*11ea0*/  I2F.U32 R0, R2 ;  /* 0x0000000200007306 */ /* 0x004e240000201000 */
[----:B0-----:R-:W-:-:S06]  /*11eb0*/  F2FP.BF16.PACK_AB R0, RZ, R0 ;  /* 0x00000000ff00723e */ /* 0x001fcc00000010ff */
.L_x_430:
        /* <DEDUP_REMOVED lines=29> */
.L_x_460:
[----:B------:R-:W-:-:S06]  /*12090*/  PRMT R3, RZ, 0x5410, R5 ;  /* 0x00005410ff037816 */ /* 0x000fcc0000000005 */
[----:B------:R-:W0:Y:S02]  /*120a0*/  F2I.S64.TRUNC R2, R3 ;  /* 0x0000000300027311 */ /* 0x000e24000020d900 */
[----:B0-----:R0:W-:Y:S01]  /*120b0*/  STG.E.U8 [R16.64], R2 ;  /* 0x0000000210007986 */ /* 0x0011e2000c101124 */
[----:B------:R-:W-:Y:S05]  /*120c0*/  BRA `(.L_x_462) ;  /* 0x00000e4000007947 */ /* 0x000fea0003800000 */
.L_x_459:
        /* <DEDUP_REMOVED lines=10> */
.L_x_464:
[----:B------:R-:W-:-:S06]  /*12170*/  PRMT R5, RZ, 0x5410, R5 ;  /* 0x00005410ff057816 */ /* 0x000fcc0000000005 */
[----:B------:R-:W0:Y:S02]  /*12180*/  F2I.FTZ.TRUNC.NTZ R5, R5 ;  /* 0x0000000500057305 */ /* 0x000e24000021f100 */
[----:B0-----:R0:W-:Y:S01]  /*12190*/  STG.E [R16.64], R5 ;  /* 0x0000000510007986 */ /* 0x0011e2000c101924 */
[----:B------:R-:W-:Y:S05]  /*121a0*/  BRA `(.L_x_462) ;  /* 0x00000d6000007947 */ /* 0x000fea0003800000 */
.L_x_463:
[----:B------:R-:W-:-:S06]  /*121b0*/  PRMT R5, RZ, 0x5410, R5 ;  /* 0x00005410ff057816 */ /* 0x000fcc0000000005 */
[----:B------:R-:W0:Y:S02]  /*121c0*/  F2I.FTZ.TRUNC.NTZ R5, R5 ;  /* 0x0000000500057305 */ /* 0x000e24000021f100 */
[----:B0-----:R0:W-:Y:S01]  /*121d0*/  STG.E.U16 [R16.64], R5 ;  /* 0x0000000510007986 */ /* 0x0011e2000c101524 */
[----:B------:R-:W-:Y:S05]  /*121e0*/  BRA `(.L_x_462) ;  /* 0x00000d2000007947 */ /* 0x000fea0003800000 */
.L_x_458:
        /* <DEDUP_REMOVED lines=9> */
.L_x_466:
[----:B------:R-:W-:-:S04]  /*12280*/  PRMT R0, RZ, 0x5410, R5 ;  /* 0x00005410ff007816 */ /* 0x000fc80000000005 */
[----:B------:R-:W-:-:S05]  /*12290*/  F2FP.PACK_AB R0, RZ, R0 ;  /* 0x00000000ff00723e */ /* 0x000fca00000000ff */
[----:B------:R0:W-:Y:S01]  /*122a0*/  STG.E.U16 [R16.64], R0 ;  /* 0x0000000010007986 */ /* 0x0001e2000c101524 */
[----:B------:R-:W-:Y:S05]  /*122b0*/  BRA `(.L_x_462) ;  /* 0x00000c5000007947 */ /* 0x000fea0003800000 */
.L_x_465:
        /* <DEDUP_REMOVED lines=10> */
.L_x_468:
[----:B------:R-:W-:-:S04]  /*12360*/  PRMT R5, RZ, 0x5410, R5 ;  /* 0x00005410ff057816 */ /* 0x000fc80000000005 */
[----:B------:R-:W-:-:S04]  /*12370*/  F2FP.PACK_AB R3, RZ, R5 ;  /* 0x00000005ff03723e */ /* 0x000fc800000000ff */
[----:B------:R-:W-:-:S05]  /*12380*/  PRMT R3, R3, 0x5410, RZ ;  /* 0x0000541003037816 */ /* 0x000fca00000000ff */
[----:B------:R0:W-:Y:S01]  /*12390*/  STG.E [R16.64], R3 ;  /* 0x0000000310007986 */ /* 0x0001e2000c101924 */
[----:B------:R-:W-:Y:S05]  /*123a0*/  BRA `(.L_x_462) ;  /* 0x00000b6000007947 */ /* 0x000fea0003800000 */
.L_x_467:
[----:B------:R-:W-:-:S05]  /*123b0*/  PRMT R2, RZ, 0x5410, R5 ;  /* 0x00005410ff027816 */ /* 0x000fca0000000005 */
[----:B------:R-:W-:-:S06]  /*123c0*/  FMUL.FTZ R2, R2, 1 ;  /* 0x3f80000002027820 */ /* 0x000fcc0000410000 */
[----:B------:R-:W0:Y:S02]  /*123d0*/  F2F.F64.F32 R2, R2 ;  /* 0x0000000200027310 */ /* 0x000e240000201800 */
[----:B0-----:R0:W-:Y:S01]  /*123e0*/  STG.E.64 [R16.64], R2 ;  /* 0x0000000210007986 */ /* 0x0011e2000c101b24 */
[----:B------:R-:W-:Y:S05]  /*123f0*/  BRA `(.L_x_462) ;  /* 0x00000b1000007947 */ /* 0x000fea0003800000 */
.L_x_457:
        /* <DEDUP_REMOVED lines=13> */
.L_x_471:
[----:B------:R-:W-:Y:S01]  /*124d0*/  PRMT R5, RZ, 0x5410, R5 ;  /* 0x00005410ff057816 */ /* 0x000fe20000000005 */
[----:B------:R-:W-:-:S04]  /*124e0*/  CS2R R6, SRZ ;  /* 0x0000000000067805 */ /* 0x000fc8000001ff00 */
[----:B------:R-:W-:-:S06]  /*124f0*/  FMUL.FTZ R5, R5, 1 ;  /* 0x3f80000005057820 */ /* 0x000fcc0000410000 */
[----:B------:R-:W0:Y:S02]  /*12500*/  F2F.F64.F32 R4, R5 ;  /* 0x0000000500047310 */ /* 0x000e240000201800 */
[----:B0-----:R0:W-:Y:S01]  /*12510*/  STG.E.128 [R16.64], R4 ;  /* 0x0000000410007986 */ /* 0x0011e2000c101d24 */
[----:B------:R-:W-:Y:S05]  /*12520*/  BRA `(.L_x_462) ;  /* 0x000009e000007947 */ /* 0x000fea0003800000 */
.L_x_470:
        /* <DEDUP_REMOVED lines=21> */
.L_x_475:
[----:B------:R-:W-:Y:S05]  /*12680*/  BSYNC B0 ;  /* 0x0000000000007941 */ /* 0x000fea0003800000 */
.L_x_474:
[----:B------:R-:W-:-:S05]  /*12690*/  LOP3.LUT R3, R0, R3, RZ, 0xfc, !PT ;  /* 0x0000000300037212 */ /* 0x000fca00078efcff */
[----:B------:R0:W-:Y:S01]  /*126a0*/  STG.E.U8 [R16.64], R3 ;  /* 0x0000000310007986 */ /* 0x0001e2000c101124 */
[----:B------:R-:W-:Y:S05]  /*126b0*/  BRA `(.L_x_462) ;  /* 0x0000085000007947 */ /* 0x000fea0003800000 */
.L_x_473:
        /* <DEDUP_REMOVED lines=13> */
.L_x_477:
[----:B------:R-:W-:Y:S01]  /*12790*/  IMAD.MOV.U32 R0, RZ, RZ, 0x7f ;  /* 0x0000007fff007424 */ /* 0x000fe200078e00ff */
[----:B------:R-:W-:-:S04]  /*127a0*/  ISETP.GT.U32.AND P0, PT, R2, 0x7f800000, PT ;  /* 0x7f8000000200780c */ /* 0x000fc80003f04070 */
[----:B------:R-:W-:-:S04]  /*127b0*/  SEL R0, R0, 0x7c, P0 ;  /* 0x0000007c00007807 */ /* 0x000fc80000000000 */
.L_x_478:
[----:B------:R-:W-:Y:S05]  /*127c0*/  BSYNC B0 ;  /* 0x0000000000007941 */ /* 0x000fea0003800000 */
.L_x_476:
[----:B------:R-:W-:-:S04]  /*127d0*/  LOP3.LUT R2, R5, 0x80000000, RZ, 0xc0, !PT ;  /* 0x8000000005027812 */ /* 0x000fc800078ec0ff */
[----:B------:R-:W-:-:S04]  /*127e0*/  SHF.R.U32.HI R3, RZ, 0x18, R2 ;  /* 0x00000018ff037819 */ /* 0x000fc80000011602 */
[----:B------:R-:W-:-:S05]  /*127f0*/  LOP3.LUT R3, R0, R3, RZ, 0xfc, !PT ;  /* 0x0000000300037212 */ /* 0x000fca00078efcff */
[----:B------:R0:W-:Y:S01]  /*12800*/  STG.E.U8 [R16.64], R3 ;  /* 0x0000000310007986 */ /* 0x0001e2000c101124 */
[----:B------:R-:W-:Y:S05]  /*12810*/  BRA `(.L_x_462) ;  /* 0x000006f000007947 */ /* 0x000fea0003800000 */
.L_x_472:
[----:B------:R0:W-:Y:S01]  /*12820*/  STG.E.U16 [R16.64], R5 ;  /* 0x0000000510007986 */ /* 0x0001e2000c101524 */
[----:B------:R-:W-:Y:S05]  /*12830*/  BRA `(.L_x_462) ;  /* 0x000006d000007947 */ /* 0x000fea0003800000 */
.L_x_469:
        /* <DEDUP_REMOVED lines=12> */
.L_x_481:
        /* <DEDUP_REMOVED lines=17> */
.L_x_484:
[----:B------:R-:W-:-:S04]  /*12a10*/  LOP3.LUT R2, R5, 0x80000000, RZ, 0xc0, !PT ;  /* 0x8000000005027812 */ /* 0x000fc800078ec0ff */
[----:B------:R-:W-:-:S04]  /*12a20*/  SHF.R.U32.HI R3, RZ, 0x18, R2 ;  /* 0x00000018ff037819 */ /* 0x000fc80000011602 */
[----:B------:R-:W-:-:S04]  /*12a30*/  LOP3.LUT R0, R0, R3, RZ, 0xfc, !PT ;  /* 0x0000000300007212 */ /* 0x000fc800078efcff */
[----:B------:R-:W-:Y:S02]  /*12a40*/  PRMT R8, R0, 0x7610, R8 ;  /* 0x0000761000087816 */ /* 0x000fe40000000008 */
.L_x_483:
[----:B------:R-:W-:Y:S05]  /*12a50*/  BSYNC B0 ;  /* 0x0000000000007941 */ /* 0x000fea0003800000 */
.L_x_482:
[----:B------:R0:W-:Y:S01]  /*12a60*/  STG.E.U8 [R16.64], R8 ;  /* 0x0000000810007986 */ /* 0x0001e2000c101124 */
[----:B------:R-:W-:Y:S05]  /*12a70*/  BRA `(.L_x_462) ;  /* 0x0000049000007947 */ /* 0x000fea0003800000 */
.L_x_480:
        /* <DEDUP_REMOVED lines=17> */
.L_x_487:
[----:B------:R-:W-:-:S04]  /*12b90*/  LOP3.LUT R2, R5, 0x80000000, RZ, 0xc0, !PT ;  /* 0x8000000005027812 */ /* 0x000fc800078ec0ff */
[----:B------:R-:W-:-:S04]  /*12ba0*/  SHF.R.U32.HI R3, RZ, 0x18, R2 ;  /* 0x00000018ff037819 */ /* 0x000fc80000011602 */
[----:B------:R-:W-:-:S04]  /*12bb0*/  LOP3.LUT R0, R0, R3, RZ, 0xfc, !PT ;  /* 0x0000000300007212 */ /* 0x000fc800078efcff */
[----:B------:R-:W-:Y:S02]  /*12bc0*/  PRMT R8, R0, 0x7610, R8 ;  /* 0x0000761000087816 */ /* 0x000fe40000000008 */
.L_x_486:
[----:B------:R-:W-:Y:S05]  /*12bd0*/  BSYNC B0 ;  /* 0x0000000000007941 */ /* 0x000fea0003800000 */
.L_x_485:
[----:B------:R0:W-:Y:S01]  /*12be0*/  STG.E.U8 [R16.64], R8 ;  /* 0x0000000810007986 */ /* 0x0001e2000c101124 */
[----:B------:R-:W-:Y:S05]  /*12bf0*/  BRA `(.L_x_462) ;  /* 0x0000031000007947 */ /* 0x000fea0003800000 */
.L_x_479:
        /* <DEDUP_REMOVED lines=22> */
.L_x_461:
        /* <DEDUP_REMOVED lines=20> */
.L_x_489:
[----:B------:R-:W-:-:S06]  /*12ea0*/  PRMT R2, RZ, 0x5410, R5 ;  /* 0x00005410ff027816 */ /* 0x000fcc0000000005 */
[----:B------:R-:W0:Y:S02]  /*12eb0*/  F2I.U64.TRUNC R2, R2 ;  /* 0x0000000200027311 */ /* 0x000e24000020d800 */
[----:B0-----:R0:W-:Y:S01]  /*12ec0*/  STG.E.64 [R16.64], R2 ;  /* 0x0000000210007986 */ /* 0x0011e2000c101b24 */
[----:B------:R-:W-:Y:S05]  /*12ed0*/  BRA `(.L_x_462) ;  /* 0x0000003000007947 */ /* 0x000fea0003800000 */
.L_x_488:
[----:B------:R-:W-:-:S06]  /*12ee0*/  PRMT R5, RZ, 0x5410, R5 ;  /* 0x00005410ff057816 */ /* 0x000fcc0000000005 */
[----:B------:R-:W0:Y:S02]  /*12ef0*/  F2I.FTZ.U32.TRUNC.NTZ R5, R5 ;  /* 0x0000000500057305 */ /* 0x000e24000021f000 */
[----:B0-----:R0:W-:Y:S02]  /*12f00*/  STG.E [R16.64], R5 ;  /* 0x0000000510007986 */ /* 0x0011e4000c101924 */
.L_x_462:
[----:B------:R-:W-:Y:S02]  /*12f10*/  IADD3 R23, R23, 0x80, RZ ;  /* 0x0000008017177810 */ /* 0x000fe40007ffe0ff */
.L_x_165:
[----:B------:R-:W-:Y:S05]  /*12f20*/  BSYNC B6 ;  /* 0x0000000000067941 */ /* 0x000fea0003800000 */
.L_x_164:
[----:B------:R-:W-:-:S13]  /*12f30*/  ISETP.GE.AND P0, PT, R23, c[0x0][0x160], PT ;  /* 0x0000580017007a0c */ /* 0x000fda0003f06270 */
[----:B------:R-:W-:Y:S05]  /*12f40*/  @P0 EXIT ;  /* 0x000000000000094d */ /* 0x000fea0003800000 */
        /* <DEDUP_REMOVED lines=307> */
.L_x_490:
        /* <DEDUP_REMOVED lines=21> */
.L_x_494:
[----:B------:R-:W2:Y:S02]  /*143d0*/  LDG.E.U8 R2, [R2.64] ;  /* 0x0000002402027981 */ /* 0x000ea4000c1e1100 */
[----:B--2---:R-:W0:Y:S02]  /*143e0*/  I2F.U16 R0, R2 ;  /* 0x0000000200007306 */ /* 0x004e240000101000 */
[----:B0-----:R-:W-:-:S04]  /*143f0*/  F2FP.BF16.PACK_AB R0, RZ, R0 ;  /* 0x00000000ff00723e */ /* 0x001fc800000010ff */
[----:B------:R-:W-:Y:S01]  /*14400*/  PRMT R18, R0, 0x7610, R18 ;  /* 0x0000761000127816 */ /* 0x000fe20000000012 */
[----:B------:R-:W-:Y:S05]  /*14410*/  BRA `(.L_x_496) ;  /* 0x00000f0000007947 */ /* 0x000fea0003800000 */
.L_x_493:
        /* <DEDUP_REMOVED lines=11> */
.L_x_498:
[----:B------:R-:W2:Y:S02]  /*144d0*/  LDG.E R2, [R2.64] ;  /* 0x0000002402027981 */ /* 0x000ea4000c1e1900 */
[----:B--2---:R-:W0:Y:S02]  /*144e0*/  I2F R0, R2 ;  /* 0x0000000200007306 */ /* 0x004e240000201400 */
[----:B0-----:R-:W-:-:S04]  /*144f0*/  F2FP.BF16.PACK_AB R0, RZ, R0 ;  /* 0x00000000ff00723e */ /* 0x001fc800000010ff */
[----:B------:R-:W-:Y:S01]  /*14500*/  PRMT R18, R0, 0x7610, R18 ;  /* 0x0000761000127816 */ /* 0x000fe20000000012 */
[----:B------:R-:W-:Y:S05]  /*14510*/  BRA `(.L_x_496) ;  /* 0x00000e0000007947 */ /* 0x000fea0003800000 */
.L_x_497:
[----:B------:R-:W2:Y:S02]  /*14520*/  LDG.E.U16 R2, [R2.64] ;  /* 0x0000002402027981 */ /* 0x000ea4000c1e1500 */
[----:B--2---:R-:W0:Y:S02]  /*14530*/  I2F.S16 R0, R2 ;  /* 0x0000000200007306 */ /* 0x004e240000101400 */
[----:B0-----:R-:W-:-:S04]  /*14540*/  F2FP.BF16.PACK_AB R0, RZ, R0 ;  /* 0x00000000ff00723e */ /* 0x001fc800000010ff */
[----:B------:R-:W-:Y:S01]  /*14550*/  PRMT R18, R0, 0x7610, R18 ;  /* 0x0000761000127816 */ /* 0x000fe20000000012 */
[----:B------:R-:W-:Y:S05]  /*14560*/  BRA `(.L_x_496) ;  /* 0x00000db000007947 */ /* 0x000fea0003800000 */
.L_x_492:
        /* <DEDUP_REMOVED lines=9> */
.L_x_500:
[----:B------:R-:W2:Y:S02]  /*14600*/  LDG.E.U16 R0, [R2.64] ;  /* 0x0000002402007981 */ /* 0x000ea4000c1e1500 */
[----:B--2---:R-:W-:-:S05]  /*14610*/  HADD2.F32 R0, -RZ, R0.H0_H0 ;  /* 0x20000000ff007230 */ /* 0x004fca0000004100 */
[----:B------:R-:W-:-:S04]  /*14620*/  F2FP.BF16.PACK_AB R0, RZ, R0 ;  /* 0x00000000ff00723e */ /* 0x000fc800000010ff */
[----:B------:R-:W-:Y:S01]  /*14630*/  PRMT R18, R0, 0x7610, R18 ;  /* 0x0000761000127816 */ /* 0x000fe20000000012 */
[----:B------:R-:W-:Y:S05]  /*14640*/  BRA `(.L_x_496) ;  /* 0x00000cd000007947 */ /* 0x000fea0003800000 */
.L_x_499:
        /* <DEDUP_REMOVED lines=9> */
.L_x_502:
[----:B------:R-:W2:Y:S02]  /*146e0*/  LDG.E.U16 R2, [R2.64] ;  /* 0x0000002402027981 */ /* 0x000ea4000c1e1500 */
[----:B--2---:R-:W-:-:S05]  /*146f0*/  HADD2.F32 R0, -RZ, R2.H0_H0 ;  /* 0x20000002ff007230 */ /* 0x004fca0000004100 */
[----:B------:R-:W-:-:S04]  /*14700*/  F2FP.BF16.PACK_AB R0, RZ, R0 ;  /* 0x00000000ff00723e */ /* 0x000fc800000010ff */
[----:B------:R-:W-:Y:S01]  /*14710*/  PRMT R18, R0, 0x7610, R18 ;  /* 0x0000761000127816 */ /* 0x000fe20000000012 */
[----:B------:R-:W-:Y:S05]  /*14720*/  BRA `(.L_x_496) ;  /* 0x00000bf000007947 */ /* 0x000fea0003800000 */
.L_x_501:
[----:B------:R-:W2:Y:S02]  /*14730*/  LDG.E.64 R2, [R2.64] ;  /* 0x0000002402027981 */ /* 0x000ea4000c1e1b00 */
[----:B--2---:R-:W0:Y:S01]  /*14740*/  F2F.F32.F64 R0, R2 ;  /* 0x0000000200007310 */ /* 0x004e220000301000 */
[----:B------:R-:W0:-:S14]  /*14750*/  DSETP.GEU.AND P0, PT, |R2|, c[0x2][0x0], PT ;  /* 0x008000000200762a */ /* 0x000e1c0003f0e200 */
[----:B0-----:R-:W-:-:S05]  /*14760*/  @!P0 FMUL R0, R0, 1.175494350822287508e-38 ;  /* 0x0080000000008820 */ /* 0x001fca0000400000 */
[----:B------:R-:W-:-:S04]  /*14770*/  F2FP.BF16.PACK_AB R0, RZ, R0 ;  /* 0x00000000ff00723e */ /* 0x000fc800000010ff */
[----:B------:R-:W-:Y:S01]  /*14780*/  PRMT R18, R0, 0x7610, R18 ;  /* 0x0000761000127816 */ /* 0x000fe20000000012 */
[----:B------:R-:W-:Y:S05]  /*14790*/  BRA `(.L_x_496) ;  /* 0x00000b8000007947 */ /* 0x000fea0003800000 */
.L_x_491:
        /* <DEDUP_REMOVED lines=14> */
.L_x_505:
[----:B------:R-:W2:Y:S02]  /*14880*/  LDG.E.64 R2, [R2.64] ;  /* 0x0000002402027981 */ /* 0x000ea4000c1e1b00 */
[----:B--2---:R-:W0:Y:S01]  /*14890*/  F2F.F32.F64 R0, R2 ;  /* 0x0000000200007310 */ /* 0x004e220000301000 */
[----:B------:R-:W0:-:S14]  /*148a0*/  DSETP.GEU.AND P0, PT, |R2|, c[0x2][0x0], PT ;  /* 0x008000000200762a */ /* 0x000e1c0003f0e200 */
[----:B0-----:R-:W-:-:S05]  /*148b0*/  @!P0 FMUL R0, R0, 1.175494350822287508e-38 ;  /* 0x0080000000008820 */ /* 0x001fca0000400000 */
[----:B------:R-:W-:-:S04]  /*148c0*/  F2FP.BF16.PACK_AB R0, RZ, R0 ;  /* 0x00000000ff00723e */ /* 0x000fc800000010ff */
[----:B------:R-:W-:Y:S01]  /*148d0*/  PRMT R18, R0, 0x7610, R18 ;  /* 0x0000761000127816 */ /* 0x000fe20000000012 */
[----:B------:R-:W-:Y:S05]  /*148e0*/  BRA `(.L_x_496) ;  /* 0x00000a3000007947 */ /* 0x000fea0003800000 */
.L_x_504:
        /* <DEDUP_REMOVED lines=28> */
.L_x_507:
        /* <DEDUP_REMOVED lines=15> */
.L_x_506:
[----:B------:R0:W5:Y:S01]  /*14ba0*/  LDG.E.U16 R18, [R2.64] ;  /* 0x0000002402127981 */ /* 0x000162000c1e1500 */
[----:B------:R-:W-:Y:S05]  /*14bb0*/  BRA `(.L_x_496) ;  /* 0x0000076000007947 */ /* 0x000fea0003800000 */
.L_x_503:
        /* <DEDUP_REMOVED lines=12> */
.L_x_510:
        /* <DEDUP_REMOVED lines=21> */
.L_x_514:
[----:B------:R-:W-:Y:S05]  /*14dd0*/  BSYNC B1 ;  /* 0x0000000000017941 */ /* 0x000fea0003800000 */
.L_x_513:
[----:B------:R-:W-:Y:S01]  /*14de0*/  LEA R3, R0, 0x3b800000, 0x17 ;  /* 0x3b80000000037811 */ /* 0x000fe200078eb8ff */
[----:B------:R-:W-:-:S05]  /*14df0*/  IMAD.SHL.U32 R0, R2, 0x100000, RZ ;  /* 0x0010000002007824 */ /* 0x000fca00078e00ff */
[----:B------:R-:W-:Y:S02]  /*14e00*/  LOP3.LUT R0, R3, R0, R4, 0xfe, !PT ;  /* 0x0000000003007212 */ /* 0x000fe400078efe04 */
.L_x_512:
[----:B------:R-:W-:Y:S05]  /*14e10*/  BSYNC B0 ;  /* 0x0000000000007941 */ /* 0x000fea0003800000 */
.L_x_511:
[----:B------:R-:W-:-:S04]  /*14e20*/  F2FP.BF16.PACK_AB R0, RZ, R0 ;  /* 0x00000000ff00723e */ /* 0x000fc800000010ff */
[----:B------:R-:W-:Y:S01]  /*14e30*/  PRMT R18, R0, 0x7610, R18 ;  /* 0x0000761000127816 */ /* 0x000fe20000000012 */
[----:B------:R-:W-:Y:S05]  /*14e40*/  BRA `(.L_x_496) ;  /* 0x000004d000007947 */ /* 0x000fea0003800000 */
.L_x_509:
        /* <DEDUP_REMOVED lines=21> */
.L_x_518:
[----:B------:R-:W-:Y:S05]  /*14fa0*/  BSYNC B1 ;  /* 0x0000000000017941 */ /* 0x000fea0003800000 */
.L_x_517:
[----:B------:R-:W-:Y:S01]  /*14fb0*/  LEA R3, R0, 0x37800000, 0x17 ;  /* 0x3780000000037811 */ /* 0x000fe200078eb8ff */
[----:B------:R-:W-:-:S05]  /*14fc0*/  IMAD.SHL.U32 R0, R2, 0x200000, RZ ;  /* 0x0020000002007824 */ /* 0x000fca00078e00ff */
[----:B------:R-:W-:Y:S02]  /*14fd0*/  LOP3.LUT R0, R3, R0, R4, 0xfe, !PT ;  /* 0x0000000003007212 */ /* 0x000fe400078efe04 */
.L_x_516:
[----:B------:R-:W-:Y:S05]  /*14fe0*/  BSYNC B0 ;  /* 0x0000000000007941 */ /* 0x000fea0003800000 */
.L_x_515:
[----:B------:R-:W-:-:S04]  /*14ff0*/  F2FP.BF16.PACK_AB R0, RZ, R0 ;  /* 0x00000000ff00723e */ /* 0x000fc800000010ff */
[----:B------:R-:W-:Y:S01]  /*15000*/  PRMT R18, R0, 0x7610, R18 ;  /* 0x0000761000127816 */ /* 0x000fe20000000012 */
[----:B------:R-:W-:Y:S05]  /*15010*/  BRA `(.L_x_496) ;  /* 0x0000030000007947 */ /* 0x000fea0003800000 */
.L_x_508:
        /* <DEDUP_REMOVED lines=14> */
.L_x_522:
[----:B------:R-:W-:Y:S05]  /*15100*/  BSYNC B0 ;  /* 0x0000000000007941 */ /* 0x000fea0003800000 */
.L_x_521:
[----:B------:R-:W-:-:S04]  /*15110*/  F2FP.BF16.PACK_AB R0, RZ, R0 ;  /* 0x00000000ff00723e */ /* 0x000fc800000010ff */
[----:B------:R-:W-:Y:S01]  /*15120*/  PRMT R18, R0, 0x7610, R18 ;  /* 0x0000761000127816 */ /* 0x000fe20000000012 */
[----:B------:R-:W-:Y:S05]  /*15130*/  BRA `(.L_x_496) ;  /* 0x000001e000007947 */ /* 0x000fea0003800000 */
.L_x_495:
        /* <DEDUP_REMOVED lines=21> */
.L_x_520:
[----:B------:R-:W2:Y:S02]  /*15290*/  LDG.E.64 R2, [R2.64] ;  /* 0x0000002402027981 */ /* 0x000ea4000c1e1b00 */
[----:B--2---:R-:W0:Y:S02]  /*152a0*/  I2F.U64 R0, R2 ;  /* 0x0000000200007312 */ /* 0x004e240000301000 */
[----:B0-----:R-:W-:-:S04]  /*152b0*/  F2FP.BF16.PACK_AB R0, RZ, R0 ;  /* 0x00000000ff00723e */ /* 0x001fc800000010ff */
[----:B------:R-:W-:Y:S01]  /*152c0*/  PRMT R18, R0, 0x7610, R18 ;  /* 0x0000761000127816 */ /* 0x000fe20000000012 */
[----:B------:R-:W-:Y:S05]  /*152d0*/  BRA `(.L_x_496) ;  /* 0x0000004000007947 */ /* 0x000fea0003800000 */
.L_x_519:
[----:B------:R-:W2:Y:S02]  /*152e0*/  LDG.E R2, [R2.64] ;  /* 0x0000002402027981 */ /* 0x000ea4000c1e1900 */
[----:B--2---:R-:W0:Y:S02]  /*152f0*/  I2F.U32 R0, R2 ;  /* 0x0000000200007306 */ /* 0x004e240000201000 */
[----:B0-----:R-:W-:-:S04]  /*15300*/  F2FP.BF16.PACK_AB R0, RZ, R0 ;  /* 0x00000000ff00723e */ /* 0x001fc800000010ff */
[----:B------:R-:W-:Y:S02]  /*15310*/  PRMT R18, R0, 0x7610, R18 ;  /* 0x0000761000127816 */ /* 0x000fe40000000012 */
.L_x_496:
        /* <DEDUP_REMOVED lines=19> */
.L_x_526:
[----:B------:R-:W2:Y:S02]  /*15450*/  LDG.E.U8 R2, [R2.64] ;  /* 0x0000002402027981 */ /* 0x000ea4000c1e1100 */
[----:B--2---:R-:W0:Y:S02]  /*15460*/  I2F.U16 R0, R2 ;  /* 0x0000000200007306 */ /* 0x004e240000101000 */
[----:B0-----:R-:W-:-:S04]  /*15470*/  F2FP.BF16.PACK_AB R0, RZ, R0 ;  /* 0x00000000ff00723e */ /* 0x001fc800000010ff */
[----:B------:R-:W-:Y:S01]  /*15480*/  PRMT R22, R0, 0x7610, R22 ;  /* 0x0000761000167816 */ /* 0x000fe20000000016 */
[----:B------:R-:W-:Y:S05]  /*15490*/  BRA `(.L_x_528) ;  /* 0x00000f0000007947 */ /* 0x000fea0003800000 */
.L_x_525:
        /* <DEDUP_REMOVED lines=11> */
.L_x_530:
[----:B------:R-:W2:Y:S02]  /*15550*/  LDG.E R2, [R2.64] ;  /* 0x0000002402027981 */ /* 0x000ea4000c1e1900 */
[----:B--2---:R-:W0:Y:S02]  /*15560*/  I2F R0, R2 ;  /* 0x0000000200007306 */ /* 0x004e240000201400 */
[----:B0-----:R-:W-:-:S04]  /*15570*/  F2FP.BF16.PACK_AB R0, RZ, R0 ;  /* 0x00000000ff00723e */ /* 0x001fc800000010ff */
[----:B------:R-:W-:Y:S01]  /*15580*/  PRMT R22, R0, 0x7610, R22 ;  /* 0x0000761000167816 */ /* 0x000fe20000000016 */
[----:B------:R-:W-:Y:S05]  /*15590*/  BRA `(.L_x_528) ;  /* 0x00000e0000007947 */ /* 0x000fea0003800000 */
.L_x_529:
[----:B------:R-:W2:Y:S02]  /*155a0*/  LDG.E.U16 R2, [R2.64] ;  /* 0x0000002402027981 */ /* 0x000ea4000c1e1500 */
[----:B--2---:R-:W0:Y:S02]  /*155b0*/  I2F.S16 R0, R2 ;  /* 0x0000000200007306 */ /* 0x004e240000101400 */
[----:B0-----:R-:W-:-:S04]  /*155c0*/  F2FP.BF16.PACK_AB R0, RZ, R0 ;  /* 0x00000000ff00723e */ /* 0x001fc800000010ff */
[----:B------:R-:W-:Y:S01]  /*155d0*/  PRMT R22, R0, 0x7610, R22 ;  /* 0x0000761000167816 */ /* 0x000fe20000000016 */
[----:B------:R-:W-:Y:S05]  /*155e0*/  BRA `(.L_x_528) ;  /* 0x00000db000007947 */ /* 0x000fea0003800000 */
.L_x_524:
        /* <DEDUP_REMOVED lines=9> */
.L_x_532:
[----:B------:R-:W2:Y:S02]  /*15680*/  LDG.E.U16 R0, [R2.64] ;  /* 0x0000002402007981 */ /* 0x000ea4000c1e1500 */
[----:B--2---:R-:W-:-:S05]  /*15690*/  HADD2.F32 R0, -RZ, R0.H0_H0 ;  /* 0x20000000ff007230 */ /* 0x004fca0000004100 */
[----:B------:R-:W-:-:S04]  /*156a0*/  F2FP.BF16.PACK_AB R0, RZ, R0 ;  /* 0x00000000ff00723e */ /* 0x000fc800000010ff */
[----:B------:R-:W-:Y:S01]  /*156b0*/  PRMT R22, R0, 0x7610, R22 ;  /* 0x0000761000167816 */ /* 0x000fe20000000016 */
[----:B------:R-:W-:Y:S05]  /*156c0*/  BRA `(.L_x_528) ;  /* 0x00000cd000007947 */ /* 0x000fea0003800000 */
.L_x_531:
        /* <DEDUP_REMOVED lines=9> */
.L_x_534:
[----:B------:R-:W2:Y:S02]  /*15760*/  LDG.E.U16 R2, [R2.64] ;  /* 0x0000002402027981 */ /* 0x000ea4000c1e1500 */
[----:B--2---:R-:W-:-:S05]  /*15770*/  HADD2.F32 R0, -RZ, R2.H0_H0 ;  /* 0x20000002ff007230 */ /* 0x004fca0000004100 */
[----:B------:R-:W-:-:S04]  /*15780*/  F2FP.BF16.PACK_AB R0, RZ, R0 ;  /* 0x00000000ff00723e */ /* 0x000fc800000010ff */
[----:B------:R-:W-:Y:S01]  /*15790*/  PRMT R22, R0, 0x7610, R22 ;  /* 0x0000761000167816 */ /* 0x000fe20000000016 */
[----:B------:R-:W-:Y:S05]  /*157a0*/  BRA `(.L_x_528) ;  /* 0x00000bf000007947 */ /* 0x000fea0003800000 */
.L_x_533:
[----:B------:R-:W2:Y:S02]  /*157b0*/  LDG.E.64 R2, [R2.64] ;  /* 0x0000002402027981 */ /* 0x000ea4000c1e1b00 */
[----:B--2---:R-:W0:Y:S01]  /*157c0*/  F2F.F32.F64 R0, R2 ;  /* 0x0000000200007310 */ /* 0x004e220000301000 */
[----:B------:R-:W0:-:S14]  /*157d0*/  DSETP.GEU.AND P0, PT, |R2|, c[0x2][0x0], PT ;  /* 0x008000000200762a */ /* 0x000e1c0003f0e200 */
[----:B0-----:R-:W-:-:S05]  /*157e0*/  @!P0 FMUL R0, R0, 1.175494350822287508e-38 ;  /* 0x0080000000008820 */ /* 0x001fca0000400000 */
[----:B------:R-:W-:-:S04]  /*157f0*/  F2FP.BF16.PACK_AB R0, RZ, R0 ;  /* 0x00000000ff00723e */ /* 0x000fc800000010ff */
[----:B------:R-:W-:Y:S01]  /*15800*/  PRMT R22, R0, 0x7610, R22 ;  /* 0x0000761000167816 */ /* 0x000fe20000000016 */
[----:B------:R-:W-:Y:S05]  /*15810*/  BRA `(.L_x_528) ;  /* 0x00000b8000007947 */ /* 0x000fea0003800000 */
.L_x_523:
        /* <DEDUP_REMOVED lines=14> */
.L_x_537:
[----:B------:R-:W2:Y:S02]  /*15900*/  LDG.E.64 R2, [R2.64] ;  /* 0x0000002402027981 */ /* 0x000ea4000c1e1b00 */
[----:B--2---:R-:W0:Y:S01]  /*15910*/  F2F.F32.F64 R0, R2 ;  /* 0x0000000200007310 */ /* 0x004e220000301000 */
[----:B------:R-:W0:-:S14]  /*15920*/  DSETP.GEU.AND P0, PT, |R2|, c[0x2][0x0], PT ;  /* 0x008000000200762a */ /* 0x000e1c0003f0e200 */
[----:B0-----:R-:W-:-:S05]  /*15930*/  @!P0 FMUL R0, R0, 1.175494350822287508e-38 ;  /* 0x0080000000008820 */ /* 0x001fca0000400000 */
[----:B------:R-:W-:-:S04]  /*15940*/  F2FP.BF16.PACK_AB R0, RZ, R0 ;  /* 0x00000000ff00723e */ /* 0x000fc800000010ff */
[----:B------:R-:W-:Y:S01]  /*15950*/  PRMT R22, R0, 0x7610, R22 ;  /* 0x0000761000167816 */ /* 0x000fe20000000016 */
[----:B------:R-:W-:Y:S05]  /*15960*/  BRA `(.L_x_528) ;  /* 0x00000a3000007947 */ /* 0x000fea0003800000 */
.L_x_536:
        /* <DEDUP_REMOVED lines=28> */
.L_x_539:
        /* <DEDUP_REMOVED lines=15> */
.L_x_538:
[----:B------:R0:W5:Y:S01]  /*15c20*/  LDG.E.U16 R22, [R2.64] ;  /* 0x0000002402167981 */ /* 0x000162000c1e1500 */
[----:B------:R-:W-:Y:S05]  /*15c30*/  BRA `(.L_x_528) ;  /* 0x0000076000007947 */ /* 0x000fea0003800000 */
.L_x_535:
        /* <DEDUP_REMOVED lines=12> */
.L_x_542:
        /* <DEDUP_REMOVED lines=21> */
.L_x_546:
[----:B------:R-:W-:Y:S05]  /*15e50*/  BSYNC B1 ;  /* 0x0000000000017941 */ /* 0x000fea0003800000 */
.L_x_545:
[----:B------:R-:W-:Y:S01]  /*15e60*/  LEA R3, R0, 0x3b800000, 0x17 ;  /* 0x3b80000000037811 */ /* 0x000fe200078eb8ff */
[----:B------:R-:W-:-:S05]  /*15e70*/  IMAD.SHL.U32 R0, R2, 0x100000, RZ ;  /* 0x0010000002007824 */ /* 0x000fca00078e00ff */
[----:B------:R-:W-:Y:S02]  /*15e80*/  LOP3.LUT R0, R3, R0, R4, 0xfe, !PT ;  /* 0x0000000003007212 */ /* 0x000fe400078efe04 */
.L_x_544:
[----:B------:R-:W-:Y:S05]  /*15e90*/  BSYNC B0 ;  /* 0x0000000000007941 */ /* 0x000fea0003800000 */
.L_x_543:
[----:B------:R-:W-:-:S04]  /*15ea0*/  F2FP.BF16.PACK_AB R0, RZ, R0 ;  /* 0x00000000ff00723e */ /* 0x000fc800000010ff */
[----:B------:R-:W-:Y:S01]  /*15eb0*/  PRMT R22, R0, 0x7610, R22 ;  /* 0x0000761000167816 */ /* 0x000fe20000000016 */
[----:B------:R-:W-:Y:S05]  /*15ec0*/  BRA `(.L_x_528) ;  /* 0x000004d000007947 */ /* 0x000fea0003800000 */
.L_x_541:
        /* <DEDUP_REMOVED lines=21> */
.L_x_550:
[----:B------:R-:W-:Y:S05]  /*16020*/  BSYNC B1 ;  /* 0x0000000000017941 */ /* 0x000fea0003800000 */
.L_x_549:
[----:B------:R-:W-:Y:S01]  /*16030*/  LEA R3, R0, 0x37800000, 0x17 ;  /* 0x3780000000037811 */ /* 0x000fe200078eb8ff */
[----:B------:R-:W-:-:S05]  /*16040*/  IMAD.SHL.U32 R0, R2, 0x200000, RZ ;  /* 0x0020000002007824 */ /* 0x000fca00078e00ff */
[----:B------:R-:W-:Y:S02]  /*16050*/  LOP3.LUT R0, R3, R0, R4, 0xfe, !PT ;  /* 0x0000000003007212 */ /* 0x000fe400078efe04 */
.L_x_548:
[----:B------:R-:W-:Y:S05]  /*16060*/  BSYNC B0 ;  /* 0x0000000000007941 */ /* 0x000fea0003800000 */
.L_x_547:
[----:B------:R-:W-:-:S04]  /*16070*/  F2FP.BF16.PACK_AB R0, RZ, R0 ;  /* 0x00000000ff00723e */ /* 0x000fc800000010ff */
[----:B------:R-:W-:Y:S01]  /*16080*/  PRMT R22, R0, 0x7610, R22 ;  /* 0x0000761000167816 */ /* 0x000fe20000000016 */
[----:B------:R-:W-:Y:S05]  /*16090*/  BRA `(.L_x_528) ;  /* 0x0000030000007947 */ /* 0x000fea0003800000 */
.L_x_540:
        /* <DEDUP_REMOVED lines=14> */
.L_x_554:
[----:B------:R-:W-:Y:S05]  /*16180*/  BSYNC B0 ;  /* 0x0000000000007941 */ /* 0x000fea0003800000 */
.L_x_553:
[----:B------:R-:W-:-:S04]  /*16190*/  F2FP.BF16.PACK_AB R0, RZ, R0 ;  /* 0x00000000ff00723e */ /* 0x000fc800000010ff */
[----:B------:R-:W-:Y:S01]  /*161a0*/  PRMT R22, R0, 0x7610, R22 ;  /* 0x0000761000167816 */ /* 0x000fe20000000016 */
[----:B------:R-:W-:Y:S05]  /*161b0*/  BRA `(.L_x_528) ;  /* 0x000001e000007947 */ /* 0x000fea0003800000 */
.L_x_527:
        /* <DEDUP_REMOVED lines=21> */
.L_x_552:
[----:B------:R-:W2:Y:S02]  /*16310*/  LDG.E.64 R2, [R2.64] ;  /* 0x0000002402027981 */ /* 0x000ea4000c1e1b00 */
[----:B--2---:R-:W0:Y:S02]  /*16320*/  I2F.U64 R0, R2 ;  /* 0x0000000200007312 */ /* 0x004e240000301000 */
[----:B0-----:R-:W-:-:S04]  /*16330*/  F2FP.BF16.PACK_AB R0, RZ, R0 ;  /* 0x00000000ff00723e */ /* 0x001fc800000010ff */
[----:B------:R-:W-:Y:S01]  /*16340*/  PRMT R22, R0, 0x7610, R22 ;  /* 0x0000761000167816 */ /* 0x000fe20000000016 */
[----:B------:R-:W-:Y:S05]  /*16350*/  BRA `(.L_x_528) ;  /* 0x0000004000007947 */ /* 0x000fea0003800000 */
.L_x_551:
[----:B------:R-:W2:Y:S02]  /*16360*/  LDG.E R2, [R2.64] ;  /* 0x0000002402027981 */ /* 0x000ea4000c1e1900 */
[----:B--2---:R-:W0:Y:S02]  /*16370*/  I2F.U32 R0, R2 ;  /* 0x0000000200007306 */ /* 0x004e240000201000 */
[----:B0-----:R-:W-:-:S04]  /*16380*/  F2FP.BF16.PACK_AB R0, RZ, R0 ;  /* 0x00000000ff00723e */ /* 0x001fc800000010ff */
[----:B------:R-:W-:Y:S02]  /*16390*/  PRMT R22, R0, 0x7610, R22 ;  /* 0x0000761000167816 */ /* 0x000fe40000000016 */
.L_x_528:
        /* <DEDUP_REMOVED lines=19> */
.L_x_558:
[----:B------:R-:W2:Y:S02]  /*164d0*/  LDG.E.U8 R2, [R2.64] ;  /* 0x0000002402027981 */ /* 0x000ea4000c1e1100 */
[----:B--2---:R-:W0:Y:S02]  /*164e0*/  I2F.U16 R0, R2 ;  /* 0x0000000200007306 */ /* 0x004e240000101000 */
[----:B0-----:R-:W-:-:S04]  /*164f0*/  F2FP.BF16.PACK_AB R0, RZ, R0 ;  /* 0x00000000ff00723e */ /* 0x001fc800000010ff */
[----:B------:R-:W-:Y:S01]  /*16500*/  PRMT R23, R0, 0x7610, R23 ;  /* 0x0000761000177816 */ /* 0x000fe20000000017 */
[----:B------:R-:W-:Y:S05]  /*16510*/  BRA `(.L_x_560) ;  /* 0x00000f0000007947 */ /* 0x000fea0003800000 */
.L_x_557:
        /* <DEDUP_REMOVED lines=11> */
.L_x_562:
[----:B------:R-:W2:Y:S02]  /*165d0*/  LDG.E R2, [R2.64] ;  /* 0x0000002402027981 */ /* 0x000ea4000c1e1900 */
[----:B--2---:R-:W0:Y:S02]  /*165e0*/  I2F R0, R2 ;  /* 0x0000000200007306 */ /* 0x004e240000201400 */
[----:B0-----:R-:W-:-:S04]  /*165f0*/  F2FP.BF16.PACK_AB R0, RZ, R0 ;  /* 0x00000000ff00723e */ /* 0x001fc800000010ff */
[----:B------:R-:W-:Y:S01]  /*16600*/  PRMT R23, R0, 0x7610, R23 ;  /* 0x0000761000177816 */ /* 0x000fe20000000017 */
[----:B------:R-:W-:Y:S05]  /*16610*/  BRA `(.L_x_560) ;  /* 0x00000e0000007947 */ /* 0x000fea0003800000 */
.L_x_561:
[----:B------:R-:W2:Y:S02]  /*16620*/  LDG.E.U16 R2, [R2.64] ;  /* 0x0000002402027981 */ /* 0x000ea4000c1e1500 */
[----:B--2---:R-:W0:Y:S02]  /*16630*/  I2F.S16 R0, R2 ;  /* 0x0000000200007306 */ /* 0x004e240000101400 */
[----:B0-----:R-:W-:-:S04]  /*16640*/  F2FP.BF16.PACK_AB R0, RZ, R0 ;  /* 0x00000000ff00723e */ /* 0x001fc800000010ff */
[----:B------:R-:W-:Y:S01]  /*16650*/  PRMT R23, R0, 0x7610, R23 ;  /* 0x0000761000177816 */ /* 0x000fe20000000017 */
[----:B------:R-:W-:Y:S05]  /*16660*/  BRA `(.L_x_560) ;  /* 0x00000db000007947 */ /* 0x000fea0003800000 */
.L_x_556:
        /* <DEDUP_REMOVED lines=9> */
.L_x_564:
[----:B------:R-:W2:Y:S02]  /*16700*/  LDG.E.U16 R0, [R2.64] ;  /* 0x0000002402007981 */ /* 0x000ea4000c1e1500 */
[----:B--2---:R-:W-:-:S05]  /*16710*/  HADD2.F32 R0, -RZ, R0.H0_H0 ;  /* 0x20000000ff007230 */ /* 0x004fca0000004100 */
[----:B------:R-:W-:-:S04]  /*16720*/  F2FP.BF16.PACK_AB R0, RZ, R0 ;  /* 0x00000000ff00723e */ /* 0x000fc800000010ff */
[----:B------:R-:W-:Y:S01]  /*16730*/  PRMT R23, R0, 0x7610, R23 ;  /* 0x0000761000177816 */ /* 0x000fe20000000017 */
[----:B------:R-:W-:Y:S05]  /*16740*/  BRA `(.L_x_560) ;  /* 0x00000cd000007947 */ /* 0x000fea0003800000 */
.L_x_563:
        /* <DEDUP_REMOVED lines=9> */
.L_x_566:
[----:B------:R-:W2:Y:S02]  /*167e0*/  LDG.E.U16 R2, [R2.64] ;  /* 0x0000002402027981 */ /* 0x000ea4000c1e1500 */
[----:B--2---:R-:W-:-:S05]  /*167f0*/  HADD2.F32 R0, -RZ, R2.H0_H0 ;  /* 0x20000002ff007230 */ /* 0x004fca0000004100 */
[----:B------:R-:W-:-:S04]  /*16800*/  F2FP.BF16.PACK_AB R0, RZ, R0 ;  /* 0x00000000ff00723e */ /* 0x000fc800000010ff */
[----:B------:R-:W-:Y:S01]  /*16810*/  PRMT R23, R0, 0x7610, R23 ;  /* 0x0000761000177816 */ /* 0x000fe20000000017 */
[----:B------:R-:W-:Y:S05]  /*16820*/  BRA `(.L_x_560) ;  /* 0x00000bf000007947 */ /* 0x000fea0003800000 */
.L_x_565:
[----:B------:R-:W2:Y:S02]  /*16830*/  LDG.E.64 R2, [R2.64] ;  /* 0x0000002402027981 */ /* 0x000ea4000c1e1b00 */
[----:B--2---:R-:W0:Y:S01]  /*16840*/  F2F.F32.F64 R0, R2 ;  /* 0x0000000200007310 */ /* 0x004e220000301000 */
[----:B------:R-:W0:-:S14]  /*16850*/  DSETP.GEU.AND P0, PT, |R2|, c[0x2][0x0], PT ;  /* 0x008000000200762a */ /* 0x000e1c0003f0e200 */
[----:B0-----:R-:W-:-:S05]  /*16860*/  @!P0 FMUL R0, R0, 1.175494350822287508e-38 ;  /* 0x0080000000008820 */ /* 0x001fca0000400000 */
[----:B------:R-:W-:-:S04]  /*16870*/  F2FP.BF16.PACK_AB R0, RZ, R0 ;  /* 0x00000000ff00723e */ /* 0x000fc800000010ff */
[----:B------:R-:W-:Y:S01]  /*16880*/  PRMT R23, R0, 0x7610, R23 ;  /* 0x0000761000177816 */ /* 0x000fe20000000017 */
[----:B------:R-:W-:Y:S05]  /*16890*/  BRA `(.L_x_560) ;  /* 0x00000b8000007947 */ /* 0x000fea0003800000 */
.L_x_555:
        /* <DEDUP_REMOVED lines=14> */
.L_x_569:
[----:B------:R-:W2:Y:S02]  /*16980*/  LDG.E.64 R2, [R2.64] ;  /* 0x0000002402027981 */ /* 0x000ea4000c1e1b00 */
[----:B--2---:R-:W0:Y:S01]  /*16990*/  F2F.F32.F64 R0, R2 ;  /* 0x0000000200007310 */ /* 0x004e220000301000 */
[----:B------:R-:W0:-:S14]  /*169a0*/  DSETP.GEU.AND P0, PT, |R2|, c[0x2][0x0], PT ;  /* 0x008000000200762a */ /* 0x000e1c0003f0e200 */
[----:B0-----:R-:W-:-:S05]  /*169b0*/  @!P0 FMUL R0, R0, 1.175494350822287508e-38 ;  /* 0x0080000000008820 */ /* 0x001fca0000400000 */
[----:B------:R-:W-:-:S04]  /*169c0*/  F2FP.BF16.PACK_AB R0, RZ, R0 ;  /* 0x00000000ff00723e */ /* 0x000fc800000010ff */
[----:B------:R-:W-:Y:S01]  /*169d0*/  PRMT R23, R0, 0x7610, R23 ;  /* 0x0000761000177816 */ /* 0x000fe20000000017 */
[----:B------:R-:W-:Y:S05]  /*169e0*/  BRA `(.L_x_560) ;  /* 0x00000a3000007947 */ /* 0x000fea0003800000 */
.L_x_568:
        /* <DEDUP_REMOVED lines=28> */
.L_x_571:
        /* <DEDUP_REMOVED lines=15> */
.L_x_570:
[----:B------:R0:W5:Y:S01]  /*16ca0*/  LDG.E.U16 R23, [R2.64] ;  /* 0x0000002402177981 */ /* 0x000162000c1e1500 */
[----:B------:R-:W-:Y:S05]  /*16cb0*/  BRA `(.L_x_560) ;  /* 0x0000076000007947 */ /* 0x000fea0003800000 */
.L_x_567:
        /* <DEDUP_REMOVED lines=12> */
.L_x_574:
        /* <DEDUP_REMOVED lines=21> */
.L_x_578:
[----:B------:R-:W-:Y:S05]  /*16ed0*/  BSYNC B1 ;  /* 0x0000000000017941 */ /* 0x000fea0003800000 */
.L_x_577:
[----:B------:R-:W-:Y:S01]  /*16ee0*/  LEA R3, R0, 0x3b800000, 0x17 ;  /* 0x3b80000000037811 */ /* 0x000fe200078eb8ff */
[----:B------:R-:W-:-:S05]  /*16ef0*/  IMAD.SHL.U32 R0, R2, 0x100000, RZ ;  /* 0x0010000002007824 */ /* 0x000fca00078e00ff */
[----:B------:R-:W-:Y:S02]  /*16f00*/  LOP3.LUT R0, R3, R0, R4, 0xfe, !PT ;  /* 0x0000000003007212 */ /* 0x000fe400078efe04 */
.L_x_576:
[----:B------:R-:W-:Y:S05]  /*16f10*/  BSYNC B0 ;  /* 0x0000000000007941 */ /* 0x000fea0003800000 */
.L_x_575:
[----:B------:R-:W-:-:S04]  /*16f20*/  F2FP.BF16.PACK_AB R0, RZ, R0 ;  /* 0x00000000ff00723e */ /* 0x000fc800000010ff */
[----:B------:R-:W-:Y:S01]  /*16f30*/  PRMT R23, R0, 0x7610, R23 ;  /* 0x0000761000177816 */ /* 0x000fe20000000017 */
[----:B------:R-:W-:Y:S05]  /*16f40*/  BRA `(.L_x_560) ;  /* 0x000004d000007947 */ /* 0x000fea0003800000 */
.L_x_573:
        /* <DEDUP_REMOVED lines=21> */
.L_x_582:
[----:B------:R-:W-:Y:S05]  /*170a0*/  BSYNC B1 ;  /* 0x0000000000017941 */ /* 0x000fea0003800000 */
.L_x_581:
[----:B------:R-:W-:Y:S01]  /*170b0*/  LEA R3, R0, 0x37800000, 0x17 ;  /* 0x3780000000037811 */ /* 0x000fe200078eb8ff */
[----:B------:R-:W-:-:S05]  /*170c0*/  IMAD.SHL.U32 R0, R2, 0x200000, RZ ;  /* 0x0020000002007824 */ /* 0x000fca00078e00ff */
[----:B------:R-:W-:Y:S02]  /*170d0*/  LOP3.LUT R0, R3, R0, R4, 0xfe, !PT ;  /* 0x0000000003007212 */ /* 0x000fe400078efe04 */
.L_x_580:
[----:B------:R-:W-:Y:S05]  /*170e0*/  BSYNC B0 ;  /* 0x0000000000007941 */ /* 0x000fea0003800000 */
.L_x_579:
[----:B------:R-:W-:-:S04]  /*170f0*/  F2FP.BF16.PACK_AB R0, RZ, R0 ;  /* 0x00000000ff00723e */ /* 0x000fc800000010ff */
[----:B------:R-:W-:Y:S01]  /*17100*/  PRMT R23, R0, 0x7610, R23 ;  /* 0x0000761000177816 */ /* 0x000fe20000000017 */
[----:B------:R-:W-:Y:S05]  /*17110*/  BRA `(.L_x_560) ;  /* 0x0000030000007947 */ /* 0x000fea0003800000 */
.L_x_572:
        /* <DEDUP_REMOVED lines=14> */
.L_x_586:
[----:B------:R-:W-:Y:S05]  /*17200*/  BSYNC B0 ;  /* 0x0000000000007941 */ /* 0x000fea0003800000 */
.L_x_585:
[----:B------:R-:W-:-:S04]  /*17210*/  F2FP.BF16.PACK_AB R0, RZ, R0 ;  /* 0x00000000ff00723e */ /* 0x000fc800000010ff */
[----:B------:R-:W-:Y:S01]  /*17220*/  PRMT R23, R0, 0x7610, R23 ;  /* 0x0000761000177816 */ /* 0x000fe20000000017 */
[----:B------:R-:W-:Y:S05]  /*17230*/  BRA `(.L_x_560) ;  /* 0x000001e000007947 */ /* 0x000fea0003800000 */
.L_x_559:
        /* <DEDUP_REMOVED lines=21> */
.L_x_584:
[----:B------:R-:W2:Y:S02]  /*17390*/  LDG.E.64 R2, [R2.64] ;  /* 0x0000002402027981 */ /* 0x000ea4000c1e1b00 */
[----:B--2---:R-:W0:Y:S02]  /*173a0*/  I2F.U64 R0, R2 ;  /* 0x0000000200007312 */ /* 0x004e240000301000 */
[----:B0-----:R-:W-:-:S04]  /*173b0*/  F2FP.BF16.PACK_AB R0, RZ, R0 ;  /* 0x00000000ff00723e */ /* 0x001fc800000010ff */
[----:B------:R-:W-:Y:S01]  /*173c0*/  PRMT R23, R0, 0x7610, R23 ;  /* 0x0000761000177816 */ /* 0x000fe20000000017 */
[----:B------:R-:W-:Y:S05]  /*173d0*/  BRA `(.L_x_560) ;  /* 0x0000004000007947 */ /* 0x000fea0003800000 */
.L_x_583:
[----:B------:R-:W2:Y:S02]  /*173e0*/  LDG.E R2, [R2.64] ;  /* 0x0000002402027981 */ /* 0x000ea4000c1e1900 */
[----:B--2---:R-:W0:Y:S02]  /*173f0*/  I2F.U32 R0, R2 ;  /* 0x0000000200007306 */ /* 0x004e240000201000 */
[----:B0-----:R-:W-:-:S04]  /*17400*/  F2FP.BF16.PACK_AB R0, RZ, R0 ;  /* 0x00000000ff00723e */ /* 0x001fc800000010ff */
[----:B------:R-:W-:Y:S02]  /*17410*/  PRMT R23, R0, 0x7610, R23 ;  /* 0x0000761000177816 */ /* 0x000fe40000000017 */
.L_x_560:
        /* <DEDUP_REMOVED lines=18> */
.L_x_590:
[----:B------:R-:W2:Y:S02]  /*17540*/  LDG.E.U8 R2, [R2.64] ;  /* 0x0000002402027981 */ /* 0x000ea4000c1e1100 */
[----:B--2---:R-:W0:Y:S02]  /*17550*/  I2F.U16 R0, R2 ;  /* 0x0000000200007306 */ /* 0x004e240000101000 */
[----:B0-----:R-:W-:Y:S01]  /*17560*/  F2FP.BF16.PACK_AB R0, RZ, R0 ;  /* 0x00000000ff00723e */ /* 0x001fe200000010ff */
[----:B------:R-:W-:Y:S05]  /*17570*/  BRA `(.L_x_592) ;  /* 0x00000e3000007947 */ /* 0x000fea0003800000 */
.L_x_589:
        /* <DEDUP_REMOVED lines=10> */
.L_x_594:
[----:B------:R-:W2:Y:S02]  /*17620*/  LDG.E R2, [R2.64] ;  /* 0x0000002402027981 */ /* 0x000ea4000c1e1900 */
[----:B--2---:R-:W0:Y:S02]  /*17630*/  I2F R0, R2 ;  /* 0x0000000200007306 */ /* 0x004e240000201400 */
[----:B0-----:R-:W-:Y:S01]  /*17640*/  F2FP.BF16.PACK_AB R0, RZ, R0 ;  /* 0x00000000ff00723e */ /* 0x001fe200000010ff */
[----:B------:R-:W-:Y:S05]  /*17650*/  BRA `(.L_x_592) ;  /* 0x00000d5000007947 */ /* 0x000fea0003800000 */
.L_x_593:
[----:B------:R-:W2:Y:S02]  /*17660*/  LDG.E.U16 R2, [R2.64] ;  /* 0x0000002402027981 */ /* 0x000ea4000c1e1500 */
[----:B--2---:R-:W0:Y:S02]  /*17670*/  I2F.S16 R0, R2 ;  /* 0x0000000200007306 */ /* 0x004e240000101400 */
[----:B0-----:R-:W-:Y:S01]  /*17680*/  F2FP.BF16.PACK_AB R0, RZ, R0 ;  /* 0x00000000ff00723e */ /* 0x001fe200000010ff */
[----:B------:R-:W-:Y:S05]  /*17690*/  BRA `(.L_x_592) ;  /* 0x00000d1000007947 */ /* 0x000fea0003800000 */
.L_x_588:
        /* <DEDUP_REMOVED lines=9> */
.L_x_596:
[----:B------:R-:W2:Y:S02]  /*17730*/  LDG.E.U16 R0, [R2.64] ;  /* 0x0000002402007981 */ /* 0x000ea4000c1e1500 */
[----:B--2---:R-:W-:-:S05]  /*17740*/  HADD2.F32 R0, -RZ, R0.H0_H0 ;  /* 0x20000000ff007230 */ /* 0x004fca0000004100 */
[----:B------:R-:W-:Y:S01]  /*17750*/  F2FP.BF16.PACK_AB R0, RZ, R0 ;  /* 0x00000000ff00723e */ /* 0x000fe200000010ff */
[----:B------:R-:W-:Y:S05]  /*17760*/  BRA `(.L_x_592) ;  /* 0x00000c4000007947 */ /* 0x000fea0003800000 */
.L_x_595:
        /* <DEDUP_REMOVED lines=9> */
.L_x_598:
[----:B------:R-:W2:Y:S02]  /*17800*/  LDG.E.U16 R2, [R2.64] ;  /* 0x0000002402027981 */ /* 0x000ea4000c1e1500 */
[----:B--2---:R-:W-:-:S05]  /*17810*/  HADD2.F32 R0, -RZ, R2.H0_H0 ;  /* 0x20000002ff007230 */ /* 0x004fca0000004100 */
[----:B------:R-:W-:Y:S01]  /*17820*/  F2FP.BF16.PACK_AB R0, RZ, R0 ;  /* 0x00000000ff00723e */ /* 0x000fe200000010ff */
[----:B------:R-:W-:Y:S05]  /*17830*/  BRA `(.L_x_592) ;  /* 0x00000b7000007947 */ /* 0x000fea0003800000 */
.L_x_597:
[----:B------:R-:W2:Y:S02]  /*17840*/  LDG.E.64 R2, [R2.64] ;  /* 0x0000002402027981 */ /* 0x000ea4000c1e1b00 */
[----:B--2---:R-:W0:Y:S01]  /*17850*/  F2F.F32.F64 R0, R2 ;  /* 0x0000000200007310 */ /* 0x004e220000301000 */
[----:B------:R-:W0:-:S14]  /*17860*/  DSETP.GEU.AND P0, PT, |R2|, c[0x2][0x0], PT ;  /* 0x008000000200762a */ /* 0x000e1c0003f0e200 */
[----:B0-----:R-:W-:-:S05]  /*17870*/  @!P0 FMUL R0, R0, 1.175494350822287508e-38 ;  /* 0x0080000000008820 */ /* 0x001fca0000400000 */
[----:B------:R-:W-:Y:S01]  /*17880*/  F2FP.BF16.PACK_AB R0, RZ, R0 ;  /* 0x00000000ff00723e */ /* 0x000fe200000010ff */
[----:B------:R-:W-:Y:S05]  /*17890*/  BRA `(.L_x_592) ;  /* 0x00000b1000007947 */ /* 0x000fea0003800000 */
.L_x_587:
        /* <DEDUP_REMOVED lines=13> */
.L_x_601:
[----:B------:R-:W2:Y:S02]  /*17970*/  LDG.E.64 R2, [R2.64] ;  /* 0x0000002402027981 */ /* 0x000ea4000c1e1b00 */
[----:B--2---:R-:W0:Y:S01]  /*17980*/  F2F.F32.F64 R0, R2 ;  /* 0x0000000200007310 */ /* 0x004e220000301000 */
[----:B------:R-:W0:-:S14]  /*17990*/  DSETP.GEU.AND P0, PT, |R2|, c[0x2][0x0], PT ;  /* 0x008000000200762a */ /* 0x000e1c0003f0e200 */
[----:B0-----:R-:W-:-:S05]  /*179a0*/  @!P0 FMUL R0, R0, 1.175494350822287508e-38 ;  /* 0x0080000000008820 */ /* 0x001fca0000400000 */
[----:B------:R-:W-:Y:S01]  /*179b0*/  F2FP.BF16.PACK_AB R0, RZ, R0 ;  /* 0x00000000ff00723e */ /* 0x000fe200000010ff */
[----:B------:R-:W-:Y:S05]  /*179c0*/  BRA `(.L_x_592) ;  /* 0x000009e000007947 */ /* 0x000fea0003800000 */
.L_x_600:
        /* <DEDUP_REMOVED lines=28> */
.L_x_603:
        /* <DEDUP_REMOVED lines=15> */
.L_x_602:
[----:B------:R0:W5:Y:S01]  /*17c80*/  LDG.E.U16 R0, [R2.64] ;  /* 0x0000002402007981 */ /* 0x000162000c1e1500 */
[----:B------:R-:W-:Y:S05]  /*17c90*/  BRA `(.L_x_592) ;  /* 0x0000071000007947 */ /* 0x000fea0003800000 */
.L_x_599:
        /* <DEDUP_REMOVED lines=12> */
.L_x_606:
        /* <DEDUP_REMOVED lines=21> */
.L_x_610:
[----:B------:R-:W-:Y:S05]  /*17eb0*/  BSYNC B1 ;  /* 0x0000000000017941 */ /* 0x000fea0003800000 */
.L_x_609:
[----:B------:R-:W-:Y:S01]  /*17ec0*/  LEA R3, R0, 0x3b800000, 0x17 ;  /* 0x3b80000000037811 */ /* 0x000fe200078eb8ff */
[----:B------:R-:W-:-:S05]  /*17ed0*/  IMAD.SHL.U32 R0, R2, 0x100000, RZ ;  /* 0x0010000002007824 */ /* 0x000fca00078e00ff */
[----:B------:R-:W-:Y:S02]  /*17ee0*/  LOP3.LUT R0, R3, R0, R4, 0xfe, !PT ;  /* 0x0000000003007212 */ /* 0x000fe400078efe04 */
.L_x_608:
[----:B------:R-:W-:Y:S05]  /*17ef0*/  BSYNC B0 ;  /* 0x0000000000007941 */ /* 0x000fea0003800000 */
.L_x_607:
[----:B------:R-:W-:Y:S01]  /*17f00*/  F2FP.BF16.PACK_AB R0, RZ, R0 ;  /* 0x00000000ff00723e */ /* 0x000fe200000010ff */
[----:B------:R-:W-:Y:S05]  /*17f10*/  BRA `(.L_x_592) ;  /* 0x0000049000007947 */ /* 0x000fea0003800000 */
.L_x_605:
        /* <DEDUP_REMOVED lines=21> */
.L_x_614:
[----:B------:R-:W-:Y:S05]  /*18070*/  BSYNC B1 ;  /* 0x0000000000017941 */ /* 0x000fea0003800000 */
.L_x_613:
[----:B------:R-:W-:Y:S01]  /*18080*/  LEA R3, R0, 0x37800000, 0x17 ;  /* 0x3780000000037811 */ /* 0x000fe200078eb8ff */
[----:B------:R-:W-:-:S05]  /*18090*/  IMAD.SHL.U32 R0, R2, 0x200000, RZ ;  /* 0x0020000002007824 */ /* 0x000fca00078e00ff */
[----:B------:R-:W-:Y:S02]  /*180a0*/  LOP3.LUT R0, R3, R0, R4, 0xfe, !PT ;  /* 0x0000000003007212 */ /* 0x000fe400078efe04 */
.L_x_612:
[----:B------:R-:W-:Y:S05]  /*180b0*/  BSYNC B0 ;  /* 0x0000000000007941 */ /* 0x000fea0003800000 */
.L_x_611:
[----:B------:R-:W-:Y:S01]  /*180c0*/  F2FP.BF16.PACK_AB R0, RZ, R0 ;  /* 0x00000000ff00723e */ /* 0x000fe200000010ff */
[----:B------:R-:W-:Y:S05]  /*180d0*/  BRA `(.L_x_592) ;  /* 0x000002d000007947 */ /* 0x000fea0003800000 */
.L_x_604:
        /* <DEDUP_REMOVED lines=14> */
.L_x_618:
[----:B------:R-:W-:Y:S05]  /*181c0*/  BSYNC B0 ;  /* 0x0000000000007941 */ /* 0x000fea0003800000 */
.L_x_617:
[----:B------:R-:W-:Y:S01]  /*181d0*/  F2FP.BF16.PACK_AB R0, RZ, R0 ;  /* 0x00000000ff00723e */ /* 0x000fe200000010ff */
[----:B------:R-:W-:Y:S05]  /*181e0*/  BRA `(.L_x_592) ;  /* 0x000001c000007947 */ /* 0x000fea0003800000 */
.L_x_591:
        /* <DEDUP_REMOVED lines=21> */
.L_x_616:
[----:B------:R-:W2:Y:S02]  /*18340*/  LDG.E.64 R2, [R2.64] ;  /* 0x0000002402027981 */ /* 0x000ea4000c1e1b00 */
[----:B--2---:R-:W0:Y:S02]  /*18350*/  I2F.U64 R0, R2 ;  /* 0x0000000200007312 */ /* 0x004e240000301000 */
[----:B0-----:R-:W-:Y:S01]  /*18360*/  F2FP.BF16.PACK_AB R0, RZ, R0 ;  /* 0x00000000ff00723e */ /* 0x001fe200000010ff */
[----:B------:R-:W-:Y:S05]  /*18370*/  BRA `(.L_x_592) ;  /* 0x0000003000007947 */ /* 0x000fea0003800000 */
.L_x_615:
[----:B------:R-:W2:Y:S02]  /*18380*/  LDG.E R2, [R2.64] ;  /* 0x0000002402027981 */ /* 0x000ea4000c1e1900 */
[----:B--2---:R-:W0:Y:S02]  /*18390*/  I2F.U32 R0, R2 ;  /* 0x0000000200007306 */ /* 0x004e240000201000 */
[----:B0-----:R-:W-:-:S06]  /*183a0*/  F2FP.BF16.PACK_AB R0, RZ, R0 ;  /* 0x00000000ff00723e */ /* 0x001fcc00000010ff */
.L_x_592:
        /* <DEDUP_REMOVED lines=27> */
[----:B0-----:R-:W-:Y:S01]  /*18560*/  STG.E.U8 [R16.64], R3 ;  /* 0x0000000310007986 */ /* 0x001fe2000c101124 */
[----:B------:R-:W-:Y:S05]  /*18570*/  EXIT ;  /* 0x000000000000794d */ /* 0x000fea0003800000 */
.L_x_622:
[----:B------:R-:W-:-:S06]  /*18580*/  PRMT R3, RZ, 0x5410, R3 ;  /* 0x00005410ff037816 */ /* 0x000fcc0000000003 */
[----:B------:R-:W0:Y:S02]  /*18590*/  F2I.S64.TRUNC R2, R3 ;  /* 0x0000000300027311 */ /* 0x000e24000020d900 */
[----:B0-----:R-:W-:Y:S01]  /*185a0*/  STG.E.U8 [R16.64], R2 ;  /* 0x0000000210007986 */ /* 0x001fe2000c101124 */
[----:B------:R-:W-:Y:S05]  /*185b0*/  EXIT ;  /* 0x000000000000794d */ /* 0x000fea0003800000 */
.L_x_621:
        /* <DEDUP_REMOVED lines=8> */
[----:B0-----:R-:W-:Y:S01]  /*18640*/  STG.E.64 [R16.64], R2 ;  /* 0x0000000210007986 */ /* 0x001fe2000c101b24 */
[----:B------:R-:W-:Y:S05]  /*18650*/  EXIT ;  /* 0x000000000000794d */ /* 0x000fea0003800000 */
.L_x_625:
[----:B------:R-:W-:-:S06]  /*18660*/  PRMT R3, RZ, 0x5410, R3 ;  /* 0x00005410ff037816 */ /* 0x000fcc0000000003 */
[----:B------:R-:W0:Y:S02]  /*18670*/  F2I.FTZ.TRUNC.NTZ R3, R3 ;  /* 0x0000000300037305 */ /* 0x000e24000021f100 */
[----:B0-----:R-:W-:Y:S01]  /*18680*/  STG.E [R16.64], R3 ;  /* 0x0000000310007986 */ /* 0x001fe2000c101924 */
[----:B------:R-:W-:Y:S05]  /*18690*/  EXIT ;  /* 0x000000000000794d */ /* 0x000fea0003800000 */
.L_x_624:
[----:B------:R-:W-:-:S06]  /*186a0*/  PRMT R3, RZ, 0x5410, R3 ;  /* 0x00005410ff037816 */ /* 0x000fcc0000000003 */
[----:B------:R-:W0:Y:S02]  /*186b0*/  F2I.FTZ.TRUNC.NTZ R3, R3 ;  /* 0x0000000300037305 */ /* 0x000e24000021f100 */
[----:B0-----:R-:W-:Y:S01]  /*186c0*/  STG.E.U16 [R16.64], R3 ;  /* 0x0000000310007986 */ /* 0x001fe2000c101524 */
[----:B------:R-:W-:Y:S05]  /*186d0*/  EXIT ;  /* 0x000000000000794d */ /* 0x000fea0003800000 */
.L_x_620:
[----:B------:R-:W-:-:S13]  /*186e0*/  ISETP.GT.AND P0, PT, R0, 0x6, PT ;  /* 0x000000060000780c */ /* 0x000fda0003f04270 */
[----:B------:R-:W-:Y:S05]  /*186f0*/  @P0 BRA `(.L_x_626) ;  /* 0x000000b000000947 */ /* 0x000fea0003800000 */
[----:B------:R-:W-:-:S13]  /*18700*/  ISETP.NE.AND P0, PT, R0, 0x5, PT ;  /* 0x000000050000780c */ /* 0x000fda0003f05270 */
[----:B------:R-:W-:Y:S05]  /*18710*/  @!P0 BRA `(.L_x_627) ;  /* 0x0000005000008947 */ /* 0x000fea0003800000 */
[----:B------:R-:W-:-:S13]  /*18720*/  ISETP.NE.AND P0, PT, R0, 0x6, PT ;  /* 0x000000060000780c */ /* 0x000fda0003f05270 */
[----:B------:R-:W-:Y:S05]  /*18730*/  @P0 BRA `(.L_x_623) ;  /* 0x00000b1000000947 */ /* 0x000fea0003800000 */
[----:B------:R-:W-:-:S05]  /*18740*/  PRMT R3, RZ, 0x5410, R3 ;  /* 0x00005410ff037816 */ /* 0x000fca0000000003 */
[----:B------:R-:W-:Y:S01]  /*18750*/  STG.E [R16.64], R3 ;  /* 0x0000000310007986 */ /* 0x000fe2000c101924 */
[----:B------:R-:W-:Y:S05]  /*18760*/  EXIT ;  /* 0x000000000000794d */ /* 0x000fea0003800000 */
.L_x_627:
[----:B------:R-:W-:-:S04]  /*18770*/  PRMT R0, RZ, 0x5410, R3 ;  /* 0x00005410ff007816 */ /* 0x000fc80000000003 */
[----:B------:R-:W-:-:S05]  /*18780*/  F2FP.PACK_AB R0, RZ, R0 ;  /* 0x00000000ff00723e */ /* 0x000fca00000000ff */
[----:B------:R-:W-:Y:S01]  /*18790*/  STG.E.U16 [R16.64], R0 ;  /* 0x0000000010007986 */ /* 0x000fe2000c101524 */
[----:B------:R-:W-:Y:S05]  /*187a0*/  EXIT ;  /* 0x000000000000794d */ /* 0x000fea0003800000 */
.L_x_626:
        /* <DEDUP_REMOVED lines=8> */
[----:B------:R-:W-:Y:S01]  /*18830*/  STG.E.64 [R16.64], R4 ;  /* 0x0000000410007986 */ /* 0x000fe2000c101b24 */
[----:B------:R-:W-:Y:S05]  /*18840*/  EXIT ;  /* 0x000000000000794d */ /* 0x000fea0003800000 */
.L_x_629:
[----:B------:R-:W-:-:S04]  /*18850*/  PRMT R3, RZ, 0x5410, R3 ;  /* 0x00005410ff037816 */ /* 0x000fc80000000003 */
[----:B------:R-:W-:-:S04]  /*18860*/  F2FP.PACK_AB R3, RZ, R3 ;  /* 0x00000003ff03723e */ /* 0x000fc800000000ff */
[----:B------:R-:W-:-:S05]  /*18870*/  PRMT R3, R3, 0x5410, RZ ;  /* 0x0000541003037816 */ /* 0x000fca00000000ff */
[----:B------:R-:W-:Y:S01]  /*18880*/  STG.E [R16.64], R3 ;  /* 0x0000000310007986 */ /* 0x000fe2000c101924 */
[----:B------:R-:W-:Y:S05]  /*18890*/  EXIT ;  /* 0x000000000000794d */ /* 0x000fea0003800000 */
.L_x_628:
[----:B------:R-:W-:-:S05]  /*188a0*/  PRMT R2, RZ, 0x5410, R3 ;  /* 0x00005410ff027816 */ /* 0x000fca0000000003 */
[----:B------:R-:W-:-:S06]  /*188b0*/  FMUL.FTZ R2, R2, 1 ;  /* 0x3f80000002027820 */ /* 0x000fcc0000410000 */
[----:B------:R-:W0:Y:S02]  /*188c0*/  F2F.F64.F32 R2, R2 ;  /* 0x0000000200027310 */ /* 0x000e240000201800 */
[----:B0-----:R-:W-:Y:S01]  /*188d0*/  STG.E.64 [R16.64], R2 ;  /* 0x0000000210007986 */ /* 0x001fe2000c101b24 */
[----:B------:R-:W-:Y:S05]  /*188e0*/  EXIT ;  /* 0x000000000000794d */ /* 0x000fea0003800000 */
.L_x_619:
        /* <DEDUP_REMOVED lines=11> */
[----:B------:R-:W-:Y:S01]  /*189a0*/  STG.E.U8 [R16.64], R3 ;  /* 0x0000000310007986 */ /* 0x000fe2000c101124 */
[----:B------:R-:W-:Y:S05]  /*189b0*/  EXIT ;  /* 0x000000000000794d */ /* 0x000fea0003800000 */
.L_x_632:
[----:B------:R-:W-:Y:S01]  /*189c0*/  PRMT R3, RZ, 0x5410, R3 ;  /* 0x00005410ff037816 */ /* 0x000fe20000000003 */
[----:B------:R-:W-:-:S04]  /*189d0*/  CS2R R6, SRZ ;  /* 0x0000000000067805 */ /* 0x000fc8000001ff00 */
[----:B------:R-:W-:-:S04]  /*189e0*/  FMUL.FTZ R3, R3, 1 ;  /* 0x3f80000003037820 */ /* 0x000fc80000410000 */
[----:B------:R-:W0:Y:S02]  /*189f0*/  F2F.F64.F32 R4, R3 ;  /* 0x0000000300047310 */ /* 0x000e240000201800 */
[----:B0-----:R-:W-:Y:S01]  /*18a00*/  STG.E.128 [R16.64], R4 ;  /* 0x0000000410007986 */ /* 0x001fe2000c101d24 */
[----:B------:R-:W-:Y:S05]  /*18a10*/  EXIT ;  /* 0x000000000000794d */ /* 0x000fea0003800000 */
.L_x_631:
        /* <DEDUP_REMOVED lines=21> */
.L_x_636:
[----:B------:R-:W-:Y:S05]  /*18b70*/  BSYNC B0 ;  /* 0x0000000000007941 */ /* 0x000fea0003800000 */
.L_x_635:
[----:B------:R-:W-:-:S05]  /*18b80*/  LOP3.LUT R3, R0, R3, RZ, 0xfc, !PT ;  /* 0x0000000300037212 */ /* 0x000fca00078efcff */
[----:B------:R-:W-:Y:S01]  /*18b90*/  STG.E.U8 [R16.64], R3 ;  /* 0x0000000310007986 */ /* 0x000fe2000c101124 */
[----:B------:R-:W-:Y:S05]  /*18ba0*/  EXIT ;  /* 0x000000000000794d */ /* 0x000fea0003800000 */
.L_x_634:
        /* <DEDUP_REMOVED lines=13> */
.L_x_638:
[----:B------:R-:W-:Y:S01]  /*18c80*/  IMAD.MOV.U32 R0, RZ, RZ, 0x7f ;  /* 0x0000007fff007424 */ /* 0x000fe200078e00ff */
[----:B------:R-:W-:-:S04]  /*18c90*/  ISETP.GT.U32.AND P0, PT, R2, 0x7f800000, PT ;  /* 0x7f8000000200780c */ /* 0x000fc80003f04070 */
[----:B------:R-:W-:-:S04]  /*18ca0*/  SEL R0, R0, 0x7c, P0 ;  /* 0x0000007c00007807 */ /* 0x000fc80000000000 */
.L_x_639:
[----:B------:R-:W-:Y:S05]  /*18cb0*/  BSYNC B0 ;  /* 0x0000000000007941 */ /* 0x000fea0003800000 */
.L_x_637:
[----:B------:R-:W-:-:S04]  /*18cc0*/  LOP3.LUT R2, R3, 0x80000000, RZ, 0xc0, !PT ;  /* 0x8000000003027812 */ /* 0x000fc800078ec0ff */
[----:B------:R-:W-:-:S04]  /*18cd0*/  SHF.R.U32.HI R3, RZ, 0x18, R2 ;  /* 0x00000018ff037819 */ /* 0x000fc80000011602 */
[----:B------:R-:W-:-:S05]  /*18ce0*/  LOP3.LUT R3, R0, R3, RZ, 0xfc, !PT ;  /* 0x0000000300037212 */ /* 0x000fca00078efcff */
[----:B------:R-:W-:Y:S01]  /*18cf0*/  STG.E.U8 [R16.64], R3 ;  /* 0x0000000310007986 */ /* 0x000fe2000c101124 */
[----:B------:R-:W-:Y:S05]  /*18d00*/  EXIT ;  /* 0x000000000000794d */ /* 0x000fea0003800000 */
.L_x_633:
[----:B------:R-:W-:Y:S01]  /*18d10*/  STG.E.U16 [R16.64], R3 ;  /* 0x0000000310007986 */ /* 0x000fe2000c101524 */
[----:B------:R-:W-:Y:S05]  /*18d20*/  EXIT ;  /* 0x000000000000794d */ /* 0x000fea0003800000 */
.L_x_630:
        /* <DEDUP_REMOVED lines=10> */
[----:B0-----:R-:W-:Y:S01]  /*18dd0*/  STG.E.U16 [R16.64], R3 ;  /* 0x0000000310007986 */ /* 0x001fe2000c101524 */
[----:B------:R-:W-:Y:S05]  /*18de0*/  EXIT ;  /* 0x000000000000794d */ /* 0x000fea0003800000 */
.L_x_642:
        /* <DEDUP_REMOVED lines=17> */
.L_x_645:
[----:B------:R-:W-:-:S04]  /*18f00*/  LOP3.LUT R2, R3, 0x80000000, RZ, 0xc0, !PT ;  /* 0x8000000003027812 */ /* 0x000fc800078ec0ff */
[----:B------:R-:W-:-:S04]  /*18f10*/  SHF.R.U32.HI R3, RZ, 0x18, R2 ;  /* 0x00000018ff037819 */ /* 0x000fc80000011602 */
[----:B------:R-:W-:-:S04]  /*18f20*/  LOP3.LUT R0, R0, R3, RZ, 0xfc, !PT ;  /* 0x0000000300007212 */ /* 0x000fc800078efcff */
[----:B------:R-:W-:Y:S02]  /*18f30*/  PRMT R8, R0, 0x7610, R8 ;  /* 0x0000761000087816 */ /* 0x000fe40000000008 */
.L_x_644:
[----:B------:R-:W-:Y:S05]  /*18f40*/  BSYNC B0 ;  /* 0x0000000000007941 */ /* 0x000fea0003800000 */
.L_x_643:
[----:B------:R-:W-:Y:S01]  /*18f50*/  STG.E.U8 [R16.64], R8 ;  /* 0x0000000810007986 */ /* 0x000fe2000c101124 */
[----:B------:R-:W-:Y:S05]  /*18f60*/  EXIT ;  /* 0x000000000000794d */ /* 0x000fea0003800000 */
.L_x_641:
        /* <DEDUP_REMOVED lines=17> */
.L_x_648:
[----:B------:R-:W-:-:S04]  /*19080*/  LOP3.LUT R2, R3, 0x80000000, RZ, 0xc0, !PT ;  /* 0x8000000003027812 */ /* 0x000fc800078ec0ff */
[----:B------:R-:W-:-:S04]  /*19090*/  SHF.R.U32.HI R3, RZ, 0x18, R2 ;  /* 0x00000018ff037819 */ /* 0x000fc80000011602 */
[----:B------:R-:W-:-:S04]  /*190a0*/  LOP3.LUT R0, R0, R3, RZ, 0xfc, !PT ;  /* 0x0000000300007212 */ /* 0x000fc800078efcff */
[----:B------:R-:W-:Y:S02]  /*190b0*/  PRMT R8, R0, 0x7610, R8 ;  /* 0x0000761000087816 */ /* 0x000fe40000000008 */
.L_x_647:
[----:B------:R-:W-:Y:S05]  /*190c0*/  BSYNC B0 ;  /* 0x0000000000007941 */ /* 0x000fea0003800000 */
.L_x_646:
[----:B------:R-:W-:Y:S01]  /*190d0*/  STG.E.U8 [R16.64], R8 ;  /* 0x0000000810007986 */ /* 0x000fe2000c101124 */
[----:B------:R-:W-:Y:S05]  /*190e0*/  EXIT ;  /* 0x000000000000794d */ /* 0x000fea0003800000 */
.L_x_640:
        /* <DEDUP_REMOVED lines=20> */
[----:B------:R-:W-:Y:S01]  /*19230*/  STG.E.U8 [R16.64], R3 ;  /* 0x0000000310007986 */ /* 0x000fe2000c101124 */
[----:B------:R-:W-:Y:S05]  /*19240*/  EXIT ;  /* 0x000000000000794d */ /* 0x000fea0003800000 */
.L_x_623:
        /* <DEDUP_REMOVED lines=19> */
[----:B------:R-:W-:Y:S05]  /*19380*/  EXIT ;  /* 0x000000000000794d */ /* 0x000fea0003800000 */
.L_x_650:
[----:B------:R-:W-:-:S06]  /*19390*/  PRMT R3, RZ, 0x5410, R3 ;  /* 0x00005410ff037816 */ /* 0x000fcc0000000003 */
[----:B------:R-:W0:Y:S02]  /*193a0*/  F2I.U64.TRUNC R2, R3 ;  /* 0x0000000300027311 */ /* 0x000e24000020d800 */
[----:B0-----:R-:W-:Y:S01]  /*193b0*/  STG.E.64 [R16.64], R2 ;  /* 0x0000000210007986 */ /* 0x001fe2000c101b24 */
[----:B------:R-:W-:Y:S05]  /*193c0*/  EXIT ;  /* 0x000000000000794d */ /* 0x000fea0003800000 */
.L_x_649:
[----:B------:R-:W-:-:S06]  /*193d0*/  PRMT R3, RZ, 0x5410, R3 ;  /* 0x00005410ff037816 */ /* 0x000fcc0000000003 */
[----:B------:R-:W0:Y:S02]  /*193e0*/  F2I.FTZ.U32.TRUNC.NTZ R3, R3 ;  /* 0x0000000300037305 */ /* 0x000e24000021f000 */
[----:B0-----:R-:W-:Y:S01]  /*193f0*/  STG.E [R16.64], R3 ;  /* 0x0000000310007986 */ /* 0x001fe2000c101924 */
[----:B------:R-:W-:Y:S05]  /*19400*/  EXIT ;  /* 0x000000000000794d */ /* 0x000fea0003800000 */
.L_x_651:
[----:B------:R-:W-:-:S00]  /*19410*/  BRA `(.L_x_651) ;  /* 0xfffffff000007947 */ /* 0x000fc0000383ffff */
[----:B------:R-:W-:-:S00]  /*19420*/  NOP ;  /* 0x0000000000007918 */ /* 0x000fc00000000000 */
        /* <DEDUP_REMOVED lines=13> */
.L_x_9033:


//--------------------- .text._ZN2at6native27unrolled_elementwise_kernelIZZZNS0_14glu_jvp_kernelERNS_18TensorIteratorBaseEENKUlvE_clEvENKUlvE2_clEvEUlN3c108BFloat16ES7_S7_S7_E_St5arrayIPcLm5EELi4E23TrivialOffsetCalculatorILi4EjESC_ILi1EjENS0_6memory12LoadWithCastILi4EEENSF_13StoreWithCastILi1EEEEEviT_T0_T2_T3_T4_T5_ --------------------------
	.section	.text._ZN2at6native27unrolled_elementwise_kernelIZZZNS0_14glu_jvp_kernelERNS_18TensorIteratorBaseEENKUlvE_clEvENKUlvE2_clEvEUlN3c108BFloat16ES7_S7_S7_E_St5arrayIPcLm5EELi4E23TrivialOffsetCalculatorILi4EjESC_ILi1EjENS0_6memory12LoadWithCastILi4EEENSF_13StoreWithCastILi1EEEEEviT_T0_T2_T3_T4_T5_,"ax",@progbits
	.sectioninfo	@"SHI_REGISTERS=40"
	.align	128
        .global         _ZN2at6native27unrolled_elementwise_kernelIZZZNS0_14glu_jvp_kernelERNS_18TensorIteratorBaseEENKUlvE_clEvENKUlvE2_clEvEUlN3c108BFloat16ES7_S7_S7_E_St5arrayIPcLm5EELi4E23TrivialOffsetCalculatorILi4EjESC_ILi1EjENS0_6memory12LoadWithCastILi4EEENSF_13StoreWithCastILi1EEEEEviT_T0_T2_T3_T4_T5_
        .type           _ZN2at6native27unrolled_elementwise_kernelIZZZNS0_14glu_jvp_kernelERNS_18TensorIteratorBaseEENKUlvE_clEvENKUlvE2_clEvEUlN3c108BFloat16ES7_S7_S7_E_St5arrayIPcLm5EELi4E23TrivialOffsetCalculatorILi4EjESC_ILi1EjENS0_6memory12LoadWithCastILi4EEENSF_13StoreWithCastILi1EEEEEviT_T0_T2_T3_T4_T5_,@function
        .size           _ZN2at6native27unrolled_elementwise_kernelIZZZNS0_14glu_jvp_kernelERNS_18TensorIteratorBaseEENKUlvE_clEvENKUlvE2_clEvEUlN3c108BFloat16ES7_S7_S7_E_St5arrayIPcLm5EELi4E23TrivialOffsetCalculatorILi4EjESC_ILi1EjENS0_6memory12LoadWithCastILi4EEENSF_13StoreWithCastILi1EEEEEviT_T0_T2_T3_T4_T5_,(.L_x_9034 - _ZN2at6native27unrolled_elementwise_kernelIZZZNS0_14glu_jvp_kernelERNS_18TensorIteratorBaseEENKUlvE_clEvENKUlvE2_clEvEUlN3c108BFloat16ES7_S7_S7_E_St5arrayIPcLm5EELi4E23TrivialOffsetCalculatorILi4EjESC_ILi1EjENS0_6memory12LoadWithCastILi4EEENSF_13StoreWithCastILi1EEEEEviT_T0_T2_T3_T4_T5_)
        .other          _ZN2at6native27unrolled_elementwise_kernelIZZZNS0_14glu_jvp_kernelERNS_18TensorIteratorBaseEENKUlvE_clEvENKUlvE2_clEvEUlN3c108BFloat16ES7_S7_S7_E_St5arrayIPcLm5EELi4E23TrivialOffsetCalculatorILi4EjESC_ILi1EjENS0_6memory12LoadWithCastILi4EEENSF_13StoreWithCastILi1EEEEEviT_T0_T2_T3_T4_T5_,@"STO_CUDA_ENTRY STV_DEFAULT"
_ZN2at6native27unrolled_elementwise_kernelIZZZNS0_14glu_jvp_kernelERNS_18TensorIteratorBaseEENKUlvE_clEvENKUlvE2_clEvEUlN3c108BFloat16ES7_S7_S7_E_St5arrayIPcLm5EELi4E23TrivialOffsetCalculatorILi4EjESC_ILi1EjENS0_6memory12LoadWithCastILi4EEENSF_13StoreWithCastILi1EEEEEviT_T0_T2_T3_T4_T5_:
.text._ZN2at6native27unrolled_elementwise_kernelIZZZNS0_14glu_jvp_kernelERNS_18TensorIteratorBaseEENKUlvE_clEvENKUlvE2_clEvEUlN3c108BFloat16ES7_S7_S7_E_St5arrayIPcLm5EELi4E23TrivialOffsetCalculatorILi4EjESC_ILi1EjENS0_6memory12LoadWithCastILi4EEENSF_13StoreWithCastILi1EEEEEviT_T0_T2_T3_T4_T5_:
[----:B------:R-:W-:Y:S02]  /*0000*/  IMAD.MOV.U32 R1, RZ, RZ, c[0x0][0x28] ;  /* 0x00000a00ff017624 */ /* 0x000fe400078e00ff */
[----:B------:R-:W0:Y:S01]  /*0010*/  S2R R33, SR_CTAID.X ;  /* 0x0000000000217919 */ /* 0x000e220000002500 */
[----:B------:R-:W-:Y:S01]  /*0020*/  IMAD.MOV.U32 R0, RZ, RZ, -0x200 ;  /* 0xfffffe00ff007424 */ /* 0x000fe200078e00ff */
[----:B------:R-:W1:Y:S01]  /*0030*/  LDC.U8 R35, c[0x0][0x194] ;  /* 0x00006500ff237b82 */ /* 0x000e620000000000 */
[----:B------:R-:W-:Y:S01]  /*0040*/  ULDC.64 UR36, c[0x0][0x118] ;  /* 0x0000460000247ab9 */ /* 0x000fe20000000a00 */
[----:B------:R-:W2:Y:S01]  /*0050*/  S2R R30, SR_TID.X ;  /* 0x00000000001e7919 */ /* 0x000ea20000002100 */
[----:B------:R-:W-:Y:S01]  /*0060*/  BSSY B6, `(.L_x_652) ;  /* 0x000042d000067945 */ /* 0x000fe20003800000 */
[----:B------:R-:W-:Y:S02]  /*0070*/  PRMT R28, RZ, 0x7610, R28 ;  /* 0x00007610ff1c7816 */ /* 0x000fe4000000001c */
[----:B------:R-:W-:Y:S02]  /*0080*/  PRMT R26, RZ, 0x7610, R26 ;  /* 0x00007610ff1a7816 */ /* 0x000fe4000000001a */
[----:B------:R-:W3:Y:S01]  /*0090*/  LDC.U8 R36, c[0x0][0x195] ;  /* 0x00006540ff247b82 */ /* 0x000ee20000000000 */
[----:B------:R-:W-:-:S02]  /*00a0*/  PRMT R24, RZ, 0x7610, R24 ;  /* 0x00007610ff187816 */ /* 0x000fc40000000018 */
[----:B------:R-:W-:Y:S02]  /*00b0*/  PRMT R2, RZ, 0x7610, R2 ;  /* 0x00007610ff027816 */ /* 0x000fe40000000002 */
[----:B------:R-:W-:-:S03]  /*00c0*/  PRMT R16, RZ, 0x7610, R16 ;  /* 0x00007610ff107816 */ /* 0x000fc60000000010 */
[----:B------:R-:W4:Y:S01]  /*00d0*/  LDC.U8 R37, c[0x0][0x196] ;  /* 0x00006580ff257b82 */ /* 0x000f220000000000 */
[----:B0-----:R-:W-:-:S07]  /*00e0*/  IMAD R31, R33, R0, c[0x0][0x160] ;  /* 0x00005800211f7624 */ /* 0x001fce00078e0200 */
[----:B------:R-:W0:Y:S01]  /*00f0*/  LDC.U8 R25, c[0x0][0x197] ;  /* 0x000065c0ff197b82 */ /* 0x000e220000000000 */
[----:B--2---:R-:W-:-:S13]  /*0100*/  ISETP.GE.AND P0, PT, R30, R31, PT ;  /* 0x0000001f1e00720c */ /* 0x004fda0003f06270 */
[----:B------:R-:W-:Y:S05]  /*0110*/  @P0 BRA `(.L_x_653) ;  /* 0x0000421000000947 */ /* 0x000fea0003800000 */
[----:B-1-34-:R-:W-:Y:S01]  /*0120*/  PRMT R0, R35, 0x9910, RZ ;  /* 0x0000991023007816 */ /* 0x01afe200000000ff */
[----:B------:R-:W-:-:S03]  /*0130*/  IMAD R16, R33, 0x200, R30 ;  /* 0x0000020021107824 */ /* 0x000fc600078e021e */
[----:B------:R-:W-:Y:S01]  /*0140*/  ISETP.GT.AND P0, PT, R0, 0x9, PT ;  /* 0x000000090000780c */ /* 0x000fe20003f04270 */
[----:B------:R-:W-:-:S05]  /*0150*/  IMAD R2, R16, c[0x0][0x198], RZ ;  /* 0x0000660010027a24 */ /* 0x000fca00078e02ff */
[----:B------:R-:W-:-:S05]  /*0160*/  IADD3 R2, P1, R2, c[0x0][0x170], RZ ;  /* 0x00005c0002027a10 */ /* 0x000fca0007f3e0ff */
[----:B------:R-:W-:Y:S02]  /*0170*/  IMAD.X R3, RZ, RZ, c[0x0][0x174], P1 ;  /* 0x00005d00ff037624 */ /* 0x000fe400008e06ff */
        /* <DEDUP_REMOVED lines=10> */
[----:B--2---:R-:W1:Y:S02]  /*0220*/  I2F.S16 R0, R2 ;  /* 0x0000000200007306 */ /* 0x004e640000101400 */
[----:B-1----:R-:W-:-:S04]  /*0230*/  F2FP.BF16.PACK_AB R0, RZ, R0 ;  /* 0x00000000ff00723e */ /* 0x002fc800000010ff */
[----:B------:R-:W-:Y:S01]  /*0240*/  PRMT R26, R0, 0x7610, R26 ;  /* 0x00007610001a7816 */ /* 0x000fe2000000001a */
[----:B------:R-:W-:Y:S05]  /*0250*/  BRA `(.L_x_659) ;  /* 0x00000f5000007947 */ /* 0x000fea0003800000 */
.L_x_657:
[----:B------:R-:W2:Y:S02]  /*0260*/  LDG.E.U8 R2, [R2.64] ;  /* 0x0000002402027981 */ /* 0x000ea4000c1e1100 */
[----:B--2---:R-:W1:Y:S02]  /*0270*/  I2F.U16 R0, R2 ;  /* 0x0000000200007306 */ /* 0x004e640000101000 */
[----:B-1----:R-:W-:-:S04]  /*0280*/  F2FP.BF16.PACK_AB R0, RZ, R0 ;  /* 0x00000000ff00723e */ /* 0x002fc800000010ff */
[----:B------:R-:W-:Y:S01]  /*0290*/  PRMT R26, R0, 0x7610, R26 ;  /* 0x00007610001a7816 */ /* 0x000fe2000000001a */
[----:B------:R-:W-:Y:S05]  /*02a0*/  BRA `(.L_x_659) ;  /* 0x00000f0000007947 */ /* 0x000fea0003800000 */
.L_x_656:
[----:B------:R-:W-:-:S13]  /*02b0*/  ISETP.NE.AND P0, PT, R0, 0x2, PT ;  /* 0x000000020000780c */ /* 0x000fda0003f05270 */
[----:B------:R-:W-:Y:S05]  /*02c0*/  @!P0 BRA `(.L_x_660) ;  /* 0x000000e000008947 */ /* 0x000fea0003800000 */
[----:B------:R-:W-:-:S13]  /*02d0*/  ISETP.NE.AND P0, PT, R0, 0x3, PT ;  /* 0x000000030000780c */ /* 0x000fda0003f05270 */
[----:B------:R-:W-:Y:S05]  /*02e0*/  @!P0 BRA `(.L_x_661) ;  /* 0x0000007000008947 */ /* 0x000fea0003800000 */
[----:B------:R-:W-:-:S13]  /*02f0*/  ISETP.NE.AND P0, PT, R0, 0x4, PT ;  /* 0x000000040000780c */ /* 0x000fda0003f05270 */
[----:B------:R-:W-:Y:S05]  /*0300*/  @P0 BRA `(.L_x_658) ;  /* 0x00000cc000000947 */ /* 0x000fea0003800000 */
[----:B------:R-:W2:Y:S02]  /*0310*/  LDG.E.64 R2, [R2.64] ;  /* 0x0000002402027981 */ /* 0x000ea4000c1e1b00 */
[----:B--2---:R-:W1:Y:S02]  /*0320*/  I2F.S64 R0, R2 ;  /* 0x0000000200007312 */ /* 0x004e640000301400 */
[----:B-1----:R-:W-:-:S04]  /*0330*/  F2FP.BF16.PACK_AB R0, RZ, R0 ;  /* 0x00000000ff00723e */ /* 0x002fc800000010ff */
[----:B------:R-:W-:Y:S01]  /*0340*/  PRMT R26, R0, 0x7610, R26 ;  /* 0x00007610001a7816 */ /* 0x000fe2000000001a */
[----:B------:R-:W-:Y:S05]  /*0350*/  BRA `(.L_x_659) ;  /* 0x00000e5000007947 */ /* 0x000fea0003800000 */
.L_x_661:
[----:B------:R-:W2:Y:S02]  /*0360*/  LDG.E R2, [R2.64] ;  /* 0x0000002402027981 */ /* 0x000ea4000c1e1900 */
[----:B--2---:R-:W1:Y:S02]  /*0370*/  I2F R0, R2 ;  /* 0x0000000200007306 */ /* 0x004e640000201400 */
[----:B-1----:R-:W-:-:S04]  /*0380*/  F2FP.BF16.PACK_AB R0, RZ, R0 ;  /* 0x00000000ff00723e */ /* 0x002fc800000010ff */
[----:B------:R-:W-:Y:S01]  /*0390*/  PRMT R26, R0, 0x7610, R26 ;  /* 0x00007610001a7816 */ /* 0x000fe2000000001a */
[----:B------:R-:W-:Y:S05]  /*03a0*/  BRA `(.L_x_659) ;  /* 0x00000e0000007947 */ /* 0x000fea0003800000 */
.L_x_660:
[----:B------:R-:W2:Y:S02]  /*03b0*/  LDG.E.U16 R2, [R2.64] ;  /* 0x0000002402027981 */ /* 0x000ea4000c1e1500 */
[----:B--2---:R-:W1:Y:S02]  /*03c0*/  I2F.S16 R0, R2 ;  /* 0x0000000200007306 */ /* 0x004e640000101400 */
[----:B-1----:R-:W-:-:S04]  /*03d0*/  F2FP.BF16.PACK_AB R0, RZ, R0 ;  /* 0x00000000ff00723e */ /* 0x002fc800000010ff */
[----:B------:R-:W-:Y:S01]  /*03e0*/  PRMT R26, R0, 0x7610, R26 ;  /* 0x00007610001a7816 */ /* 0x000fe2000000001a */
[----:B------:R-:W-:Y:S05]  /*03f0*/  BRA `(.L_x_659) ;  /* 0x00000db000007947 */ /* 0x000fea0003800000 */
.L_x_655:
        /* <DEDUP_REMOVED lines=9> */
.L_x_663:
[----:B------:R-:W2:Y:S02]  /*0490*/  LDG.E.U16 R0, [R2.64] ;  /* 0x0000002402007981 */ /* 0x000ea4000c1e1500 */
[----:B--2---:R-:W-:-:S05]  /*04a0*/  HADD2.F32 R0, -RZ, R0.H0_H0 ;  /* 0x20000000ff007230 */ /* 0x004fca0000004100 */
[----:B------:R-:W-:-:S04]  /*04b0*/  F2FP.BF16.PACK_AB R0, RZ, R0 ;  /* 0x00000000ff00723e */ /* 0x000fc800000010ff */
[----:B------:R-:W-:Y:S01]  /*04c0*/  PRMT R26, R0, 0x7610, R26 ;  /* 0x00007610001a7816 */ /* 0x000fe2000000001a */
[----:B------:R-:W-:Y:S05]  /*04d0*/  BRA `(.L_x_659) ;  /* 0x00000cd000007947 */ /* 0x000fea0003800000 */
.L_x_662:
        /* <DEDUP_REMOVED lines=9> */
.L_x_665:
[----:B------:R-:W2:Y:S02]  /*0570*/  LDG.E.U16 R2, [R2.64] ;  /* 0x0000002402027981 */ /* 0x000ea4000c1e1500 */
[----:B--2---:R-:W-:-:S05]  /*0580*/  HADD2.F32 R0, -RZ, R2.H0_H0 ;  /* 0x20000002ff007230 */ /* 0x004fca0000004100 */
[----:B------:R-:W-:-:S04]  /*0590*/  F2FP.BF16.PACK_AB R0, RZ, R0 ;  /* 0x00000000ff00723e */ /* 0x000fc800000010ff */
[----:B------:R-:W-:Y:S01]  /*05a0*/  PRMT R26, R0, 0x7610, R26 ;  /* 0x00007610001a7816 */ /* 0x000fe2000000001a */
[----:B------:R-:W-:Y:S05]  /*05b0*/  BRA `(.L_x_659) ;  /* 0x00000bf000007947 */ /* 0x000fea0003800000 */
.L_x_664:
[----:B------:R-:W2:Y:S02]  /*05c0*/  LDG.E.64 R2, [R2.64] ;  /* 0x0000002402027981 */ /* 0x000ea4000c1e1b00 */
[----:B--2---:R-:W1:Y:S01]  /*05d0*/  F2F.F32.F64 R0, R2 ;  /* 0x0000000200007310 */ /* 0x004e620000301000 */
[----:B------:R-:W1:-:S14]  /*05e0*/  DSETP.GEU.AND P0, PT, |R2|, c[0x2][0x0], PT ;  /* 0x008000000200762a */ /* 0x000e5c0003f0e200 */
[----:B-1----:R-:W-:-:S05]  /*05f0*/  @!P0 FMUL R0, R0, 1.175494350822287508e-38 ;  /* 0x0080000000008820 */ /* 0x002fca0000400000 */
[----:B------:R-:W-:-:S04]  /*0600*/  F2FP.BF16.PACK_AB R0, RZ, R0 ;  /* 0x00000000ff00723e */ /* 0x000fc800000010ff */
[----:B------:R-:W-:Y:S01]  /*0610*/  PRMT R26, R0, 0x7610, R26 ;  /* 0x00007610001a7816 */ /* 0x000fe2000000001a */
[----:B------:R-:W-:Y:S05]  /*0620*/  BRA `(.L_x_659) ;  /* 0x00000b8000007947 */ /* 0x000fea0003800000 */
.L_x_654:
        /* <DEDUP_REMOVED lines=14> */
.L_x_668:
[----:B------:R-:W2:Y:S02]  /*0710*/  LDG.E.64 R2, [R2.64] ;  /* 0x0000002402027981 */ /* 0x000ea4000c1e1b00 */
[----:B--2---:R-:W1:Y:S01]  /*0720*/  F2F.F32.F64 R0, R2 ;  /* 0x0000000200007310 */ /* 0x004e620000301000 */
[----:B------:R-:W1:-:S14]  /*0730*/  DSETP.GEU.AND P0, PT, |R2|, c[0x2][0x0], PT ;  /* 0x008000000200762a */ /* 0x000e5c0003f0e200 */
[----:B-1----:R-:W-:-:S05]  /*0740*/  @!P0 FMUL R0, R0, 1.175494350822287508e-38 ;  /* 0x0080000000008820 */ /* 0x002fca0000400000 */
[----:B------:R-:W-:-:S04]  /*0750*/  F2FP.BF16.PACK_AB R0, RZ, R0 ;  /* 0x00000000ff00723e */ /* 0x000fc800000010ff */
[----:B------:R-:W-:Y:S01]  /*0760*/  PRMT R26, R0, 0x7610, R26 ;  /* 0x00007610001a7816 */ /* 0x000fe2000000001a */
[----:B------:R-:W-:Y:S05]  /*0770*/  BRA `(.L_x_659) ;  /* 0x00000a3000007947 */ /* 0x000fea0003800000 */
.L_x_667:
        /* <DEDUP_REMOVED lines=10> */
[----:B------:R-:W1:Y:S01]  /*0820*/  FLO.U32 R5, R4 ;  /* 0x0000000400057300 */ /* 0x000e6200000e0000 */
[C---:B------:R-:W-:Y:S02]  /*0830*/  IADD3 R6, R4.reuse, 0x1000000, RZ ;  /* 0x0100000004067810 */ /* 0x040fe40007ffe0ff */
[----:B------:R-:W-:Y:S02]  /*0840*/  IADD3 R2, R4, -0x1, RZ ;  /* 0xffffffff04027810 */ /* 0x000fe40007ffe0ff */
[----:B------:R-:W-:Y:S02]  /*0850*/  SHF.R.S32.HI R6, RZ, 0x8, R6 ;  /* 0x00000008ff067819 */ /* 0x000fe40000011406 */
[----:B------:R-:W-:Y:S02]  /*0860*/  SHF.R.S32.HI R2, RZ, 0x1f, R2 ;  /* 0x0000001fff027819 */ /* 0x000fe40000011402 */
[----:B-1----:R-:W-:-:S04]  /*0870*/  IADD3 R5, -R5, 0x1f, RZ ;  /* 0x0000001f05057810 */ /* 0x002fc80007ffe1ff */
        /* <DEDUP_REMOVED lines=12> */
.L_x_670:
        /* <DEDUP_REMOVED lines=15> */
.L_x_669:
[----:B------:R1:W5:Y:S01]  /*0a30*/  LDG.E.U16 R26, [R2.64] ;  /* 0x00000024021a7981 */ /* 0x000362000c1e1500 */
[----:B------:R-:W-:Y:S05]  /*0a40*/  BRA `(.L_x_659) ;  /* 0x0000076000007947 */ /* 0x000fea0003800000 */
.L_x_666:
        /* <DEDUP_REMOVED lines=9> */
[----:B--2---:R-:W1:Y:S02]  /*0ae0*/  I2F.U16 R0, R0 ;  /* 0x0000000000007306 */ /* 0x004e640000101000 */
[----:B-1----:R-:W-:Y:S01]  /*0af0*/  F2FP.BF16.PACK_AB R26, RZ, R0 ;  /* 0x00000000ff1a723e */ /* 0x002fe200000010ff */
[----:B------:R-:W-:Y:S05]  /*0b00*/  BRA `(.L_x_659) ;  /* 0x000006a000007947 */ /* 0x000fea0003800000 */
.L_x_673:
        /* <DEDUP_REMOVED lines=15> */
[----:B------:R-:W1:Y:S02]  /*0c00*/  FLO.U32 R3, R2 ;  /* 0x0000000200037300 */ /* 0x000e6400000e0000 */
[----:B-1----:R-:W-:-:S04]  /*0c10*/  IADD3 R3, -R3, 0x1f, RZ ;  /* 0x0000001f03037810 */ /* 0x002fc80007ffe1ff */
[----:B------:R-:W-:Y:S02]  /*0c20*/  IADD3 R5, R3, -0x1c, RZ ;  /* 0xffffffe403057810 */ /* 0x000fe40007ffe0ff */
[----:B------:R-:W-:Y:S02]  /*0c30*/  IADD3 R0, R0, 0x1d, -R3 ;  /* 0x0000001d00007810 */ /* 0x000fe40007ffe803 */
[----:B------:R-:W-:-:S04]  /*0c40*/  SHF.L.U32 R5, R2, R5, RZ ;  /* 0x0000000502057219 */ /* 0x000fc800000006ff */
[----:B------:R-:W-:Y:S02]  /*0c50*/  LOP3.LUT R2, R5, 0x7, RZ, 0xc0, !PT ;  /* 0x0000000705027812 */ /* 0x000fe400078ec0ff */
.L_x_677:
[----:B------:R-:W-:Y:S05]  /*0c60*/  BSYNC B1 ;  /* 0x0000000000017941 */ /* 0x000fea0003800000 */
.L_x_676:
[----:B------:R-:W-:Y:S01]  /*0c70*/  LEA R3, R0, 0x3b800000, 0x17 ;  /* 0x3b80000000037811 */ /* 0x000fe200078eb8ff */
[----:B------:R-:W-:-:S05]  /*0c80*/  IMAD.SHL.U32 R0, R2, 0x100000, RZ ;  /* 0x0010000002007824 */ /* 0x000fca00078e00ff */
[----:B------:R-:W-:Y:S02]  /*0c90*/  LOP3.LUT R0, R3, R0, R4, 0xfe, !PT ;  /* 0x0000000003007212 */ /* 0x000fe400078efe04 */
.L_x_675:
[----:B------:R-:W-:Y:S05]  /*0ca0*/  BSYNC B0 ;  /* 0x0000000000007941 */ /* 0x000fea0003800000 */
.L_x_674:
[----:B------:R-:W-:-:S04]  /*0cb0*/  F2FP.BF16.PACK_AB R0, RZ, R0 ;  /* 0x00000000ff00723e */ /* 0x000fc800000010ff */
[----:B------:R-:W-:Y:S01]  /*0cc0*/  PRMT R26, R0, 0x7610, R26 ;  /* 0x00007610001a7816 */ /* 0x000fe2000000001a */
[----:B------:R-:W-:Y:S05]  /*0cd0*/  BRA `(.L_x_659) ;  /* 0x000004d000007947 */ /* 0x000fea0003800000 */
.L_x_672:
        /* <DEDUP_REMOVED lines=21> */
.L_x_681:
[----:B------:R-:W-:Y:S05]  /*0e30*/  BSYNC B1 ;  /* 0x0000000000017941 */ /* 0x000fea0003800000 */
.L_x_680:
[----:B------:R-:W-:Y:S01]  /*0e40*/  LEA R3, R0, 0x37800000, 0x17 ;  /* 0x3780000000037811 */ /* 0x000fe200078eb8ff */
[----:B------:R-:W-:-:S05]  /*0e50*/  IMAD.SHL.U32 R0, R2, 0x200000, RZ ;  /* 0x0020000002007824 */ /* 0x000fca00078e00ff */
[----:B------:R-:W-:Y:S02]  /*0e60*/  LOP3.LUT R0, R3, R0, R4, 0xfe, !PT ;  /* 0x0000000003007212 */ /* 0x000fe400078efe04 */
.L_x_679:
[----:B------:R-:W-:Y:S05]  /*0e70*/  BSYNC B0 ;  /* 0x0000000000007941 */ /* 0x000fea0003800000 */
.L_x_678:
[----:B------:R-:W-:-:S04]  /*0e80*/  F2FP.BF16.PACK_AB R0, RZ, R0 ;  /* 0x00000000ff00723e */ /* 0x000fc800000010ff */
[----:B------:R-:W-:Y:S01]  /*0e90*/  PRMT R26, R0, 0x7610, R26 ;  /* 0x00007610001a7816 */ /* 0x000fe2000000001a */
[----:B------:R-:W-:Y:S05]  /*0ea0*/  BRA `(.L_x_659) ;  /* 0x0000030000007947 */ /* 0x000fea0003800000 */
.L_x_671:
        /* <DEDUP_REMOVED lines=14> */
.L_x_685:
[----:B------:R-:W-:Y:S05]  /*0f90*/  BSYNC B0 ;  /* 0x0000000000007941 */ /* 0x000fea0003800000 */
.L_x_684:
[----:B------:R-:W-:-:S04]  /*0fa0*/  F2FP.BF16.PACK_AB R0, RZ, R0 ;  /* 0x00000000ff00723e */ /* 0x000fc800000010ff */
[----:B------:R-:W-:Y:S01]  /*0fb0*/  PRMT R26, R0, 0x7610, R26 ;  /* 0x00007610001a7816 */ /* 0x000fe2000000001a */
[----:B------:R-:W-:Y:S05]  /*0fc0*/  BRA `(.L_x_659) ;  /* 0x000001e000007947 */ /* 0x000fea0003800000 */
.L_x_658:
[----:B------:R-:W-:Y:S01]  /*0fd0*/  MOV R2, 0x0 ;  /* 0x0000000000027802 */ /* 0x000fe20000000f00 */
[----:B------:R-:W-:Y:S02]  /*0fe0*/  IMAD.MOV.U32 R4, RZ, RZ, c[0x4][0x128] ;  /* 0x01004a00ff047624 */ /* 0x000fe400078e00ff */
[----:B------:R-:W-:Y:S02]  /*0ff0*/  IMAD.MOV.U32 R5, RZ, RZ, c[0x4][0x12c] ;  /* 0x01004b00ff057624 */ /* 0x000fe400078e00ff */
[----:B------:R-:W-:Y:S01]  /*1000*/  IMAD.MOV.U32 R6, RZ, RZ, c[0x4][0x130] ;  /* 0x01004c00ff067624 */ /* 0x000fe200078e00ff */
[----:B------:R-:W1:Y:S01]  /*1010*/  LDC.64 R2, c[0x4][R2] ;  /* 0x0100000002027b82 */ /* 0x000e620000000a00 */
        /* <DEDUP_REMOVED lines=13> */
[----:B01----:R-:W-:Y:S05]  /*10f0*/  CALL.ABS.NOINC R2 ;  /* 0x0000000002007343 */ /* 0x003fea0003c00000 */
[----:B------:R-:W-:Y:S01]  /*1100*/  PRMT R26, RZ, 0x7610, R26 ;  /* 0x00007610ff1a7816 */ /* 0x000fe2000000001a */
[----:B------:R-:W-:Y:S05]  /*1110*/  BRA `(.L_x_659) ;  /* 0x0000009000007947 */ /* 0x000fea0003800000 */
.L_x_683:
[----:B------:R-:W2:Y:S02]  /*1120*/  LDG.E.64 R2, [R2.64] ;  /* 0x0000002402027981 */ /* 0x000ea4000c1e1b00 */
[----:B--2---:R-:W1:Y:S02]  /*1130*/  I2F.U64 R0, R2 ;  /* 0x0000000200007312 */ /* 0x004e640000301000 */
[----:B-1----:R-:W-:-:S04]  /*1140*/  F2FP.BF16.PACK_AB R0, RZ, R0 ;  /* 0x00000000ff00723e */ /* 0x002fc800000010ff */
[----:B------:R-:W-:Y:S01]  /*1150*/  PRMT R26, R0, 0x7610, R26 ;  /* 0x00007610001a7816 */ /* 0x000fe2000000001a */
[----:B------:R-:W-:Y:S05]  /*1160*/  BRA `(.L_x_659) ;  /* 0x0000004000007947 */ /* 0x000fea0003800000 */
.L_x_682:
[----:B------:R-:W2:Y:S02]  /*1170*/  LDG.E R2, [R2.64] ;  /* 0x0000002402027981 */ /* 0x000ea4000c1e1900 */
[----:B--2---:R-:W1:Y:S02]  /*1180*/  I2F.U32 R0, R2 ;  /* 0x0000000200007306 */ /* 0x004e640000201000 */
[----:B-1----:R-:W-:-:S04]  /*1190*/  F2FP.BF16.PACK_AB R0, RZ, R0 ;  /* 0x00000000ff00723e */ /* 0x002fc800000010ff */
[----:B------:R-:W-:Y:S02]  /*11a0*/  PRMT R26, R0, 0x7610, R26 ;  /* 0x00007610001a7816 */ /* 0x000fe4000000001a */
.L_x_659:
[----:B------:R-:W-:Y:S01]  /*11b0*/  PRMT R0, R36, 0x9910, RZ ;  /* 0x0000991024007816 */ /* 0x000fe200000000ff */
[----:B-1----:R-:W-:-:S03]  /*11c0*/  IMAD R2, R16, c[0x0][0x19c], RZ ;  /* 0x0000670010027a24 */ /* 0x002fc600078e02ff */
[----:B------:R-:W-:Y:S02]  /*11d0*/  ISETP.GT.AND P0, PT, R0, 0x9, PT ;  /* 0x000000090000780c */ /* 0x000fe40003f04270 */
[----:B------:R-:W-:-:S05]  /*11e0*/  IADD3 R2, P1, R2, c[0x0][0x178], RZ ;  /* 0x00005e0002027a10 */ /* 0x000fca0007f3e0ff */
[----:B------:R-:W-:-:S06]  /*11f0*/  IMAD.X R3, RZ, RZ, c[0x0][0x17c], P1 ;  /* 0x00005f00ff037624 */ /* 0x000fcc00008e06ff */
        /* <DEDUP_REMOVED lines=14> */
.L_x_689:
[----:B------:R-:W2:Y:S02]  /*12e0*/  LDG.E.U8 R2, [R2.64] ;  /* 0x0000002402027981 */ /* 0x000ea4000c1e1100 */
[----:B--2---:R-:W1:Y:S02]  /*12f0*/  I2F.U16 R0, R2 ;  /* 0x0000000200007306 */ /* 0x004e640000101000 */
[----:B-1----:R-:W-:-:S04]  /*1300*/  F2FP.BF16.PACK_AB R0, RZ, R0 ;  /* 0x00000000ff00723e */ /* 0x002fc800000010ff */
[----:B------:R-:W-:Y:S01]  /*1310*/  PRMT R24, R0, 0x7610, R24 ;  /* 0x0000761000187816 */ /* 0x000fe20000000018 */
[----:B------:R-:W-:Y:S05]  /*1320*/  BRA `(.L_x_691) ;  /* 0x00000f0000007947 */ /* 0x000fea0003800000 */
.L_x_688:
        /* <DEDUP_REMOVED lines=11> */
.L_x_693:
[----:B------:R-:W2:Y:S02]  /*13e0*/  LDG.E R2, [R2.64] ;  /* 0x0000002402027981 */ /* 0x000ea4000c1e1900 */
[----:B--2---:R-:W1:Y:S02]  /*13f0*/  I2F R0, R2 ;  /* 0x0000000200007306 */ /* 0x004e640000201400 */
[----:B-1----:R-:W-:-:S04]  /*1400*/  F2FP.BF16.PACK_AB R0, RZ, R0 ;  /* 0x00000000ff00723e */ /* 0x002fc800000010ff */
[----:B------:R-:W-:Y:S01]  /*1410*/  PRMT R24, R0, 0x7610, R24 ;  /* 0x0000761000187816 */ /* 0x000fe20000000018 */
[----:B------:R-:W-:Y:S05]  /*1420*/  BRA `(.L_x_691) ;  /* 0x00000e0000007947 */ /* 0x000fea0003800000 */
.L_x_692:
[----:B------:R-:W2:Y:S02]  /*1430*/  LDG.E.U16 R2, [R2.64] ;  /* 0x0000002402027981 */ /* 0x000ea4000c1e1500 */
[----:B--2---:R-:W1:Y:S02]  /*1440*/  I2F.S16 R0, R2 ;  /* 0x0000000200007306 */ /* 0x004e640000101400 */
[----:B-1----:R-:W-:-:S04]  /*1450*/  F2FP.BF16.PACK_AB R0, RZ, R0 ;  /* 0x00000000ff00723e */ /* 0x002fc800000010ff */
[----:B------:R-:W-:Y:S01]  /*1460*/  PRMT R24, R0, 0x7610, R24 ;  /* 0x0000761000187816 */ /* 0x000fe20000000018 */
[----:B------:R-:W-:Y:S05]  /*1470*/  BRA `(.L_x_691) ;  /* 0x00000db000007947 */ /* 0x000fea0003800000 */
.L_x_687:
        /* <DEDUP_REMOVED lines=9> */
.L_x_695:
[----:B------:R-:W2:Y:S02]  /*1510*/  LDG.E.U16 R0, [R2.64] ;  /* 0x0000002402007981 */ /* 0x000ea4000c1e1500 */
[----:B--2---:R-:W-:-:S05]  /*1520*/  HADD2.F32 R0, -RZ, R0.H0_H0 ;  /* 0x20000000ff007230 */ /* 0x004fca0000004100 */
[----:B------:R-:W-:-:S04]  /*1530*/  F2FP.BF16.PACK_AB R0, RZ, R0 ;  /* 0x00000000ff00723e */ /* 0x000fc800000010ff */
[----:B------:R-:W-:Y:S01]  /*1540*/  PRMT R24, R0, 0x7610, R24 ;  /* 0x0000761000187816 */ /* 0x000fe20000000018 */
[----:B------:R-:W-:Y:S05]  /*1550*/  BRA `(.L_x_691) ;  /* 0x00000cd000007947 */ /* 0x000fea0003800000 */
.L_x_694:
        /* <DEDUP_REMOVED lines=9> */
.L_x_697:
[----:B------:R-:W2:Y:S02]  /*15f0*/  LDG.E.U16 R2, [R2.64] ;  /* 0x0000002402027981 */ /* 0x000ea4000c1e1500 */
[----:B--2---:R-:W-:-:S05]  /*1600*/  HADD2.F32 R0, -RZ, R2.H0_H0 ;  /* 0x20000002ff007230 */ /* 0x004fca0000004100 */
[----:B------:R-:W-:-:S04]  /*1610*/  F2FP.BF16.PACK_AB R0, RZ, R0 ;  /* 0x00000000ff00723e */ /* 0x000fc800000010ff */
[----:B------:R-:W-:Y:S01]  /*1620*/  PRMT R24, R0, 0x7610, R24 ;  /* 0x0000761000187816 */ /* 0x000fe20000000018 */
[----:B------:R-:W-:Y:S05]  /*1630*/  BRA `(.L_x_691) ;  /* 0x00000bf000007947 */ /* 0x000fea0003800000 */
.L_x_696:
[----:B------:R-:W2:Y:S02]  /*1640*/  LDG.E.64 R2, [R2.64] ;  /* 0x0000002402027981 */ /* 0x000ea4000c1e1b00 */
[----:B--2---:R-:W1:Y:S01]  /*1650*/  F2F.F32.F64 R0, R2 ;  /* 0x0000000200007310 */ /* 0x004e620000301000 */
[----:B------:R-:W1:-:S14]  /*1660*/  DSETP.GEU.AND P0, PT, |R2|, c[0x2][0x0], PT ;  /* 0x008000000200762a */ /* 0x000e5c0003f0e200 */
[----:B-1----:R-:W-:-:S05]  /*1670*/  @!P0 FMUL R0, R0, 1.175494350822287508e-38 ;  /* 0x0080000000008820 */ /* 0x002fca0000400000 */
[----:B------:R-:W-:-:S04]  /*1680*/  F2FP.BF16.PACK_AB R0, RZ, R0 ;  /* 0x00000000ff00723e */ /* 0x000fc800000010ff */
[----:B------:R-:W-:Y:S01]  /*1690*/  PRMT R24, R0, 0x7610, R24 ;  /* 0x0000761000187816 */ /* 0x000fe20000000018 */
[----:B------:R-:W-:Y:S05]  /*16a0*/  BRA `(.L_x_691) ;  /* 0x00000b8000007947 */ /* 0x000fea0003800000 */
.L_x_686:
        /* <DEDUP_REMOVED lines=14> */
.L_x_700:
[----:B------:R-:W2:Y:S02]  /*1790*/  LDG.E.64 R2, [R2.64] ;  /* 0x0000002402027981 */ /* 0x000ea4000c1e1b00 */
[----:B--2---:R-:W1:Y:S01]  /*17a0*/  F2F.F32.F64 R0, R2 ;  /* 0x0000000200007310 */ /* 0x004e620000301000 */
[----:B------:R-:W1:-:S14]  /*17b0*/  DSETP.GEU.AND P0, PT, |R2|, c[0x2][0x0], PT ;  /* 0x008000000200762a */ /* 0x000e5c0003f0e200 */
[----:B-1----:R-:W-:-:S05]  /*17c0*/  @!P0 FMUL R0, R0, 1.175494350822287508e-38 ;  /* 0x0080000000008820 */ /* 0x002fca0000400000 */
[----:B------:R-:W-:-:S04]  /*17d0*/  F2FP.BF16.PACK_AB R0, RZ, R0 ;  /* 0x00000000ff00723e */ /* 0x000fc800000010ff */
[----:B------:R-:W-:Y:S01]  /*17e0*/  PRMT R24, R0, 0x7610, R24 ;  /* 0x0000761000187816 */ /* 0x000fe20000000018 */
[----:B------:R-:W-:Y:S05]  /*17f0*/  BRA `(.L_x_691) ;  /* 0x00000a3000007947 */ /* 0x000fea0003800000 */
.L_x_699:
        /* <DEDUP_REMOVED lines=28> */
.L_x_702:
        /* <DEDUP_REMOVED lines=15> */
.L_x_701:
[----:B------:R1:W5:Y:S01]  /*1ab0*/  LDG.E.U16 R24, [R2.64] ;  /* 0x0000002402187981 */ /* 0x000362000c1e1500 */
[----:B------:R-:W-:Y:S05]  /*1ac0*/  BRA `(.L_x_691) ;  /* 0x0000076000007947 */ /* 0x000fea0003800000 */
.L_x_698:
        /* <DEDUP_REMOVED lines=12> */
.L_x_705:
        /* <DEDUP_REMOVED lines=21> */
.L_x_709:
[----:B------:R-:W-:Y:S05]  /*1ce0*/  BSYNC B1 ;  /* 0x0000000000017941 */ /* 0x000fea0003800000 */
.L_x_708:
[----:B------:R-:W-:Y:S01]  /*1cf0*/  LEA R3, R0, 0x3b800000, 0x17 ;  /* 0x3b80000000037811 */ /* 0x000fe200078eb8ff */
[----:B------:R-:W-:-:S05]  /*1d00*/  IMAD.SHL.U32 R0, R2, 0x100000, RZ ;  /* 0x0010000002007824 */ /* 0x000fca00078e00ff */
[----:B------:R-:W-:Y:S02]  /*1d10*/  LOP3.LUT R0, R3, R0, R4, 0xfe, !PT ;  /* 0x0000000003007212 */ /* 0x000fe400078efe04 */
.L_x_707:
[----:B------:R-:W-:Y:S05]  /*1d20*/  BSYNC B0 ;  /* 0x0000000000007941 */ /* 0x000fea0003800000 */
.L_x_706:
[----:B------:R-:W-:-:S04]  /*1d30*/  F2FP.BF16.PACK_AB R0, RZ, R0 ;  /* 0x00000000ff00723e */ /* 0x000fc800000010ff */
[----:B------:R-:W-:Y:S01]  /*1d40*/  PRMT R24, R0, 0x7610, R24 ;  /* 0x0000761000187816 */ /* 0x000fe20000000018 */
[----:B------:R-:W-:Y:S05]  /*1d50*/  BRA `(.L_x_691) ;  /* 0x000004d000007947 */ /* 0x000fea0003800000 */
.L_x_704:
        /* <DEDUP_REMOVED lines=21> */
.L_x_713:
[----:B------:R-:W-:Y:S05]  /*1eb0*/  BSYNC B1 ;  /* 0x0000000000017941 */ /* 0x000fea0003800000 */
.L_x_712:
[----:B------:R-:W-:Y:S01]  /*1ec0*/  LEA R3, R0, 0x37800000, 0x17 ;  /* 0x3780000000037811 */ /* 0x000fe200078eb8ff */
[----:B------:R-:W-:-:S05]  /*1ed0*/  IMAD.SHL.U32 R0, R2, 0x200000, RZ ;  /* 0x0020000002007824 */ /* 0x000fca00078e00ff */
[----:B------:R-:W-:Y:S02]  /*1ee0*/  LOP3.LUT R0, R3, R0, R4, 0xfe, !PT ;  /* 0x0000000003007212 */ /* 0x000fe400078efe04 */
.L_x_711:
[----:B------:R-:W-:Y:S05]  /*1ef0*/  BSYNC B0 ;  /* 0x0000000000007941 */ /* 0x000fea0003800000 */
.L_x_710:
[----:B------:R-:W-:-:S04]  /*1f00*/  F2FP.BF16.PACK_AB R0, RZ, R0 ;  /* 0x00000000ff00723e */ /* 0x000fc800000010ff */
[----:B------:R-:W-:Y:S01]  /*1f10*/  PRMT R24, R0, 0x7610, R24 ;  /* 0x0000761000187816 */ /* 0x000fe20000000018 */
[----:B------:R-:W-:Y:S05]  /*1f20*/  BRA `(.L_x_691) ;  /* 0x0000030000007947 */ /* 0x000fea0003800000 */
.L_x_703:
        /* <DEDUP_REMOVED lines=14> */
.L_x_717:
[----:B------:R-:W-:Y:S05]  /*2010*/  BSYNC B0 ;  /* 0x0000000000007941 */ /* 0x000fea0003800000 */
.L_x_716:
[----:B------:R-:W-:-:S04]  /*2020*/  F2FP.BF16.PACK_AB R0, RZ, R0 ;  /* 0x00000000ff00723e */ /* 0x000fc800000010ff */
[----:B------:R-:W-:Y:S01]  /*2030*/  PRMT R24, R0, 0x7610, R24 ;  /* 0x0000761000187816 */ /* 0x000fe20000000018 */
[----:B------:R-:W-:Y:S05]  /*2040*/  BRA `(.L_x_691) ;  /* 0x000001e000007947 */ /* 0x000fea0003800000 */
.L_x_690:
        /* <DEDUP_REMOVED lines=18> */
[----:B01---5:R-:W-:Y:S05]  /*2170*/  CALL.ABS.NOINC R2 ;  /* 0x0000000002007343 */ /* 0x023fea0003c00000 */
[----:B------:R-:W-:Y:S01]  /*2180*/  PRMT R24, RZ, 0x7610, R24 ;  /* 0x00007610ff187816 */ /* 0x000fe20000000018 */
[----:B------:R-:W-:Y:S05]  /*2190*/  BRA `(.L_x_691) ;  /* 0x0000009000007947 */ /* 0x000fea0003800000 */
.L_x_715:
[----:B------:R-:W2:Y:S02]  /*21a0*/  LDG.E.64 R2, [R2.64] ;  /* 0x0000002402027981 */ /* 0x000ea4000c1e1b00 */
[----:B--2---:R-:W1:Y:S02]  /*21b0*/  I2F.U64 R0, R2 ;  /* 0x0000000200007312 */ /* 0x004e640000301000 */
[----:B-1----:R-:W-:-:S04]  /*21c0*/  F2FP.BF16.PACK_AB R0, RZ, R0 ;  /* 0x00000000ff00723e */ /* 0x002fc800000010ff */
[----:B------:R-:W-:Y:S01]  /*21d0*/  PRMT R24, R0, 0x7610, R24 ;  /* 0x0000761000187816 */ /* 0x000fe20000000018 */
[----:B------:R-:W-:Y:S05]  /*21e0*/  BRA `(.L_x_691) ;  /* 0x0000004000007947 */ /* 0x000fea0003800000 */
.L_x_714:
[----:B------:R-:W2:Y:S02]  /*21f0*/  LDG.E R2, [R2.64] ;  /* 0x0000002402027981 */ /* 0x000ea4000c1e1900 */
[----:B--2---:R-:W1:Y:S02]  /*2200*/  I2F.U32 R0, R2 ;  /* 0x0000000200007306 */ /* 0x004e640000201000 */
[----:B-1----:R-:W-:-:S04]  /*2210*/  F2FP.BF16.PACK_AB R0, RZ, R0 ;  /* 0x00000000ff00723e */ /* 0x002fc800000010ff */
[----:B------:R-:W-:Y:S02]  /*2220*/  PRMT R24, R0, 0x7610, R24 ;  /* 0x0000761000187816 */ /* 0x000fe40000000018 */
.L_x_691:
[----:B------:R-:W-:Y:S01]  /*2230*/  PRMT R0, R37, 0x9910, RZ ;  /* 0x0000991025007816 */ /* 0x000fe200000000ff */
[----:B------:R-:W-:-:S03]  /*2240*/  IMAD R4, R16, c[0x0][0x1a0], RZ ;  /* 0x0000680010047a24 */ /* 0x000fc600078e02ff */
        /* <DEDUP_REMOVED lines=13> */
[----:B--2---:R-:W2:Y:S02]  /*2320*/  I2F.S16 R0, R4 ;  /* 0x0000000400007306 */ /* 0x004ea40000101400 */
[----:B--2---:R-:W-:-:S04]  /*2330*/  F2FP.BF16.PACK_AB R0, RZ, R0 ;  /* 0x00000000ff00723e */ /* 0x004fc800000010ff */
[----:B-1----:R-:W-:Y:S01]  /*2340*/  PRMT R2, R0, 0x7610, R2 ;  /* 0x0000761000027816 */ /* 0x002fe20000000002 */
[----:B------:R-:W-:Y:S05]  /*2350*/  BRA `(.L_x_723) ;  /* 0x00000f4000007947 */ /* 0x000fea0003800000 */
.L_x_721:
[----:B------:R-:W2:Y:S02]  /*2360*/  LDG.E.U8 R4, [R4.64] ;  /* 0x0000002404047981 */ /* 0x000ea4000c1e1100 */
[----:B--2---:R-:W2:Y:S02]  /*2370*/  I2F.U16 R0, R4 ;  /* 0x0000000400007306 */ /* 0x004ea40000101000 */
[----:B--2---:R-:W-:-:S04]  /*2380*/  F2FP.BF16.PACK_AB R0, RZ, R0 ;  /* 0x00000000ff00723e */ /* 0x004fc800000010ff */
[----:B-1----:R-:W-:Y:S01]  /*2390*/  PRMT R2, R0, 0x7610, R2 ;  /* 0x0000761000027816 */ /* 0x002fe20000000002 */
[----:B------:R-:W-:Y:S05]  /*23a0*/  BRA `(.L_x_723) ;  /* 0x00000ef000007947 */ /* 0x000fea0003800000 */
.L_x_720:
[----:B------:R-:W-:-:S13]  /*23b0*/  ISETP.NE.AND P0, PT, R0, 0x2, PT ;  /* 0x000000020000780c */ /* 0x000fda0003f05270 */
[----:B------:R-:W-:Y:S05]  /*23c0*/  @!P0 BRA `(.L_x_724) ;  /* 0x000000e000008947 */ /* 0x000fea0003800000 */
[----:B------:R-:W-:-:S13]  /*23d0*/  ISETP.NE.AND P0, PT, R0, 0x3, PT ;  /* 0x000000030000780c */ /* 0x000fda0003f05270 */
[----:B------:R-:W-:Y:S05]  /*23e0*/  @!P0 BRA `(.L_x_725) ;  /* 0x0000007000008947 */ /* 0x000fea0003800000 */
[----:B------:R-:W-:-:S13]  /*23f0*/  ISETP.NE.AND P0, PT, R0, 0x4, PT ;  /* 0x000000040000780c */ /* 0x000fda0003f05270 */
[----:B------:R-:W-:Y:S05]  /*2400*/  @P0 BRA `(.L_x_722) ;  /* 0x00000cb000000947 */ /* 0x000fea0003800000 */
[----:B------:R-:W2:Y:S02]  /*2410*/  LDG.E.64 R4, [R4.64] ;  /* 0x0000002404047981 */ /* 0x000ea4000c1e1b00 */
[----:B--2---:R-:W2:Y:S02]  /*2420*/  I2F.S64 R0, R4 ;  /* 0x0000000400007312 */ /* 0x004ea40000301400 */
[----:B--2---:R-:W-:-:S04]  /*2430*/  F2FP.BF16.PACK_AB R0, RZ, R0 ;  /* 0x00000000ff00723e */ /* 0x004fc800000010ff */
[----:B-1----:R-:W-:Y:S01]  /*2440*/  PRMT R2, R0, 0x7610, R2 ;  /* 0x0000761000027816 */ /* 0x002fe20000000002 */
[----:B------:R-:W-:Y:S05]  /*2450*/  BRA `(.L_x_723) ;  /* 0x00000e4000007947 */ /* 0x000fea0003800000 */
.L_x_725:
[----:B------:R-:W2:Y:S02]  /*2460*/  LDG.E R4, [R4.64] ;  /* 0x0000002404047981 */ /* 0x000ea4000c1e1900 */
[----:B--2---:R-:W2:Y:S02]  /*2470*/  I2F R0, R4 ;  /* 0x0000000400007306 */ /* 0x004ea40000201400 */
[----:B--2---:R-:W-:-:S04]  /*2480*/  F2FP.BF16.PACK_AB R0, RZ, R0 ;  /* 0x00000000ff00723e */ /* 0x004fc800000010ff */
[----:B-1----:R-:W-:Y:S01]  /*2490*/  PRMT R2, R0, 0x7610, R2 ;  /* 0x0000761000027816 */ /* 0x002fe20000000002 */
[----:B------:R-:W-:Y:S05]  /*24a0*/  BRA `(.L_x_723) ;  /* 0x00000df000007947 */ /* 0x000fea0003800000 */
.L_x_724:
[----:B------:R-:W2:Y:S02]  /*24b0*/  LDG.E.U16 R4, [R4.64] ;  /* 0x0000002404047981 */ /* 0x000ea4000c1e1500 */
[----:B--2---:R-:W2:Y:S02]  /*24c0*/  I2F.S16 R0, R4 ;  /* 0x0000000400007306 */ /* 0x004ea40000101400 */
[----:B--2---:R-:W-:-:S04]  /*24d0*/  F2FP.BF16.PACK_AB R0, RZ, R0 ;  /* 0x00000000ff00723e */ /* 0x004fc800000010ff */
[----:B-1----:R-:W-:Y:S01]  /*24e0*/  PRMT R2, R0, 0x7610, R2 ;  /* 0x0000761000027816 */ /* 0x002fe20000000002 */
[----:B------:R-:W-:Y:S05]  /*24f0*/  BRA `(.L_x_723) ;  /* 0x00000da000007947 */ /* 0x000fea0003800000 */
.L_x_719:
[----:B------:R-:W-:-:S13]  /*2500*/  ISETP.GT.AND P0, PT, R0, 0x6, PT ;  /* 0x000000060000780c */ /* 0x000fda0003f04270 */
[----:B------:R-:W-:Y:S05]  /*2510*/  @P0 BRA `(.L_x_726) ;  /* 0x000000c000000947 */ /* 0x000fea0003800000 */
[----:B------:R-:W-:-:S13]  /*2520*/  ISETP.NE.AND P0, PT, R0, 0x5, PT ;  /* 0x000000050000780c */ /* 0x000fda0003f05270 */
[----:B------:R-:W-:Y:S05]  /*2530*/  @!P0 BRA `(.L_x_727) ;  /* 0x0000005000008947 */ /* 0x000fea0003800000 */
[----:B------:R-:W-:-:S13]  /*2540*/  ISETP.NE.AND P0, PT, R0, 0x6, PT ;  /* 0x000000060000780c */ /* 0x000fda0003f05270 */
[----:B------:R-:W-:Y:S05]  /*2550*/  @P0 BRA `(.L_x_722) ;  /* 0x00000b6000000947 */ /* 0x000fea0003800000 */
[----:B------:R-:W2:Y:S02]  /*2560*/  LDG.E R4, [R4.64] ;  /* 0x0000002404047981 */ /* 0x000ea4000c1e1900 */
[----:B-12---:R-:W-:Y:S01]  /*2570*/  F2FP.BF16.PACK_AB R2, RZ, R4 ;  /* 0x00000004ff02723e */ /* 0x006fe200000010ff */
[----:B------:R-:W-:Y:S05]  /*2580*/  BRA `(.L_x_723) ;  /* 0x00000d1000007947 */ /* 0x000fea0003800000 */
.L_x_727:
[----:B------:R-:W2:Y:S02]  /*2590*/  LDG.E.U16 R0, [R4.64] ;  /* 0x0000002404007981 */ /* 0x000ea4000c1e1500 */
[----:B--2---:R-:W-:-:S05]  /*25a0*/  HADD2.F32 R0, -RZ, R0.H0_H0 ;  /* 0x20000000ff007230 */ /* 0x004fca0000004100 */
[----:B------:R-:W-:-:S04]  /*25b0*/  F2FP.BF16.PACK_AB R0, RZ, R0 ;  /* 0x00000000ff00723e */ /* 0x000fc800000010ff */
[----:B-1----:R-:W-:Y:S01]  /*25c0*/  PRMT R2, R0, 0x7610, R2 ;  /* 0x0000761000027816 */ /* 0x002fe20000000002 */
[----:B------:R-:W-:Y:S05]  /*25d0*/  BRA `(.L_x_723) ;  /* 0x00000cc000007947 */ /* 0x000fea0003800000 */
.L_x_726:
[----:B------:R-:W-:-:S13]  /*25e0*/  ISETP.NE.AND P0, PT, R0, 0x7, PT ;  /* 0x000000070000780c */ /* 0x000fda0003f05270 */
[----:B------:R-:W-:Y:S05]  /*25f0*/  @!P0 BRA `(.L_x_728) ;  /* 0x000000c000008947 */ /* 0x000fea0003800000 */
[----:B------:R-:W-:-:S13]  /*2600*/  ISETP.NE.AND P0, PT, R0, 0x8, PT ;  /* 0x000000080000780c */ /* 0x000fda0003f05270 */
[----:B------:R-:W-:Y:S05]  /*2610*/  @!P0 BRA `(.L_x_729) ;  /* 0x0000005000008947 */ /* 0x000fea0003800000 */
[----:B------:R-:W-:-:S13]  /*2620*/  ISETP.NE.AND P0, PT, R0, 0x9, PT ;  /* 0x000000090000780c */ /* 0x000fda0003f05270 */
[----:B------:R-:W-:Y:S05]  /*2630*/  @P0 BRA `(.L_x_722) ;  /* 0x00000a8000000947 */ /* 0x000fea0003800000 */
[----:B------:R-:W2:Y:S02]  /*2640*/  LDG.E R4, [R4.64] ;  /* 0x0000002404047981 */ /* 0x000ea4000c1e1900 */
[----:B-12---:R-:W-:Y:S01]  /*2650*/  F2FP.BF16.PACK_AB R2, RZ, R4 ;  /* 0x00000004ff02723e */ /* 0x006fe200000010ff */
[----:B------:R-:W-:Y:S05]  /*2660*/  BRA `(.L_x_723) ;  /* 0x00000c3000007947 */ /* 0x000fea0003800000 */
.L_x_729:
[----:B------:R-:W2:Y:S02]  /*2670*/  LDG.E.U16 R4, [R4.64] ;  /* 0x0000002404047981 */ /* 0x000ea4000c1e1500 */
[----:B--2---:R-:W-:-:S05]  /*2680*/  HADD2.F32 R0, -RZ, R4.H0_H0 ;  /* 0x20000004ff007230 */ /* 0x004fca0000004100 */
[----:B------:R-:W-:-:S04]  /*2690*/  F2FP.BF16.PACK_AB R0, RZ, R0 ;  /* 0x00000000ff00723e */ /* 0x000fc800000010ff */
[----:B-1----:R-:W-:Y:S01]  /*26a0*/  PRMT R2, R0, 0x7610, R2 ;  /* 0x0000761000027816 */ /* 0x002fe20000000002 */
[----:B------:R-:W-:Y:S05]  /*26b0*/  BRA `(.L_x_723) ;  /* 0x00000be000007947 */ /* 0x000fea0003800000 */
.L_x_728:
[----:B------:R-:W2:Y:S02]  /*26c0*/  LDG.E.64 R4, [R4.64] ;  /* 0x0000002404047981 */ /* 0x000ea4000c1e1b00 */
[----:B--2---:R-:W2:Y:S01]  /*26d0*/  F2F.F32.F64 R0, R4 ;  /* 0x0000000400007310 */ /* 0x004ea20000301000 */
[----:B------:R-:W2:-:S14]  /*26e0*/  DSETP.GEU.AND P0, PT, |R4|, c[0x2][0x0], PT ;  /* 0x008000000400762a */ /* 0x000e9c0003f0e200 */
[----:B--2---:R-:W-:-:S05]  /*26f0*/  @!P0 FMUL R0, R0, 1.175494350822287508e-38 ;  /* 0x0080000000008820 */ /* 0x004fca0000400000 */
[----:B------:R-:W-:-:S04]  /*2700*/  F2FP.BF16.PACK_AB R0, RZ, R0 ;  /* 0x00000000ff00723e */ /* 0x000fc800000010ff */
[----:B-1----:R-:W-:Y:S01]  /*2710*/  PRMT R2, R0, 0x7610, R2 ;  /* 0x0000761000027816 */ /* 0x002fe20000000002 */
[----:B------:R-:W-:Y:S05]  /*2720*/  BRA `(.L_x_723) ;  /* 0x00000b7000007947 */ /* 0x000fea0003800000 */
.L_x_718:
        /* <DEDUP_REMOVED lines=12> */
[----:B-1----:R-:W-:Y:S01]  /*27f0*/  PRMT R2, R0, 0x7610, R2 ;  /* 0x0000761000027816 */ /* 0x002fe20000000002 */
[----:B------:R-:W-:Y:S05]  /*2800*/  BRA `(.L_x_723) ;  /* 0x00000a9000007947 */ /* 0x000fea0003800000 */
.L_x_732:
[----:B------:R-:W2:Y:S02]  /*2810*/  LDG.E.64 R4, [R4.64] ;  /* 0x0000002404047981 */ /* 0x000ea4000c1e1b00 */
[----:B--2---:R-:W2:Y:S01]  /*2820*/  F2F.F32.F64 R0, R4 ;  /* 0x0000000400007310 */ /* 0x004ea20000301000 */
[----:B------:R-:W2:-:S14]  /*2830*/  DSETP.GEU.AND P0, PT, |R4|, c[0x2][0x0], PT ;  /* 0x008000000400762a */ /* 0x000e9c0003f0e200 */
[----:B--2---:R-:W-:-:S05]  /*2840*/  @!P0 FMUL R0, R0, 1.175494350822287508e-38 ;  /* 0x0080000000008820 */ /* 0x004fca0000400000 */
[----:B------:R-:W-:-:S04]  /*2850*/  F2FP.BF16.PACK_AB R0, RZ, R0 ;  /* 0x00000000ff00723e */ /* 0x000fc800000010ff */
[----:B-1----:R-:W-:Y:S01]  /*2860*/  PRMT R2, R0, 0x7610, R2 ;  /* 0x0000761000027816 */ /* 0x002fe20000000002 */
[----:B------:R-:W-:Y:S05]  /*2870*/  BRA `(.L_x_723) ;  /* 0x00000a2000007947 */ /* 0x000fea0003800000 */
.L_x_731:
        /* <DEDUP_REMOVED lines=9> */
[----:B-1----:R-:W-:-:S04]  /*2910*/  LOP3.LUT R2, R0, 0x7f000000, RZ, 0xc0, !PT ;  /* 0x7f00000000027812 */ /* 0x002fc800078ec0ff */
[----:B------:R-:W1:Y:S01]  /*2920*/  FLO.U32 R3, R2 ;  /* 0x0000000200037300 */ /* 0x000e6200000e0000 */
[----:B------:R-:W-:-:S04]  /*2930*/  IADD3 R6, R2, 0x1000000, RZ ;  /* 0x0100000002067810 */ /* 0x000fc80007ffe0ff */
[----:B------:R-:W-:Y:S02]  /*2940*/  SHF.R.S32.HI R6, RZ, 0x8, R6 ;  /* 0x00000008ff067819 */ /* 0x000fe40000011406 */
[----:B-1----:R-:W-:-:S04]  /*2950*/  IADD3 R3, -R3, 0x1f, RZ ;  /* 0x0000001f03037810 */ /* 0x002fc80007ffe1ff */
[C---:B------:R-:W-:Y:S02]  /*2960*/  ISETP.GT.U32.AND P0, PT, R3.reuse, 0x4, PT ;  /* 0x000000040300780c */ /* 0x040fe40003f04070 */
[----:B------:R-:W-:-:S04]  /*2970*/  IADD3 R3, R3, -0x4, RZ ;  /* 0xfffffffc03037810 */ /* 0x000fc80007ffe0ff */
[----:B------:R-:W-:-:S04]  /*2980*/  SEL R3, R3, RZ, P0 ;  /* 0x000000ff03037207 */ /* 0x000fc80000000000 */
[C---:B------:R-:W-:Y:S01]  /*2990*/  SHF.L.U32 R4, R2.reuse, R3, RZ ;  /* 0x0000000302047219 */ /* 0x040fe200000006ff */
[----:B------:R-:W-:Y:S01]  /*29a0*/  IMAD R7, R3, R8, 0x3c000000 ;  /* 0x3c00000003077424 */ /* 0x000fe200078e0208 */
[----:B------:R-:W-:-:S04]  /*29b0*/  IADD3 R3, R2, -0x1, RZ ;  /* 0xffffffff02037810 */ /* 0x000fc80007ffe0ff */
[----:B------:R-:W-:Y:S02]  /*29c0*/  LEA.HI R7, R4, R7, RZ, 0x1c ;  /* 0x0000000704077211 */ /* 0x000fe400078fe0ff */
[----:B------:R-:W-:Y:S02]  /*29d0*/  SHF.R.S32.HI R3, RZ, 0x1f, R3 ;  /* 0x0000001fff037819 */ /* 0x000fe40000011403 */
[----:B------:R-:W-:-:S04]  /*29e0*/  LOP3.LUT R6, R7, 0x7f800000, R6, 0xf8, !PT ;  /* 0x7f80000007067812 */ /* 0x000fc800078ef806 */
[----:B------:R-:W-:-:S04]  /*29f0*/  LOP3.LUT R3, R6, R3, RZ, 0x30, !PT ;  /* 0x0000000306037212 */ /* 0x000fc800078e30ff */
[----:B------:R-:W-:-:S04]  /*2a00*/  LOP3.LUT R3, R3, 0x80000000, R0, 0xf8, !PT ;  /* 0x8000000003037812 */ /* 0x000fc800078ef800 */
[----:B------:R-:W-:-:S04]  /*2a10*/  F2FP.BF16.PACK_AB R3, RZ, R3 ;  /* 0x00000003ff03723e */ /* 0x000fc800000010ff */
[----:B------:R-:W-:Y:S01]  /*2a20*/  PRMT R2, R3, 0x7610, R2 ;  /* 0x0000761003027816 */ /* 0x000fe20000000002 */
[----:B------:R-:W-:Y:S05]  /*2a30*/  BRA `(.L_x_723) ;  /* 0x0000086000007947 */ /* 0x000fea0003800000 */
.L_x_734:
[----:B-1----:R-:W2:Y:S02]  /*2a40*/  LDG.E.U8 R3, [R4.64] ;  /* 0x0000002404037981 */ /* 0x002ea4000c1e1100 */
[----:B--2---:R-:W-:-:S05]  /*2a50*/  IMAD.SHL.U32 R0, R3, 0x2000000, RZ ;  /* 0x0200000003007824 */ /* 0x004fca00078e00ff */
[----:B------:R-:W-:-:S13]  /*2a60*/  ISETP.GE.U32.AND P0, PT, R0, 0x8000000, PT ;  /* 0x080000000000780c */ /* 0x000fda0003f06070 */
[C---:B------:R-:W-:Y:S02]  /*2a70*/  @!P0 IMAD.SHL.U32 R0, R3.reuse, 0x100, RZ ;  /* 0x0000010003008824 */ /* 0x040fe400078e00ff */
[C---:B------:R-:W-:Y:S02]  /*2a80*/  @P0 IMAD.SHL.U32 R2, R3.reuse, 0x200000, RZ ;  /* 0x0020000003020824 */ /* 0x040fe400078e00ff */
[----:B------:R-:W-:Y:S01]  /*2a90*/  IMAD.SHL.U32 R3, R3, 0x1000000, RZ ;  /* 0x0100000003037824 */ /* 0x000fe200078e00ff */
[----:B------:R-:W-:Y:S02]  /*2aa0*/  @!P0 LOP3.LUT R0, R0, 0x7f00, RZ, 0xc0, !PT ;  /* 0x00007f0000008812 */ /* 0x000fe400078ec0ff */
[----:B------:R-:W-:Y:S02]  /*2ab0*/  @P0 LOP3.LUT R2, R2, 0x70000000, RZ, 0xfc, !PT ;  /* 0x7000000002020812 */ /* 0x000fe400078efcff */
[----:B------:R-:W-:-:S03]  /*2ac0*/  @!P0 LOP3.LUT R0, R0, 0x3f000000, RZ, 0xfc, !PT ;  /* 0x3f00000000008812 */ /* 0x000fc600078efcff */
[----:B------:R-:W-:Y:S02]  /*2ad0*/  @P0 FMUL.FTZ R2, R2, 1.9259299443872358531e-34 ;  /* 0x0780000002020820 */ /* 0x000fe40000410000 */
[----:B------:R-:W-:-:S05]  /*2ae0*/  @!P0 FADD.FTZ R2, R0, -0.5 ;  /* 0xbf00000000028421 */ /* 0x000fca0000010000 */
[----:B------:R-:W-:-:S04]  /*2af0*/  LOP3.LUT R2, R2, 0x80000000, R3, 0xf8, !PT ;  /* 0x8000000002027812 */ /* 0x000fc800078ef803 */
[----:B------:R-:W-:Y:S01]  /*2b00*/  F2FP.BF16.PACK_AB R2, RZ, R2 ;  /* 0x00000002ff02723e */ /* 0x000fe200000010ff */
[----:B------:R-:W-:Y:S05]  /*2b10*/  BRA `(.L_x_723) ;  /* 0x0000078000007947 */ /* 0x000fea0003800000 */
.L_x_733:
[----:B-1----:R1:W5:Y:S01]  /*2b20*/  LDG.E.U16 R2, [R4.64] ;  /* 0x0000002404027981 */ /* 0x002362000c1e1500 */
[----:B------:R-:W-:Y:S05]  /*2b30*/  BRA `(.L_x_723) ;  /* 0x0000076000007947 */ /* 0x000fea0003800000 */
.L_x_730:
        /* <DEDUP_REMOVED lines=9> */
[----:B--2---:R-:W2:Y:S02]  /*2bd0*/  I2F.U16 R0, R0 ;  /* 0x0000000000007306 */ /* 0x004ea40000101000 */
[----:B-12---:R-:W-:Y:S01]  /*2be0*/  F2FP.BF16.PACK_AB R2, RZ, R0 ;  /* 0x00000000ff02723e */ /* 0x006fe200000010ff */
[----:B------:R-:W-:Y:S05]  /*2bf0*/  BRA `(.L_x_723) ;  /* 0x000006a000007947 */ /* 0x000fea0003800000 */
.L_x_737:
[----:B-1----:R-:W2:Y:S01]  /*2c00*/  LDG.E.U8 R2, [R4.64] ;  /* 0x0000002404027981 */ /* 0x002ea2000c1e1100 */
        /* <DEDUP_REMOVED lines=20> */
.L_x_741:
[----:B------:R-:W-:Y:S05]  /*2d50*/  BSYNC B1 ;  /* 0x0000000000017941 */ /* 0x000fea0003800000 */
.L_x_740:
[----:B------:R-:W-:Y:S01]  /*2d60*/  LEA R3, R0, 0x3b800000, 0x17 ;  /* 0x3b80000000037811 */ /* 0x000fe200078eb8ff */
[----:B------:R-:W-:-:S05]  /*2d70*/  IMAD.SHL.U32 R0, R2, 0x100000, RZ ;  /* 0x0010000002007824 */ /* 0x000fca00078e00ff */
[----:B------:R-:W-:Y:S02]  /*2d80*/  LOP3.LUT R0, R3, R0, R4, 0xfe, !PT ;  /* 0x0000000003007212 */ /* 0x000fe400078efe04 */
.L_x_739:
[----:B------:R-:W-:Y:S05]  /*2d90*/  BSYNC B0 ;  /* 0x0000000000007941 */ /* 0x000fea0003800000 */
.L_x_738:
[----:B------:R-:W-:-:S04]  /*2da0*/  F2FP.BF16.PACK_AB R0, RZ, R0 ;  /* 0x00000000ff00723e */ /* 0x000fc800000010ff */
[----:B------:R-:W-:Y:S01]  /*2db0*/  PRMT R2, R0, 0x7610, R2 ;  /* 0x0000761000027816 */ /* 0x000fe20000000002 */
[----:B------:R-:W-:Y:S05]  /*2dc0*/  BRA `(.L_x_723) ;  /* 0x000004d000007947 */ /* 0x000fea0003800000 */
.L_x_736:
        /* <DEDUP_REMOVED lines=21> */
.L_x_745:
[----:B------:R-:W-:Y:S05]  /*2f20*/  BSYNC B1 ;  /* 0x0000000000017941 */ /* 0x000fea0003800000 */
.L_x_744:
[----:B------:R-:W-:Y:S01]  /*2f30*/  LEA R3, R0, 0x37800000, 0x17 ;  /* 0x3780000000037811 */ /* 0x000fe200078eb8ff */
[----:B------:R-:W-:-:S05]  /*2f40*/  IMAD.SHL.U32 R0, R2, 0x200000, RZ ;  /* 0x0020000002007824 */ /* 0x000fca00078e00ff */
[----:B------:R-:W-:Y:S02]  /*2f50*/  LOP3.LUT R0, R3, R0, R4, 0xfe, !PT ;  /* 0x0000000003007212 */ /* 0x000fe400078efe04 */
.L_x_743:
[----:B------:R-:W-:Y:S05]  /*2f60*/  BSYNC B0 ;  /* 0x0000000000007941 */ /* 0x000fea0003800000 */
.L_x_742:
[----:B------:R-:W-:-:S04]  /*2f70*/  F2FP.BF16.PACK_AB R0, RZ, R0 ;  /* 0x00000000ff00723e */ /* 0x000fc800000010ff */
[----:B------:R-:W-:Y:S01]  /*2f80*/  PRMT R2, R0, 0x7610, R2 ;  /* 0x0000761000027816 */ /* 0x000fe20000000002 */
[----:B------:R-:W-:Y:S05]  /*2f90*/  BRA `(.L_x_723) ;  /* 0x0000030000007947 */ /* 0x000fea0003800000 */
.L_x_735:
        /* <DEDUP_REMOVED lines=14> */
.L_x_749:
[----:B------:R-:W-:Y:S05]  /*3080*/  BSYNC B0 ;  /* 0x0000000000007941 */ /* 0x000fea0003800000 */
.L_x_748:
[----:B------:R-:W-:-:S04]  /*3090*/  F2FP.BF16.PACK_AB R0, RZ, R0 ;  /* 0x00000000ff00723e */ /* 0x000fc800000010ff */
[----:B-1----:R-:W-:Y:S01]  /*30a0*/  PRMT R2, R0, 0x7610, R2 ;  /* 0x0000761000027816 */ /* 0x002fe20000000002 */
[----:B------:R-:W-:Y:S05]  /*30b0*/  BRA `(.L_x_723) ;  /* 0x000001e000007947 */ /* 0x000fea0003800000 */
.L_x_722:
[----:B------:R-:W-:Y:S01]  /*30c0*/  MOV R14, 0x0 ;  /* 0x00000000000e7802 */ /* 0x000fe20000000f00 */
[----:B------:R-:W-:Y:S02]  /*30d0*/  IMAD.MOV.U32 R4, RZ, RZ, c[0x4][0x128] ;  /* 0x01004a00ff047624 */ /* 0x000fe400078e00ff */
[----:B------:R-:W-:Y:S02]  /*30e0*/  IMAD.MOV.U32 R5, RZ, RZ, c[0x4][0x12c] ;  /* 0x01004b00ff057624 */ /* 0x000fe400078e00ff */
[----:B------:R-:W-:Y:S01]  /*30f0*/  IMAD.MOV.U32 R6, RZ, RZ, c[0x4][0x130] ;  /* 0x01004c00ff067624 */ /* 0x000fe200078e00ff */
[----:B------:R-:W2:Y:S01]  /*3100*/  LDC.64 R14, c[0x4][R14] ;  /* 0x010000000e0e7b82 */ /* 0x000ea20000000a00 */
[----:B------:R-:W-:Y:S02]  /*3110*/  IMAD.MOV.U32 R7, RZ, RZ, c[0x4][0x134] ;  /* 0x01004d00ff077624 */ /* 0x000fe400078e00ff */
[----:B------:R-:W-:-:S02]  /*3120*/  IMAD.MOV.U32 R8, RZ, RZ, 0x4e ;  /* 0x0000004eff087424 */ /* 0x000fc400078e00ff */
[----:B------:R-:W-:Y:S02]  /*3130*/  IMAD.MOV.U32 R10, RZ, RZ, c[0x4][0x38] ;  /* 0x01000e00ff0a7624 */ /* 0x000fe400078e00ff */
[----:B------:R-:W-:Y:S02]  /*3140*/  IMAD.MOV.U32 R11, RZ, RZ, c[0x4][0x3c] ;  /* 0x01000f00ff0b7624 */ /* 0x000fe400078e00ff */
[----:B------:R-:W-:Y:S02]  /*3150*/  IMAD.MOV.U32 R12, RZ, RZ, 0x1 ;  /* 0x00000001ff0c7424 */ /* 0x000fe400078e00ff */
[----:B------:R-:W-:Y:S02]  /*3160*/  IMAD.MOV.U32 R13, RZ, RZ, RZ ;  /* 0x000000ffff0d7224 */ /* 0x000fe400078e00ff */
[----:B-1----:R-:W-:Y:S01]  /*3170*/  LEPC R2 ;  /* 0x000000000002734e */ /* 0x002fe20000000000 */
[----:B------:R-:W-:Y:S02]  /*3180*/  MOV R9, 0x31f0 ;  /* 0x000031f000097802 */ /* 0x000fe40000000f00 */
[----:B------:R-:W-:Y:S02]  /*3190*/  MOV R20, 0x3170 ;  /* 0x0000317000147802 */ /* 0x000fe40000000f00 */
[----:B------:R-:W-:-:S02]  /*31a0*/  MOV R21, 0x0 ;  /* 0x0000000000157802 */ /* 0x000fc40000000f00 */
[----:B------:R-:W-:Y:S02]  /*31b0*/  MOV R0, 0x0 ;  /* 0x0000000000007802 */ /* 0x000fe40000000f00 */
[----:B------:R-:W-:-:S04]  /*31c0*/  IADD3 R20, P0, P1, -R20, R9, R2 ;  /* 0x0000000914147210 */ /* 0x000fc8000791e102 */
[----:B------:R-:W-:-:S04]  /*31d0*/  IADD3.X R21, ~R0, R21, R3, P0, P1 ;  /* 0x0000001500157210 */ /* 0x000fc800007e2503 */
[----:B0-2--5:R-:W-:Y:S05]  /*31e0*/  CALL.ABS.NOINC R14 ;  /* 0x000000000e007343 */ /* 0x025fea0003c00000 */
[----:B------:R-:W-:Y:S01]  /*31f0*/  PRMT R2, RZ, 0x7610, R2 ;  /* 0x00007610ff027816 */ /* 0x000fe20000000002 */
[----:B------:R-:W-:Y:S05]  /*3200*/  BRA `(.L_x_723) ;  /* 0x0000009000007947 */ /* 0x000fea0003800000 */
.L_x_747:
[----:B------:R-:W2:Y:S02]  /*3210*/  LDG.E.64 R4, [R4.64] ;  /* 0x0000002404047981 */ /* 0x000ea4000c1e1b00 */
[----:B--2---:R-:W2:Y:S02]  /*3220*/  I2F.U64 R0, R4 ;  /* 0x0000000400007312 */ /* 0x004ea40000301000 */
[----:B--2---:R-:W-:-:S04]  /*3230*/  F2FP.BF16.PACK_AB R0, RZ, R0 ;  /* 0x00000000ff00723e */ /* 0x004fc800000010ff */
[----:B-1----:R-:W-:Y:S01]  /*3240*/  PRMT R2, R0, 0x7610, R2 ;  /* 0x0000761000027816 */ /* 0x002fe20000000002 */
[----:B------:R-:W-:Y:S05]  /*3250*/  BRA `(.L_x_723) ;  /* 0x0000004000007947 */ /* 0x000fea0003800000 */
.L_x_746:
[----:B------:R-:W2:Y:S02]  /*3260*/  LDG.E R4, [R4.64] ;  /* 0x0000002404047981 */ /* 0x000ea4000c1e1900 */
[----:B--2---:R-:W2:Y:S02]  /*3270*/  I2F.U32 R0, R4 ;  /* 0x0000000400007306 */ /* 0x004ea40000201000 */
[----:B--2---:R-:W-:-:S04]  /*3280*/  F2FP.BF16.PACK_AB R0, RZ, R0 ;  /* 0x00000000ff00723e */ /* 0x004fc800000010ff */
[----:B-1----:R-:W-:Y:S02]  /*3290*/  PRMT R2, R0, 0x7610, R2 ;  /* 0x0000761000027816 */ /* 0x002fe40000000002 */
.L_x_723:
[----:B0-----:R-:W-:Y:S01]  /*32a0*/  PRMT R0, R25, 0x9910, RZ ;  /* 0x0000991019007816 */ /* 0x001fe200000000ff */
        /* <DEDUP_REMOVED lines=18> */
.L_x_753:
[----:B------:R-:W2:Y:S02]  /*33d0*/  LDG.E.U8 R4, [R4.64] ;  /* 0x0000002404047981 */ /* 0x000ea4000c1e1100 */
[----:B--2---:R-:W0:Y:S02]  /*33e0*/  I2F.U16 R0, R4 ;  /* 0x0000000400007306 */ /* 0x004e240000101000 */
[----:B0-----:R-:W-:-:S04]  /*33f0*/  F2FP.BF16.PACK_AB R0, RZ, R0 ;  /* 0x00000000ff00723e */ /* 0x001fc800000010ff */
[----:B------:R-:W-:Y:S01]  /*3400*/  PRMT R16, R0, 0x7610, R16 ;  /* 0x0000761000107816 */ /* 0x000fe20000000010 */
[----:B------:R-:W-:Y:S05]  /*3410*/  BRA `(.L_x_755) ;  /* 0x00000f0000007947 */ /* 0x000fea0003800000 */
.L_x_752:
        /* <DEDUP_REMOVED lines=11> */
.L_x_757:
[----:B------:R-:W2:Y:S02]  /*34d0*/  LDG.E R4, [R4.64] ;  /* 0x0000002404047981 */ /* 0x000ea4000c1e1900 */
[----:B--2---:R-:W0:Y:S02]  /*34e0*/  I2F R0, R4 ;  /* 0x0000000400007306 */ /* 0x004e240000201400 */
[----:B0-----:R-:W-:-:S04]  /*34f0*/  F2FP.BF16.PACK_AB R0, RZ, R0 ;  /* 0x00000000ff00723e */ /* 0x001fc800000010ff */
[----:B------:R-:W-:Y:S01]  /*3500*/  PRMT R16, R0, 0x7610, R16 ;  /* 0x0000761000107816 */ /* 0x000fe20000000010 */
[----:B------:R-:W-:Y:S05]  /*3510*/  BRA `(.L_x_755) ;  /* 0x00000e0000007947 */ /* 0x000fea0003800000 */
.L_x_756:
[----:B------:R-:W2:Y:S02]  /*3520*/  LDG.E.U16 R4, [R4.64] ;  /* 0x0000002404047981 */ /* 0x000ea4000c1e1500 */
[----:B--2---:R-:W0:Y:S02]  /*3530*/  I2F.S16 R0, R4 ;  /* 0x0000000400007306 */ /* 0x004e240000101400 */
[----:B0-----:R-:W-:-:S04]  /*3540*/  F2FP.BF16.PACK_AB R0, RZ, R0 ;  /* 0x00000000ff00723e */ /* 0x001fc800000010ff */
[----:B------:R-:W-:Y:S01]  /*3550*/  PRMT R16, R0, 0x7610, R16 ;  /* 0x0000761000107816 */ /* 0x000fe20000000010 */
[----:B------:R-:W-:Y:S05]  /*3560*/  BRA `(.L_x_755) ;  /* 0x00000db000007947 */ /* 0x000fea0003800000 */
.L_x_751:
        /* <DEDUP_REMOVED lines=9> */
.L_x_759:
[----:B------:R-:W2:Y:S02]  /*3600*/  LDG.E.U16 R0, [R4.64] ;  /* 0x0000002404007981 */ /* 0x000ea4000c1e1500 */
[----:B--2---:R-:W-:-:S05]  /*3610*/  HADD2.F32 R0, -RZ, R0.H0_H0 ;  /* 0x20000000ff007230 */ /* 0x004fca0000004100 */
[----:B------:R-:W-:-:S04]  /*3620*/  F2FP.BF16.PACK_AB R0, RZ, R0 ;  /* 0x00000000ff00723e */ /* 0x000fc800000010ff */
[----:B------:R-:W-:Y:S01]  /*3630*/  PRMT R16, R0, 0x7610, R16 ;  /* 0x0000761000107816 */ /* 0x000fe20000000010 */
[----:B------:R-:W-:Y:S05]  /*3640*/  BRA `(.L_x_755) ;  /* 0x00000cd000007947 */ /* 0x000fea0003800000 */
.L_x_758:
        /* <DEDUP_REMOVED lines=9> */
.L_x_761:
[----:B------:R-:W2:Y:S02]  /*36e0*/  LDG.E.U16 R4, [R4.64] ;  /* 0x0000002404047981 */ /* 0x000ea4000c1e1500 */
[----:B--2---:R-:W-:-:S05]  /*36f0*/  HADD2.F32 R0, -RZ, R4.H0_H0 ;  /* 0x20000004ff007230 */ /* 0x004fca0000004100 */
[----:B------:R-:W-:-:S04]  /*3700*/  F2FP.BF16.PACK_AB R0, RZ, R0 ;  /* 0x00000000ff00723e */ /* 0x000fc800000010ff */
[----:B------:R-:W-:Y:S01]  /*3710*/  PRMT R16, R0, 0x7610, R16 ;  /* 0x0000761000107816 */ /* 0x000fe20000000010 */
[----:B------:R-:W-:Y:S05]  /*3720*/  BRA `(.L_x_755) ;  /* 0x00000bf000007947 */ /* 0x000fea0003800000 */
.L_x_760:
[----:B------:R-:W2:Y:S02]  /*3730*/  LDG.E.64 R4, [R4.64] ;  /* 0x0000002404047981 */ /* 0x000ea4000c1e1b00 */
[----:B--2---:R-:W0:Y:S01]  /*3740*/  F2F.F32.F64 R0, R4 ;  /* 0x0000000400007310 */ /* 0x004e220000301000 */
[----:B------:R-:W0:-:S14]  /*3750*/  DSETP.GEU.AND P0, PT, |R4|, c[0x2][0x0], PT ;  /* 0x008000000400762a */ /* 0x000e1c0003f0e200 */
[----:B0-----:R-:W-:-:S05]  /*3760*/  @!P0 FMUL R0, R0, 1.175494350822287508e-38 ;  /* 0x0080000000008820 */ /* 0x001fca0000400000 */
[----:B------:R-:W-:-:S04]  /*3770*/  F2FP.BF16.PACK_AB R0, RZ, R0 ;  /* 0x00000000ff00723e */ /* 0x000fc800000010ff */
[----:B------:R-:W-:Y:S01]  /*3780*/  PRMT R16, R0, 0x7610, R16 ;  /* 0x0000761000107816 */ /* 0x000fe20000000010 */
[----:B------:R-:W-:Y:S05]  /*3790*/  BRA `(.L_x_755) ;  /* 0x00000b8000007947 */ /* 0x000fea0003800000 */
.L_x_750:
        /* <DEDUP_REMOVED lines=14> */
.L_x_764:
[----:B------:R-:W2:Y:S02]  /*3880*/  LDG.E.64 R4, [R4.64] ;  /* 0x0000002404047981 */ /* 0x000ea4000c1e1b00 */
[----:B--2---:R-:W0:Y:S01]  /*3890*/  F2F.F32.F64 R0, R4 ;  /* 0x0000000400007310 */ /* 0x004e220000301000 */
[----:B------:R-:W0:-:S14]  /*38a0*/  DSETP.GEU.AND P0, PT, |R4|, c[0x2][0x0], PT ;  /* 0x008000000400762a */ /* 0x000e1c0003f0e200 */
[----:B0-----:R-:W-:-:S05]  /*38b0*/  @!P0 FMUL R0, R0, 1.175494350822287508e-38 ;  /* 0x0080000000008820 */ /* 0x001fca0000400000 */
[----:B------:R-:W-:-:S04]  /*38c0*/  F2FP.BF16.PACK_AB R0, RZ, R0 ;  /* 0x00000000ff00723e */ /* 0x000fc800000010ff */
[----:B------:R-:W-:Y:S01]  /*38d0*/  PRMT R16, R0, 0x7610, R16 ;  /* 0x0000761000107816 */ /* 0x000fe20000000010 */
[----:B------:R-:W-:Y:S05]  /*38e0*/  BRA `(.L_x_755) ;  /* 0x00000a3000007947 */ /* 0x000fea0003800000 */
.L_x_763:
        /* <DEDUP_REMOVED lines=28> */
.L_x_766:
[----:B------:R-:W2:Y:S02]  /*3ab0*/  LDG.E.U8 R4, [R4.64] ;  /* 0x0000002404047981 */ /* 0x000ea4000c1e1100 */
[----:B--2---:R-:W-:-:S05]  /*3ac0*/  IMAD.SHL.U32 R0, R4, 0x2000000, RZ ;  /* 0x0200000004007824 */ /* 0x004fca00078e00ff */
[----:B------:R-:W-:-:S13]  /*3ad0*/  ISETP.GE.U32.AND P0, PT, R0, 0x8000000, PT ;  /* 0x080000000000780c */ /* 0x000fda0003f06070 */
[C---:B------:R-:W-:Y:S02]  /*3ae0*/  @!P0 IMAD.SHL.U32 R0, R4.reuse, 0x100, RZ ;  /* 0x0000010004008824 */ /* 0x040fe400078e00ff */
[----:B------:R-:W-:-:S03]  /*3af0*/  @P0 IMAD.SHL.U32 R3, R4, 0x200000, RZ ;  /* 0x0020000004030824 */ /* 0x000fc600078e00ff */
[----:B------:R-:W-:Y:S02]  /*3b00*/  @!P0 LOP3.LUT R0, R0, 0x7f00, RZ, 0xc0, !PT ;  /* 0x00007f0000008812 */ /* 0x000fe400078ec0ff */
[----:B------:R-:W-:Y:S02]  /*3b10*/  @P0 LOP3.LUT R3, R3, 0x70000000, RZ, 0xfc, !PT ;  /* 0x7000000003030812 */ /* 0x000fe400078efcff */
[----:B------:R-:W-:-:S03]  /*3b20*/  @!P0 LOP3.LUT R0, R0, 0x3f000000, RZ, 0xfc, !PT ;  /* 0x3f00000000008812 */ /* 0x000fc600078efcff */
[----:B------:R-:W-:Y:S02]  /*3b30*/  @P0 FMUL.FTZ R3, R3, 1.9259299443872358531e-34 ;  /* 0x0780000003030820 */ /* 0x000fe40000410000 */
[----:B------:R-:W-:Y:S02]  /*3b40*/  @!P0 FADD.FTZ R3, R0, -0.5 ;  /* 0xbf00000000038421 */ /* 0x000fe40000010000 */
[----:B------:R-:W-:-:S05]  /*3b50*/  IMAD.SHL.U32 R0, R4, 0x1000000, RZ ;  /* 0x0100000004007824 */ /* 0x000fca00078e00ff */
[----:B------:R-:W-:-:S04]  /*3b60*/  LOP3.LUT R0, R3, 0x80000000, R0, 0xf8, !PT ;  /* 0x8000000003007812 */ /* 0x000fc800078ef800 */
[----:B------:R-:W-:-:S04]  /*3b70*/  F2FP.BF16.PACK_AB R0, RZ, R0 ;  /* 0x00000000ff00723e */ /* 0x000fc800000010ff */
[----:B------:R-:W-:Y:S01]  /*3b80*/  PRMT R16, R0, 0x7610, R16 ;  /* 0x0000761000107816 */ /* 0x000fe20000000010 */
[----:B------:R-:W-:Y:S05]  /*3b90*/  BRA `(.L_x_755) ;  /* 0x0000078000007947 */ /* 0x000fea0003800000 */
.L_x_765:
[----:B------:R0:W5:Y:S01]  /*3ba0*/  LDG.E.U16 R16, [R4.64] ;  /* 0x0000002404107981 */ /* 0x000162000c1e1500 */
[----:B------:R-:W-:Y:S05]  /*3bb0*/  BRA `(.L_x_755) ;  /* 0x0000076000007947 */ /* 0x000fea0003800000 */
.L_x_762:
        /* <DEDUP_REMOVED lines=12> */
.L_x_769:
        /* <DEDUP_REMOVED lines=21> */
.L_x_773:
[----:B------:R-:W-:Y:S05]  /*3dd0*/  BSYNC B1 ;  /* 0x0000000000017941 */ /* 0x000fea0003800000 */
.L_x_772:
[----:B------:R-:W-:Y:S01]  /*3de0*/  LEA R5, R0, 0x3b800000, 0x17 ;  /* 0x3b80000000057811 */ /* 0x000fe200078eb8ff */
[----:B------:R-:W-:-:S05]  /*3df0*/  IMAD.SHL.U32 R0, R3, 0x100000, RZ ;  /* 0x0010000003007824 */ /* 0x000fca00078e00ff */
[----:B------:R-:W-:Y:S02]  /*3e00*/  LOP3.LUT R0, R5, R0, R6, 0xfe, !PT ;  /* 0x0000000005007212 */ /* 0x000fe400078efe06 */
.L_x_771:
[----:B------:R-:W-:Y:S05]  /*3e10*/  BSYNC B0 ;  /* 0x0000000000007941 */ /* 0x000fea0003800000 */
.L_x_770:
[----:B------:R-:W-:-:S04]  /*3e20*/  F2FP.BF16.PACK_AB R0, RZ, R0 ;  /* 0x00000000ff00723e */ /* 0x000fc800000010ff */
[----:B------:R-:W-:Y:S01]  /*3e30*/  PRMT R16, R0, 0x7610, R16 ;  /* 0x0000761000107816 */ /* 0x000fe20000000010 */
[----:B------:R-:W-:Y:S05]  /*3e40*/  BRA `(.L_x_755) ;  /* 0x000004d000007947 */ /* 0x000fea0003800000 */
.L_x_768:
        /* <DEDUP_REMOVED lines=21> */
.L_x_777:
[----:B------:R-:W-:Y:S05]  /*3fa0*/  BSYNC B1 ;  /* 0x0000000000017941 */ /* 0x000fea0003800000 */
.L_x_776:
[----:B------:R-:W-:Y:S01]  /*3fb0*/  LEA R5, R0, 0x37800000, 0x17 ;  /* 0x3780000000057811 */ /* 0x000fe200078eb8ff */
[----:B------:R-:W-:-:S05]  /*3fc0*/  IMAD.SHL.U32 R0, R3, 0x200000, RZ ;  /* 0x0020000003007824 */ /* 0x000fca00078e00ff */
[----:B------:R-:W-:Y:S02]  /*3fd0*/  LOP3.LUT R0, R5, R0, R6, 0xfe, !PT ;  /* 0x0000000005007212 */ /* 0x000fe400078efe06 */
.L_x_775:
[----:B------:R-:W-:Y:S05]  /*3fe0*/  BSYNC B0 ;  /* 0x0000000000007941 */ /* 0x000fea0003800000 */
.L_x_774:
[----:B------:R-:W-:-:S04]  /*3ff0*/  F2FP.BF16.PACK_AB R0, RZ, R0 ;  /* 0x00000000ff00723e */ /* 0x000fc800000010ff */
[----:B------:R-:W-:Y:S01]  /*4000*/  PRMT R16, R0, 0x7610, R16 ;  /* 0x0000761000107816 */ /* 0x000fe20000000010 */
[----:B------:R-:W-:Y:S05]  /*4010*/  BRA `(.L_x_755) ;  /* 0x0000030000007947 */ /* 0x000fea0003800000 */
.L_x_767:
        /* <DEDUP_REMOVED lines=14> */
.L_x_781:
[----:B------:R-:W-:Y:S05]  /*4100*/  BSYNC B0 ;  /* 0x0000000000007941 */ /* 0x000fea0003800000 */
.L_x_780:
[----:B------:R-:W-:-:S04]  /*4110*/  F2FP.BF16.PACK_AB R0, RZ, R0 ;  /* 0x00000000ff00723e */ /* 0x000fc800000010ff */
[----:B------:R-:W-:Y:S01]  /*4120*/  PRMT R16, R0, 0x7610, R16 ;  /* 0x0000761000107816 */ /* 0x000fe20000000010 */
[----:B------:R-:W-:Y:S05]  /*4130*/  BRA `(.L_x_755) ;  /* 0x000001e000007947 */ /* 0x000fea0003800000 */
.L_x_754:
        /* <DEDUP_REMOVED lines=21> */
.L_x_779:
[----:B------:R-:W2:Y:S02]  /*4290*/  LDG.E.64 R4, [R4.64] ;  /* 0x0000002404047981 */ /* 0x000ea4000c1e1b00 */
[----:B--2---:R-:W0:Y:S02]  /*42a0*/  I2F.U64 R0, R4 ;  /* 0x0000000400007312 */ /* 0x004e240000301000 */
[----:B0-----:R-:W-:-:S04]  /*42b0*/  F2FP.BF16.PACK_AB R0, RZ, R0 ;  /* 0x00000000ff00723e */ /* 0x001fc800000010ff */
[----:B------:R-:W-:Y:S01]  /*42c0*/  PRMT R16, R0, 0x7610, R16 ;  /* 0x0000761000107816 */ /* 0x000fe20000000010 */
[----:B------:R-:W-:Y:S05]  /*42d0*/  BRA `(.L_x_755) ;  /* 0x0000004000007947 */ /* 0x000fea0003800000 */
.L_x_778:
[----:B------:R-:W2:Y:S02]  /*42e0*/  LDG.E R4, [R4.64] ;  /* 0x0000002404047981 */ /* 0x000ea4000c1e1900 */
[----:B--2---:R-:W0:Y:S02]  /*42f0*/  I2F.U32 R0, R4 ;  /* 0x0000000400007306 */ /* 0x004e240000201000 */
[----:B0-----:R-:W-:-:S04]  /*4300*/  F2FP.BF16.PACK_AB R0, RZ, R0 ;  /* 0x00000000ff00723e */ /* 0x001fc800000010ff */
[----:B------:R-:W-:Y:S02]  /*4310*/  PRMT R16, R0, 0x7610, R16 ;  /* 0x0000761000107816 */ /* 0x000fe40000000010 */
.L_x_755:
[----:B------:R-:W-:-:S05]  /*4320*/  IADD3 R30, R30, 0x80, RZ ;  /* 0x000000801e1e7810 */ /* 0x000fca0007ffe0ff */
.L_x_653:
[----:B-1-34-:R-:W-:Y:S05]  /*4330*/  BSYNC B6 ;  /* 0x0000000000067941 */ /* 0x01afea0003800000 */
.L_x_652:
[----:B------:R-:W-:Y:S01]  /*4340*/  ISETP.GE.AND P0, PT, R30, R31, PT ;  /* 0x0000001f1e00720c */ /* 0x000fe20003f06270 */
[----:B------:R-:W-:Y:S01]  /*4350*/  BSSY B6, `(.L_x_782) ;  /* 0x0000427000067945 */ /* 0x000fe20003800000 */
[----:B------:R-:W-:Y:S02]  /*4360*/  PRMT R17, RZ, 0x7610, R17 ;  /* 0x00007610ff117816 */ /* 0x000fe40000000011 */
[----:B------:R-:W-:Y:S02]  /*4370*/  PRMT R18, RZ, 0x7610, R18 ;  /* 0x00007610ff127816 */ /* 0x000fe40000000012 */
[----:B------:R-:W-:-:S07]  /*4380*/  PRMT R19, RZ, 0x7610, R19 ;  /* 0x00007610ff137816 */ /* 0x000fce0000000013 */
[----:B------:R-:W-:Y:S05]  /*4390*/  @P0 BRA `(.L_x_783) ;  /* 0x0000422000000947 */ /* 0x000fea0003800000 */
[----:B------:R-:W-:Y:S01]  /*43a0*/  PRMT R0, R35, 0x9910, RZ ;  /* 0x0000991023007816 */ /* 0x000fe200000000ff */
[----:B------:R-:W-:-:S03]  /*43b0*/  IMAD R19, R33, 0x200, R30 ;  /* 0x0000020021137824 */ /* 0x000fc600078e021e */
[----:B------:R-:W-:Y:S01]  /*43c0*/  ISETP.GT.AND P1, PT, R0, 0x9, PT ;  /* 0x000000090000780c */ /* 0x000fe20003f24270 */
[----:B0-----:R-:W-:-:S05]  /*43d0*/  IMAD R4, R19, c[0x0][0x198], RZ ;  /* 0x0000660013047a24 */ /* 0x001fca00078e02ff */
        /* <DEDUP_REMOVED lines=16> */
.L_x_787:
[----:B------:R-:W2:Y:S02]  /*44e0*/  LDG.E.U8 R4, [R4.64] ;  /* 0x0000002404047981 */ /* 0x000ea4000c1e1100 */
[----:B--2---:R-:W0:Y:S02]  /*44f0*/  I2F.U16 R0, R4 ;  /* 0x0000000400007306 */ /* 0x004e240000101000 */
[----:B0-----:R-:W-:-:S04]  /*4500*/  F2FP.BF16.PACK_AB R0, RZ, R0 ;  /* 0x00000000ff00723e */ /* 0x001fc800000010ff */
[----:B------:R-:W-:Y:S01]  /*4510*/  PRMT R28, R0, 0x7610, R28 ;  /* 0x00007610001c7816 */ /* 0x000fe2000000001c */
[----:B------:R-:W-:Y:S05]  /*4520*/  BRA `(.L_x_789) ;  /* 0x00000f0000007947 */ /* 0x000fea0003800000 */
.L_x_786:
        /* <DEDUP_REMOVED lines=11> */
.L_x_791:
[----:B------:R-:W2:Y:S02]  /*45e0*/  LDG.E R4, [R4.64] ;  /* 0x0000002404047981 */ /* 0x000ea4000c1e1900 */
[----:B--2---:R-:W0:Y:S02]  /*45f0*/  I2F R0, R4 ;  /* 0x0000000400007306 */ /* 0x004e240000201400 */
[----:B0-----:R-:W-:-:S04]  /*4600*/  F2FP.BF16.PACK_AB R0, RZ, R0 ;  /* 0x00000000ff00723e */ /* 0x001fc800000010ff */
[----:B------:R-:W-:Y:S01]  /*4610*/  PRMT R28, R0, 0x7610, R28 ;  /* 0x00007610001c7816 */ /* 0x000fe2000000001c */
[----:B------:R-:W-:Y:S05]  /*4620*/  BRA `(.L_x_789) ;  /* 0x00000e0000007947 */ /* 0x000fea0003800000 */
.L_x_790:
[----:B------:R-:W2:Y:S02]  /*4630*/  LDG.E.U16 R4, [R4.64] ;  /* 0x0000002404047981 */ /* 0x000ea4000c1e1500 */
[----:B--2---:R-:W0:Y:S02]  /*4640*/  I2F.S16 R0, R4 ;  /* 0x0000000400007306 */ /* 0x004e240000101400 */
[----:B0-----:R-:W-:-:S04]  /*4650*/  F2FP.BF16.PACK_AB R0, RZ, R0 ;  /* 0x00000000ff00723e */ /* 0x001fc800000010ff */
[----:B------:R-:W-:Y:S01]  /*4660*/  PRMT R28, R0, 0x7610, R28 ;  /* 0x00007610001c7816 */ /* 0x000fe2000000001c */
[----:B------:R-:W-:Y:S05]  /*4670*/  BRA `(.L_x_789) ;  /* 0x00000db000007947 */ /* 0x000fea0003800000 */
.L_x_785:
        /* <DEDUP_REMOVED lines=9> */
.L_x_793:
[----:B------:R-:W2:Y:S02]  /*4710*/  LDG.E.U16 R0, [R4.64] ;  /* 0x0000002404007981 */ /* 0x000ea4000c1e1500 */
[----:B--2---:R-:W-:-:S05]  /*4720*/  HADD2.F32 R0, -RZ, R0.H0_H0 ;  /* 0x20000000ff007230 */ /* 0x004fca0000004100 */
[----:B------:R-:W-:-:S04]  /*4730*/  F2FP.BF16.PACK_AB R0, RZ, R0 ;  /* 0x00000000ff00723e */ /* 0x000fc800000010ff */
[----:B------:R-:W-:Y:S01]  /*4740*/  PRMT R28, R0, 0x7610, R28 ;  /* 0x00007610001c7816 */ /* 0x000fe2000000001c */
[----:B------:R-:W-:Y:S05]  /*4750*/  BRA `(.L_x_789) ;  /* 0x00000cd000007947 */ /* 0x000fea0003800000 */
.L_x_792:
        /* <DEDUP_REMOVED lines=9> */
.L_x_795:
[----:B------:R-:W2:Y:S02]  /*47f0*/  LDG.E.U16 R4, [R4.64] ;  /* 0x0000002404047981 */ /* 0x000ea4000c1e1500 */
[----:B--2---:R-:W-:-:S05]  /*4800*/  HADD2.F32 R0, -RZ, R4.H0_H0 ;  /* 0x20000004ff007230 */ /* 0x004fca0000004100 */
[----:B------:R-:W-:-:S04]  /*4810*/  F2FP.BF16.PACK_AB R0, RZ, R0 ;  /* 0x00000000ff00723e */ /* 0x000fc800000010ff */
[----:B------:R-:W-:Y:S01]  /*4820*/  PRMT R28, R0, 0x7610, R28 ;  /* 0x00007610001c7816 */ /* 0x000fe2000000001c */
[----:B------:R-:W-:Y:S05]  /*4830*/  BRA `(.L_x_789) ;  /* 0x00000bf000007947 */ /* 0x000fea0003800000 */
.L_x_794:
[----:B------:R-:W2:Y:S02]  /*4840*/  LDG.E.64 R4, [R4.64] ;  /* 0x0000002404047981 */ /* 0x000ea4000c1e1b00 */
[----:B--2---:R-:W0:Y:S01]  /*4850*/  F2F.F32.F64 R0, R4 ;  /* 0x0000000400007310 */ /* 0x004e220000301000 */
[----:B------:R-:W0:-:S14]  /*4860*/  DSETP.GEU.AND P0, PT, |R4|, c[0x2][0x0], PT ;  /* 0x008000000400762a */ /* 0x000e1c0003f0e200 */
[----:B0-----:R-:W-:-:S05]  /*4870*/  @!P0 FMUL R0, R0, 1.175494350822287508e-38 ;  /* 0x0080000000008820 */ /* 0x001fca0000400000 */
[----:B------:R-:W-:-:S04]  /*4880*/  F2FP.BF16.PACK_AB R0, RZ, R0 ;  /* 0x00000000ff00723e */ /* 0x000fc800000010ff */
[----:B------:R-:W-:Y:S01]  /*4890*/  PRMT R28, R0, 0x7610, R28 ;  /* 0x00007610001c7816 */ /* 0x000fe2000000001c */
[----:B------:R-:W-:Y:S05]  /*48a0*/  BRA `(.L_x_789) ;  /* 0x00000b8000007947 */ /* 0x000fea0003800000 */
.L_x_784:
        /* <DEDUP_REMOVED lines=14> */
.L_x_798:
[----:B------:R-:W2:Y:S02]  /*4990*/  LDG.E.64 R4, [R4.64] ;  /* 0x0000002404047981 */ /* 0x000ea4000c1e1b00 */
[----:B--2---:R-:W0:Y:S01]  /*49a0*/  F2F.F32.F64 R0, R4 ;  /* 0x0000000400007310 */ /* 0x004e220000301000 */
[----:B------:R-:W0:-:S14]  /*49b0*/  DSETP.GEU.AND P0, PT, |R4|, c[0x2][0x0], PT ;  /* 0x008000000400762a */ /* 0x000e1c0003f0e200 */
[----:B0-----:R-:W-:-:S05]  /*49c0*/  @!P0 FMUL R0, R0, 1.175494350822287508e-38 ;  /* 0x0080000000008820 */ /* 0x001fca0000400000 */
[----:B------:R-:W-:-:S04]  /*49d0*/  F2FP.BF16.PACK_AB R0, RZ, R0 ;  /* 0x00000000ff00723e */ /* 0x000fc800000010ff */
[----:B------:R-:W-:Y:S01]  /*49e0*/  PRMT R28, R0, 0x7610, R28 ;  /* 0x00007610001c7816 */ /* 0x000fe2000000001c */
[----:B------:R-:W-:Y:S05]  /*49f0*/  BRA `(.L_x_789) ;  /* 0x00000a3000007947 */ /* 0x000fea0003800000 */
.L_x_797:
        /* <DEDUP_REMOVED lines=28> */
.L_x_800:
        /* <DEDUP_REMOVED lines=15> */
.L_x_799:
[----:B------:R0:W5:Y:S01]  /*4cb0*/  LDG.E.U16 R28, [R4.64] ;  /* 0x00000024041c7981 */ /* 0x000162000c1e1500 */
[----:B------:R-:W-:Y:S05]  /*4cc0*/  BRA `(.L_x_789) ;  /* 0x0000076000007947 */ /* 0x000fea0003800000 */
.L_x_796:
        /* <DEDUP_REMOVED lines=12> */
.L_x_803:
        /* <DEDUP_REMOVED lines=21> */
.L_x_807:
[----:B------:R-:W-:Y:S05]  /*4ee0*/  BSYNC B1 ;  /* 0x0000000000017941 */ /* 0x000fea0003800000 */
.L_x_806:
[----:B------:R-:W-:Y:S01]  /*4ef0*/  LEA R5, R0, 0x3b800000, 0x17 ;  /* 0x3b80000000057811 */ /* 0x000fe200078eb8ff */
[----:B------:R-:W-:-:S05]  /*4f00*/  IMAD.SHL.U32 R0, R3, 0x100000, RZ ;  /* 0x0010000003007824 */ /* 0x000fca00078e00ff */
[----:B------:R-:W-:Y:S02]  /*4f10*/  LOP3.LUT R0, R5, R0, R6, 0xfe, !PT ;  /* 0x0000000005007212 */ /* 0x000fe400078efe06 */
.L_x_805:
[----:B------:R-:W-:Y:S05]  /*4f20*/  BSYNC B0 ;  /* 0x0000000000007941 */ /* 0x000fea0003800000 */
.L_x_804:
[----:B------:R-:W-:-:S04]  /*4f30*/  F2FP.BF16.PACK_AB R0, RZ, R0 ;  /* 0x00000000ff00723e */ /* 0x000fc800000010ff */
[----:B------:R-:W-:Y:S01]  /*4f40*/  PRMT R28, R0, 0x7610, R28 ;  /* 0x00007610001c7816 */ /* 0x000fe2000000001c */
[----:B------:R-:W-:Y:S05]  /*4f50*/  BRA `(.L_x_789) ;  /* 0x000004d000007947 */ /* 0x000fea0003800000 */
.L_x_802:
        /* <DEDUP_REMOVED lines=21> */
.L_x_811:
[----:B------:R-:W-:Y:S05]  /*50b0*/  BSYNC B1 ;  /* 0x0000000000017941 */ /* 0x000fea0003800000 */
.L_x_810:
[----:B------:R-:W-:Y:S01]  /*50c0*/  LEA R5, R0, 0x37800000, 0x17 ;  /* 0x3780000000057811 */ /* 0x000fe200078eb8ff */
[----:B------:R-:W-:-:S05]  /*50d0*/  IMAD.SHL.U32 R0, R3, 0x200000, RZ ;  /* 0x0020000003007824 */ /* 0x000fca00078e00ff */
[----:B------:R-:W-:Y:S02]  /*50e0*/  LOP3.LUT R0, R5, R0, R6, 0xfe, !PT ;  /* 0x0000000005007212 */ /* 0x000fe400078efe06 */
.L_x_809:
[----:B------:R-:W-:Y:S05]  /*50f0*/  BSYNC B0 ;  /* 0x0000000000007941 */ /* 0x000fea0003800000 */
.L_x_808:
[----:B------:R-:W-:-:S04]  /*5100*/  F2FP.BF16.PACK_AB R0, RZ, R0 ;  /* 0x00000000ff00723e */ /* 0x000fc800000010ff */
[----:B------:R-:W-:Y:S01]  /*5110*/  PRMT R28, R0, 0x7610, R28 ;  /* 0x00007610001c7816 */ /* 0x000fe2000000001c */
[----:B------:R-:W-:Y:S05]  /*5120*/  BRA `(.L_x_789) ;  /* 0x0000030000007947 */ /* 0x000fea0003800000 */
.L_x_801:
        /* <DEDUP_REMOVED lines=14> */
.L_x_815:
[----:B------:R-:W-:Y:S05]  /*5210*/  BSYNC B0 ;  /* 0x0000000000007941 */ /* 0x000fea0003800000 */
.L_x_814:
[----:B------:R-:W-:-:S04]  /*5220*/  F2FP.BF16.PACK_AB R0, RZ, R0 ;  /* 0x00000000ff00723e */ /* 0x000fc800000010ff */
[----:B------:R-:W-:Y:S01]  /*5230*/  PRMT R28, R0, 0x7610, R28 ;  /* 0x00007610001c7816 */ /* 0x000fe2000000001c */
[----:B------:R-:W-:Y:S05]  /*5240*/  BRA `(.L_x_789) ;  /* 0x000001e000007947 */ /* 0x000fea0003800000 */
.L_x_788:
        /* <DEDUP_REMOVED lines=21> */
.L_x_813:
[----:B------:R-:W2:Y:S02]  /*53a0*/  LDG.E.64 R4, [R4.64] ;  /* 0x0000002404047981 */ /* 0x000ea4000c1e1b00 */
[----:B--2---:R-:W0:Y:S02]  /*53b0*/  I2F.U64 R0, R4 ;  /* 0x0000000400007312 */ /* 0x004e240000301000 */
[----:B0-----:R-:W-:-:S04]  /*53c0*/  F2FP.BF16.PACK_AB R0, RZ, R0 ;  /* 0x00000000ff00723e */ /* 0x001fc800000010ff */
[----:B------:R-:W-:Y:S01]  /*53d0*/  PRMT R28, R0, 0x7610, R28 ;  /* 0x00007610001c7816 */ /* 0x000fe2000000001c */
[----:B------:R-:W-:Y:S05]  /*53e0*/  BRA `(.L_x_789) ;  /* 0x0000004000007947 */ /* 0x000fea0003800000 */
.L_x_812:
[----:B------:R-:W2:Y:S02]  /*53f0*/  LDG.E R4, [R4.64] ;  /* 0x0000002404047981 */ /* 0x000ea4000c1e1900 */
[----:B--2---:R-:W0:Y:S02]  /*5400*/  I2F.U32 R0, R4 ;  /* 0x0000000400007306 */ /* 0x004e240000201000 */
[----:B0-----:R-:W-:-:S04]  /*5410*/  F2FP.BF16.PACK_AB R0, RZ, R0 ;  /* 0x00000000ff00723e */ /* 0x001fc800000010ff */
[----:B------:R-:W-:Y:S02]  /*5420*/  PRMT R28, R0, 0x7610, R28 ;  /* 0x00007610001c7816 */ /* 0x000fe4000000001c */
.L_x_789:
[----:B------:R-:W-:Y:S01]  /*5430*/  PRMT R0, R36, 0x9910, RZ ;  /* 0x0000991024007816 */ /* 0x000fe200000000ff */
[----:B0-----:R-:W-:-:S03]  /*5440*/  IMAD R4, R19, c[0x0][0x19c], RZ ;  /* 0x0000670013047a24 */ /* 0x001fc600078e02ff */
        /* <DEDUP_REMOVED lines=17> */
.L_x_819:
[----:B------:R-:W2:Y:S02]  /*5560*/  LDG.E.U8 R4, [R4.64] ;  /* 0x0000002404047981 */ /* 0x000ea4000c1e1100 */
[----:B--2---:R-:W0:Y:S02]  /*5570*/  I2F.U16 R0, R4 ;  /* 0x0000000400007306 */ /* 0x004e240000101000 */
[----:B0-----:R-:W-:-:S04]  /*5580*/  F2FP.BF16.PACK_AB R0, RZ, R0 ;  /* 0x00000000ff00723e */ /* 0x001fc800000010ff */
[----:B------:R-:W-:Y:S01]  /*5590*/  PRMT R17, R0, 0x7610, R17 ;  /* 0x0000761000117816 */ /* 0x000fe20000000011 */
[----:B------:R-:W-:Y:S05]  /*55a0*/  BRA `(.L_x_821) ;  /* 0x00000f0000007947 */ /* 0x000fea0003800000 */
.L_x_818:
        /* <DEDUP_REMOVED lines=11> */
.L_x_823:
[----:B------:R-:W2:Y:S02]  /*5660*/  LDG.E R4, [R4.64] ;  /* 0x0000002404047981 */ /* 0x000ea4000c1e1900 */
[----:B--2---:R-:W0:Y:S02]  /*5670*/  I2F R0, R4 ;  /* 0x0000000400007306 */ /* 0x004e240000201400 */
[----:B0-----:R-:W-:-:S04]  /*5680*/  F2FP.BF16.PACK_AB R0, RZ, R0 ;  /* 0x00000000ff00723e */ /* 0x001fc800000010ff */
[----:B------:R-:W-:Y:S01]  /*5690*/  PRMT R17, R0, 0x7610, R17 ;  /* 0x0000761000117816 */ /* 0x000fe20000000011 */
[----:B------:R-:W-:Y:S05]  /*56a0*/  BRA `(.L_x_821) ;  /* 0x00000e0000007947 */ /* 0x000fea0003800000 */
.L_x_822:
[----:B------:R-:W2:Y:S02]  /*56b0*/  LDG.E.U16 R4, [R4.64] ;  /* 0x0000002404047981 */ /* 0x000ea4000c1e1500 */
[----:B--2---:R-:W0:Y:S02]  /*56c0*/  I2F.S16 R0, R4 ;  /* 0x0000000400007306 */ /* 0x004e240000101400 */
[----:B0-----:R-:W-:-:S04]  /*56d0*/  F2FP.BF16.PACK_AB R0, RZ, R0 ;  /* 0x00000000ff00723e */ /* 0x001fc800000010ff */
[----:B------:R-:W-:Y:S01]  /*56e0*/  PRMT R17, R0, 0x7610, R17 ;  /* 0x0000761000117816 */ /* 0x000fe20000000011 */
[----:B------:R-:W-:Y:S05]  /*56f0*/  BRA `(.L_x_821) ;  /* 0x00000db000007947 */ /* 0x000fea0003800000 */
.L_x_817:
        /* <DEDUP_REMOVED lines=9> */
.L_x_825:
[----:B------:R-:W2:Y:S02]  /*5790*/  LDG.E.U16 R0, [R4.64] ;  /* 0x0000002404007981 */ /* 0x000ea4000c1e1500 */
[----:B--2---:R-:W-:-:S05]  /*57a0*/  HADD2.F32 R0, -RZ, R0.H0_H0 ;  /* 0x20000000ff007230 */ /* 0x004fca0000004100 */
[----:B------:R-:W-:-:S04]  /*57b0*/  F2FP.BF16.PACK_AB R0, RZ, R0 ;  /* 0x00000000ff00723e */ /* 0x000fc800000010ff */
[----:B------:R-:W-:Y:S01]  /*57c0*/  PRMT R17, R0, 0x7610, R17 ;  /* 0x0000761000117816 */ /* 0x000fe20000000011 */
[----:B------:R-:W-:Y:S05]  /*57d0*/  BRA `(.L_x_821) ;  /* 0x00000cd000007947 */ /* 0x000fea0003800000 */
.L_x_824:
        /* <DEDUP_REMOVED lines=9> */
.L_x_827:
[----:B------:R-:W2:Y:S02]  /*5870*/  LDG.E.U16 R4, [R4.64] ;  /* 0x0000002404047981 */ /* 0x000ea4000c1e1500 */
[----:B--2---:R-:W-:-:S05]  /*5880*/  HADD2.F32 R0, -RZ, R4.H0_H0 ;  /* 0x20000004ff007230 */ /* 0x004fca0000004100 */
[----:B------:R-:W-:-:S04]  /*5890*/  F2FP.BF16.PACK_AB R0, RZ, R0 ;  /* 0x00000000ff00723e */ /* 0x000fc800000010ff */
[----:B------:R-:W-:Y:S01]  /*58a0*/  PRMT R17, R0, 0x7610, R17 ;  /* 0x0000761000117816 */ /* 0x000fe20000000011 */
[----:B------:R-:W-:Y:S05]  /*58b0*/  BRA `(.L_x_821) ;  /* 0x00000bf000007947 */ /* 0x000fea0003800000 */
.L_x_826:
[----:B------:R-:W2:Y:S02]  /*58c0*/  LDG.E.64 R4, [R4.64] ;  /* 0x0000002404047981 */ /* 0x000ea4000c1e1b00 */
[----:B--2---:R-:W0:Y:S01]  /*58d0*/  F2F.F32.F64 R0, R4 ;  /* 0x0000000400007310 */ /* 0x004e220000301000 */
[----:B------:R-:W0:-:S14]  /*58e0*/  DSETP.GEU.AND P0, PT, |R4|, c[0x2][0x0], PT ;  /* 0x008000000400762a */ /* 0x000e1c0003f0e200 */
[----:B0-----:R-:W-:-:S05]  /*58f0*/  @!P0 FMUL R0, R0, 1.175494350822287508e-38 ;  /* 0x0080000000008820 */ /* 0x001fca0000400000 */
[----:B------:R-:W-:-:S04]  /*5900*/  F2FP.BF16.PACK_AB R0, RZ, R0 ;  /* 0x00000000ff00723e */ /* 0x000fc800000010ff */
[----:B------:R-:W-:Y:S01]  /*5910*/  PRMT R17, R0, 0x7610, R17 ;  /* 0x0000761000117816 */ /* 0x000fe20000000011 */
[----:B------:R-:W-:Y:S05]  /*5920*/  BRA `(.L_x_821) ;  /* 0x00000b8000007947 */ /* 0x000fea0003800000 */
.L_x_816:
        /* <DEDUP_REMOVED lines=14> */
.L_x_830:
[----:B------:R-:W2:Y:S02]  /*5a10*/  LDG.E.64 R4, [R4.64] ;  /* 0x0000002404047981 */ /* 0x000ea4000c1e1b00 */
[----:B--2---:R-:W0:Y:S01]  /*5a20*/  F2F.F32.F64 R0, R4 ;  /* 0x0000000400007310 */ /* 0x004e220000301000 */
[----:B------:R-:W0:-:S14]  /*5a30*/  DSETP.GEU.AND P0, PT, |R4|, c[0x2][0x0], PT ;  /* 0x008000000400762a */ /* 0x000e1c0003f0e200 */
[----:B0-----:R-:W-:-:S05]  /*5a40*/  @!P0 FMUL R0, R0, 1.175494350822287508e-38 ;  /* 0x0080000000008820 */ /* 0x001fca0000400000 */
[----:B------:R-:W-:-:S04]  /*5a50*/  F2FP.BF16.PACK_AB R0, RZ, R0 ;  /* 0x00000000ff00723e */ /* 0x000fc800000010ff */
[----:B------:R-:W-:Y:S01]  /*5a60*/  PRMT R17, R0, 0x7610, R17 ;  /* 0x0000761000117816 */ /* 0x000fe20000000011 */
[----:B------:R-:W-:Y:S05]  /*5a70*/  BRA `(.L_x_821) ;  /* 0x00000a3000007947 */ /* 0x000fea0003800000 */
.L_x_829:
        /* <DEDUP_REMOVED lines=28> */
.L_x_832:
        /* <DEDUP_REMOVED lines=15> */
.L_x_831:
[----:B------:R0:W5:Y:S01]  /*5d30*/  LDG.E.U16 R17, [R4.64] ;  /* 0x0000002404117981 */ /* 0x000162000c1e1500 */
[----:B------:R-:W-:Y:S05]  /*5d40*/  BRA `(.L_x_821) ;  /* 0x0000076000007947 */ /* 0x000fea0003800000 */
.L_x_828:
        /* <DEDUP_REMOVED lines=12> */
.L_x_835:
        /* <DEDUP_REMOVED lines=21> */
.L_x_839:
[----:B------:R-:W-:Y:S05]  /*5f60*/  BSYNC B1 ;  /* 0x0000000000017941 */ /* 0x000fea0003800000 */
.L_x_838:
[----:B------:R-:W-:Y:S01]  /*5f70*/  LEA R5, R0, 0x3b800000, 0x17 ;  /* 0x3b80000000057811 */ /* 0x000fe200078eb8ff */
[----:B------:R-:W-:-:S05]  /*5f80*/  IMAD.SHL.U32 R0, R3, 0x100000, RZ ;  /* 0x0010000003007824 */ /* 0x000fca00078e00ff */
[----:B------:R-:W-:Y:S02]  /*5f90*/  LOP3.LUT R0, R5, R0, R6, 0xfe, !PT ;  /* 0x0000000005007212 */ /* 0x000fe400078efe06 */
.L_x_837:
[----:B------:R-:W-:Y:S05]  /*5fa0*/  BSYNC B0 ;  /* 0x0000000000007941 */ /* 0x000fea0003800000 */
.L_x_836:
[----:B------:R-:W-:-:S04]  /*5fb0*/  F2FP.BF16.PACK_AB R0, RZ, R0 ;  /* 0x00000000ff00723e */ /* 0x000fc800000010ff */
[----:B------:R-:W-:Y:S01]  /*5fc0*/  PRMT R17, R0, 0x7610, R17 ;  /* 0x0000761000117816 */ /* 0x000fe20000000011 */
[----:B------:R-:W-:Y:S05]  /*5fd0*/  BRA `(.L_x_821) ;  /* 0x000004d000007947 */ /* 0x000fea0003800000 */
.L_x_834:
        /* <DEDUP_REMOVED lines=21> */
.L_x_843:
[----:B------:R-:W-:Y:S05]  /*6130*/  BSYNC B1 ;  /* 0x0000000000017941 */ /* 0x000fea0003800000 */
.L_x_842:
[----:B------:R-:W-:Y:S01]  /*6140*/  LEA R5, R0, 0x37800000, 0x17 ;  /* 0x3780000000057811 */ /* 0x000fe200078eb8ff */
[----:B------:R-:W-:-:S05]  /*6150*/  IMAD.SHL.U32 R0, R3, 0x200000, RZ ;  /* 0x0020000003007824 */ /* 0x000fca00078e00ff */
[----:B------:R-:W-:Y:S02]  /*6160*/  LOP3.LUT R0, R5, R0, R6, 0xfe, !PT ;  /* 0x0000000005007212 */ /* 0x000fe400078efe06 */
.L_x_841:
[----:B------:R-:W-:Y:S05]  /*6170*/  BSYNC B0 ;  /* 0x0000000000007941 */ /* 0x000fea0003800000 */
.L_x_840:
[----:B------:R-:W-:-:S04]  /*6180*/  F2FP.BF16.PACK_AB R0, RZ, R0 ;  /* 0x00000000ff00723e */ /* 0x000fc800000010ff */
[----:B------:R-:W-:Y:S01]  /*6190*/  PRMT R17, R0, 0x7610, R17 ;  /* 0x0000761000117816 */ /* 0x000fe20000000011 */
[----:B------:R-:W-:Y:S05]  /*61a0*/  BRA `(.L_x_821) ;  /* 0x0000030000007947 */ /* 0x000fea0003800000 */
.L_x_833:
        /* <DEDUP_REMOVED lines=14> */
.L_x_847:
[----:B------:R-:W-:Y:S05]  /*6290*/  BSYNC B0 ;  /* 0x0000000000007941 */ /* 0x000fea0003800000 */
.L_x_846:
[----:B------:R-:W-:-:S04]  /*62a0*/  F2FP.BF16.PACK_AB R0, RZ, R0 ;  /* 0x00000000ff00723e */ /* 0x000fc800000010ff */
[----:B------:R-:W-:Y:S01]  /*62b0*/  PRMT R17, R0, 0x7610, R17 ;  /* 0x0000761000117816 */ /* 0x000fe20000000011 */
[----:B------:R-:W-:Y:S05]  /*62c0*/  BRA `(.L_x_821) ;  /* 0x000001e000007947 */ /* 0x000fea0003800000 */
.L_x_820:
        /* <DEDUP_REMOVED lines=21> */
.L_x_845:
[----:B------:R-:W2:Y:S02]  /*6420*/  LDG.E.64 R4, [R4.64] ;  /* 0x0000002404047981 */ /* 0x000ea4000c1e1b00 */
[----:B--2---:R-:W0:Y:S02]  /*6430*/  I2F.U64 R0, R4 ;  /* 0x0000000400007312 */ /* 0x004e240000301000 */
[----:B0-----:R-:W-:-:S04]  /*6440*/  F2FP.BF16.PACK_AB R0, RZ, R0 ;  /* 0x00000000ff00723e */ /* 0x001fc800000010ff */
[----:B------:R-:W-:Y:S01]  /*6450*/  PRMT R17, R0, 0x7610, R17 ;  /* 0x0000761000117816 */ /* 0x000fe20000000011 */
[----:B------:R-:W-:Y:S05]  /*6460*/  BRA `(.L_x_821) ;  /* 0x0000004000007947 */ /* 0x000fea0003800000 */
.L_x_844:
[----:B------:R-:W2:Y:S02]  /*6470*/  LDG.E R4, [R4.64] ;  /* 0x0000002404047981 */ /* 0x000ea4000c1e1900 */
[----:B--2---:R-:W0:Y:S02]  /*6480*/  I2F.U32 R0, R4 ;  /* 0x0000000400007306 */ /* 0x004e240000201000 */
[----:B0-----:R-:W-:-:S04]  /*6490*/  F2FP.BF16.PACK_AB R0, RZ, R0 ;  /* 0x00000000ff00723e */ /* 0x001fc800000010ff */
[----:B------:R-:W-:Y:S02]  /*64a0*/  PRMT R17, R0, 0x7610, R17 ;  /* 0x0000761000117816 */ /* 0x000fe40000000011 */
.L_x_821:
        /* <DEDUP_REMOVED lines=19> */
.L_x_851:
[----:B------:R-:W2:Y:S02]  /*65e0*/  LDG.E.U8 R4, [R4.64] ;  /* 0x0000002404047981 */ /* 0x000ea4000c1e1100 */
[----:B--2---:R-:W0:Y:S02]  /*65f0*/  I2F.U16 R0, R4 ;  /* 0x0000000400007306 */ /* 0x004e240000101000 */
[----:B0-----:R-:W-:-:S04]  /*6600*/  F2FP.BF16.PACK_AB R0, RZ, R0 ;  /* 0x00000000ff00723e */ /* 0x001fc800000010ff */
[----:B------:R-:W-:Y:S01]  /*6610*/  PRMT R18, R0, 0x7610, R18 ;  /* 0x0000761000127816 */ /* 0x000fe20000000012 */
[----:B------:R-:W-:Y:S05]  /*6620*/  BRA `(.L_x_853) ;  /* 0x00000f0000007947 */ /* 0x000fea0003800000 */
.L_x_850:
        /* <DEDUP_REMOVED lines=11> */
.L_x_855:
[----:B------:R-:W2:Y:S02]  /*66e0*/  LDG.E R4, [R4.64] ;  /* 0x0000002404047981 */ /* 0x000ea4000c1e1900 */
[----:B--2---:R-:W0:Y:S02]  /*66f0*/  I2F R0, R4 ;  /* 0x0000000400007306 */ /* 0x004e240000201400 */
[----:B0-----:R-:W-:-:S04]  /*6700*/  F2FP.BF16.PACK_AB R0, RZ, R0 ;  /* 0x00000000ff00723e */ /* 0x001fc800000010ff */
[----:B------:R-:W-:Y:S01]  /*6710*/  PRMT R18, R0, 0x7610, R18 ;  /* 0x0000761000127816 */ /* 0x000fe20000000012 */
[----:B------:R-:W-:Y:S05]  /*6720*/  BRA `(.L_x_853) ;  /* 0x00000e0000007947 */ /* 0x000fea0003800000 */
.L_x_854:
[----:B------:R-:W2:Y:S02]  /*6730*/  LDG.E.U16 R4, [R4.64] ;  /* 0x0000002404047981 */ /* 0x000ea4000c1e1500 */
[----:B--2---:R-:W0:Y:S02]  /*6740*/  I2F.S16 R0, R4 ;  /* 0x0000000400007306 */ /* 0x004e240000101400 */
[----:B0-----:R-:W-:-:S04]  /*6750*/  F2FP.BF16.PACK_AB R0, RZ, R0 ;  /* 0x00000000ff00723e */ /* 0x001fc800000010ff */
[----:B------:R-:W-:Y:S01]  /*6760*/  PRMT R18, R0, 0x7610, R18 ;  /* 0x0000761000127816 */ /* 0x000fe20000000012 */
[----:B------:R-:W-:Y:S05]  /*6770*/  BRA `(.L_x_853) ;  /* 0x00000db000007947 */ /* 0x000fea0003800000 */
.L_x_849:
        /* <DEDUP_REMOVED lines=9> */
.L_x_857:
[----:B------:R-:W2:Y:S02]  /*6810*/  LDG.E.U16 R0, [R4.64] ;  /* 0x0000002404007981 */ /* 0x000ea4000c1e1500 */
[----:B--2---:R-:W-:-:S05]  /*6820*/  HADD2.F32 R0, -RZ, R0.H0_H0 ;  /* 0x20000000ff007230 */ /* 0x004fca0000004100 */
[----:B------:R-:W-:-:S04]  /*6830*/  F2FP.BF16.PACK_AB R0, RZ, R0 ;  /* 0x00000000ff00723e */ /* 0x000fc800000010ff */
[----:B------:R-:W-:Y:S01]  /*6840*/  PRMT R18, R0, 0x7610, R18 ;  /* 0x0000761000127816 */ /* 0x000fe20000000012 */
[----:B------:R-:W-:Y:S05]  /*6850*/  BRA `(.L_x_853) ;  /* 0x00000cd000007947 */ /* 0x000fea0003800000 */
.L_x_856:
        /* <DEDUP_REMOVED lines=9> */
.L_x_859:
[----:B------:R-:W2:Y:S02]  /*68f0*/  LDG.E.U16 R4, [R4.64] ;  /* 0x0000002404047981 */ /* 0x000ea4000c1e1500 */
[----:B--2---:R-:W-:-:S05]  /*6900*/  HADD2.F32 R0, -RZ, R4.H0_H0 ;  /* 0x20000004ff007230 */ /* 0x004fca0000004100 */
[----:B------:R-:W-:-:S04]  /*6910*/  F2FP.BF16.PACK_AB R0, RZ, R0 ;  /* 0x00000000ff00723e */ /* 0x000fc800000010ff */
[----:B------:R-:W-:Y:S01]  /*6920*/  PRMT R18, R0, 0x7610, R18 ;  /* 0x0000761000127816 */ /* 0x000fe20000000012 */
[----:B------:R-:W-:Y:S05]  /*6930*/  BRA `(.L_x_853) ;  /* 0x00000bf000007947 */ /* 0x000fea0003800000 */
.L_x_858:
[----:B------:R-:W2:Y:S02]  /*6940*/  LDG.E.64 R4, [R4.64] ;  /* 0x0000002404047981 */ /* 0x000ea4000c1e1b00 */
[----:B--2---:R-:W0:Y:S01]  /*6950*/  F2F.F32.F64 R0, R4 ;  /* 0x0000000400007310 */ /* 0x004e220000301000 */
[----:B------:R-:W0:-:S14]  /*6960*/  DSETP.GEU.AND P0, PT, |R4|, c[0x2][0x0], PT ;  /* 0x008000000400762a */ /* 0x000e1c0003f0e200 */
[----:B0-----:R-:W-:-:S05]  /*6970*/  @!P0 FMUL R0, R0, 1.175494350822287508e-38 ;  /* 0x0080000000008820 */ /* 0x001fca0000400000 */
[----:B------:R-:W-:-:S04]  /*6980*/  F2FP.BF16.PACK_AB R0, RZ, R0 ;  /* 0x00000000ff00723e */ /* 0x000fc800000010ff */
[----:B------:R-:W-:Y:S01]  /*6990*/  PRMT R18, R0, 0x7610, R18 ;  /* 0x0000761000127816 */ /* 0x000fe20000000012 */
[----:B------:R-:W-:Y:S05]  /*69a0*/  BRA `(.L_x_853) ;  /* 0x00000b8000007947 */ /* 0x000fea0003800000 */
.L_x_848:
        /* <DEDUP_REMOVED lines=14> */
.L_x_862:
[----:B------:R-:W2:Y:S02]  /*6a90*/  LDG.E.64 R4, [R4.64] ;  /* 0x0000002404047981 */ /* 0x000ea4000c1e1b00 */
[----:B--2---:R-:W0:Y:S01]  /*6aa0*/  F2F.F32.F64 R0, R4 ;  /* 0x0000000400007310 */ /* 0x004e220000301000 */
[----:B------:R-:W0:-:S14]  /*6ab0*/  DSETP.GEU.AND P0, PT, |R4|, c[0x2][0x0], PT ;  /* 0x008000000400762a */ /* 0x000e1c0003f0e200 */
[----:B0-----:R-:W-:-:S05]  /*6ac0*/  @!P0 FMUL R0, R0, 1.175494350822287508e-38 ;  /* 0x0080000000008820 */ /* 0x001fca0000400000 */
[----:B------:R-:W-:-:S04]  /*6ad0*/  F2FP.BF16.PACK_AB R0, RZ, R0 ;  /* 0x00000000ff00723e */ /* 0x000fc800000010ff */
[----:B------:R-:W-:Y:S01]  /*6ae0*/  PRMT R18, R0, 0x7610, R18 ;  /* 0x0000761000127816 */ /* 0x000fe20000000012 */
[----:B------:R-:W-:Y:S05]  /*6af0*/  BRA `(.L_x_853) ;  /* 0x00000a3000007947 */ /* 0x000fea0003800000 */
.L_x_861:
        /* <DEDUP_REMOVED lines=28> */
.L_x_864:
        /* <DEDUP_REMOVED lines=15> */
.L_x_863:
[----:B------:R0:W5:Y:S01]  /*6db0*/  LDG.E.U16 R18, [R4.64] ;  /* 0x0000002404127981 */ /* 0x000162000c1e1500 */
[----:B------:R-:W-:Y:S05]  /*6dc0*/  BRA `(.L_x_853) ;  /* 0x0000076000007947 */ /* 0x000fea0003800000 */
.L_x_860:
        /* <DEDUP_REMOVED lines=12> */
.L_x_867:
        /* <DEDUP_REMOVED lines=21> */
.L_x_871:
[----:B------:R-:W-:Y:S05]  /*6fe0*/  BSYNC B1 ;  /* 0x0000000000017941 */ /* 0x000fea0003800000 */
.L_x_870:
[----:B------:R-:W-:Y:S01]  /*6ff0*/  LEA R5, R0, 0x3b800000, 0x17 ;  /* 0x3b80000000057811 */ /* 0x000fe200078eb8ff */
[----:B------:R-:W-:-:S05]  /*7000*/  IMAD.SHL.U32 R0, R3, 0x100000, RZ ;  /* 0x0010000003007824 */ /* 0x000fca00078e00ff */
[----:B------:R-:W-:Y:S02]  /*7010*/  LOP3.LUT R0, R5, R0, R6, 0xfe, !PT ;  /* 0x0000000005007212 */ /* 0x000fe400078efe06 */
.L_x_869:
[----:B------:R-:W-:Y:S05]  /*7020*/  BSYNC B0 ;  /* 0x0000000000007941 */ /* 0x000fea0003800000 */
.L_x_868:
[----:B------:R-:W-:-:S04]  /*7030*/  F2FP.BF16.PACK_AB R0, RZ, R0 ;  /* 0x00000000ff00723e */ /* 0x000fc800000010ff */
[----:B------:R-:W-:Y:S01]  /*7040*/  PRMT R18, R0, 0x7610, R18 ;  /* 0x0000761000127816 */ /* 0x000fe20000000012 */
[----:B------:R-:W-:Y:S05]  /*7050*/  BRA `(.L_x_853) ;  /* 0x000004d000007947 */ /* 0x000fea0003800000 */
.L_x_866:
        /* <DEDUP_REMOVED lines=21> */
.L_x_875:
[----:B------:R-:W-:Y:S05]  /*71b0*/  BSYNC B1 ;  /* 0x0000000000017941 */ /* 0x000fea0003800000 */
.L_x_874:
[----:B------:R-:W-:Y:S01]  /*71c0*/  LEA R5, R0, 0x37800000, 0x17 ;  /* 0x3780000000057811 */ /* 0x000fe200078eb8ff */
[----:B------:R-:W-:-:S05]  /*71d0*/  IMAD.SHL.U32 R0, R3, 0x200000, RZ ;  /* 0x0020000003007824 */ /* 0x000fca00078e00ff */
[----:B------:R-:W-:Y:S02]  /*71e0*/  LOP3.LUT R0, R5, R0, R6, 0xfe, !PT ;  /* 0x0000000005007212 */ /* 0x000fe400078efe06 */
.L_x_873:
[----:B------:R-:W-:Y:S05]  /*71f0*/  BSYNC B0 ;  /* 0x0000000000007941 */ /* 0x000fea0003800000 */
.L_x_872:
[----:B------:R-:W-:-:S04]  /*7200*/  F2FP.BF16.PACK_AB R0, RZ, R0 ;  /* 0x00000000ff00723e */ /* 0x000fc800000010ff */
[----:B------:R-:W-:Y:S01]  /*7210*/  PRMT R18, R0, 0x7610, R18 ;  /* 0x0000761000127816 */ /* 0x000fe20000000012 */
[----:B------:R-:W-:Y:S05]  /*7220*/  BRA `(.L_x_853) ;  /* 0x0000030000007947 */ /* 0x000fea0003800000 */
.L_x_865:
        /* <DEDUP_REMOVED lines=14> */
.L_x_879:
[----:B------:R-:W-:Y:S05]  /*7310*/  BSYNC B0 ;  /* 0x0000000000007941 */ /* 0x000fea0003800000 */
.L_x_878:
[----:B------:R-:W-:-:S04]  /*7320*/  F2FP.BF16.PACK_AB R0, RZ, R0 ;  /* 0x00000000ff00723e */ /* 0x000fc800000010ff */
[----:B------:R-:W-:Y:S01]  /*7330*/  PRMT R18, R0, 0x7610, R18 ;  /* 0x0000761000127816 */ /* 0x000fe20000000012 */
[----:B------:R-:W-:Y:S05]  /*7340*/  BRA `(.L_x_853) ;  /* 0x000001e000007947 */ /* 0x000fea0003800000 */
.L_x_852:
        /* <DEDUP_REMOVED lines=21> */
.L_x_877:
[----:B------:R-:W2:Y:S02]  /*74a0*/  LDG.E.64 R4, [R4.64] ;  /* 0x0000002404047981 */ /* 0x000ea4000c1e1b00 */
[----:B--2---:R-:W0:Y:S02]  /*74b0*/  I2F.U64 R0, R4 ;  /* 0x0000000400007312 */ /* 0x004e240000301000 */
[----:B0-----:R-:W-:-:S04]  /*74c0*/  F2FP.BF16.PACK_AB R0, RZ, R0 ;  /* 0x00000000ff00723e */ /* 0x001fc800000010ff */
[----:B------:R-:W-:Y:S01]  /*74d0*/  PRMT R18, R0, 0x7610, R18 ;  /* 0x0000761000127816 */ /* 0x000fe20000000012 */
[----:B------:R-:W-:Y:S05]  /*74e0*/  BRA `(.L_x_853) ;  /* 0x0000004000007947 */ /* 0x000fea0003800000 */
.L_x_876:
[----:B------:R-:W2:Y:S02]  /*74f0*/  LDG.E R4, [R4.64] ;  /* 0x0000002404047981 */ /* 0x000ea4000c1e1900 */
[----:B--2---:R-:W0:Y:S02]  /*7500*/  I2F.U32 R0, R4 ;  /* 0x0000000400007306 */ /* 0x004e240000201000 */
[----:B0-----:R-:W-:-:S04]  /*7510*/  F2FP.BF16.PACK_AB R0, RZ, R0 ;  /* 0x00000000ff00723e */ /* 0x001fc800000010ff */
[----:B------:R-:W-:Y:S02]  /*7520*/  PRMT R18, R0, 0x7610, R18 ;  /* 0x0000761000127816 */ /* 0x000fe40000000012 */
.L_x_853:
        /* <DEDUP_REMOVED lines=19> */
.L_x_883:
[----:B------:R-:W2:Y:S02]  /*7660*/  LDG.E.U8 R4, [R4.64] ;  /* 0x0000002404047981 */ /* 0x000ea4000c1e1100 */
[----:B--2---:R-:W0:Y:S02]  /*7670*/  I2F.U16 R0, R4 ;  /* 0x0000000400007306 */ /* 0x004e240000101000 */
[----:B0-----:R-:W-:-:S04]  /*7680*/  F2FP.BF16.PACK_AB R0, RZ, R0 ;  /* 0x00000000ff00723e */ /* 0x001fc800000010ff */
[----:B------:R-:W-:Y:S01]  /*7690*/  PRMT R19, R0, 0x7610, R19 ;  /* 0x0000761000137816 */ /* 0x000fe20000000013 */
[----:B------:R-:W-:Y:S05]  /*76a0*/  BRA `(.L_x_885) ;  /* 0x00000f0000007947 */ /* 0x000fea0003800000 */
.L_x_882:
        /* <DEDUP_REMOVED lines=11> */
.L_x_887:
[----:B------:R-:W2:Y:S02]  /*7760*/  LDG.E R4, [R4.64] ;  /* 0x0000002404047981 */ /* 0x000ea4000c1e1900 */
[----:B--2---:R-:W0:Y:S02]  /*7770*/  I2F R0, R4 ;  /* 0x0000000400007306 */ /* 0x004e240000201400 */
[----:B0-----:R-:W-:-:S04]  /*7780*/  F2FP.BF16.PACK_AB R0, RZ, R0 ;  /* 0x00000000ff00723e */ /* 0x001fc800000010ff */
[----:B------:R-:W-:Y:S01]  /*7790*/  PRMT R19, R0, 0x7610, R19 ;  /* 0x0000761000137816 */ /* 0x000fe20000000013 */
[----:B------:R-:W-:Y:S05]  /*77a0*/  BRA `(.L_x_885) ;  /* 0x00000e0000007947 */ /* 0x000fea0003800000 */
.L_x_886:
[----:B------:R-:W2:Y:S02]  /*77b0*/  LDG.E.U16 R4, [R4.64] ;  /* 0x0000002404047981 */ /* 0x000ea4000c1e1500 */
[----:B--2---:R-:W0:Y:S02]  /*77c0*/  I2F.S16 R0, R4 ;  /* 0x0000000400007306 */ /* 0x004e240000101400 */
[----:B0-----:R-:W-:-:S04]  /*77d0*/  F2FP.BF16.PACK_AB R0, RZ, R0 ;  /* 0x00000000ff00723e */ /* 0x001fc800000010ff */
[----:B------:R-:W-:Y:S01]  /*77e0*/  PRMT R19, R0, 0x7610, R19 ;  /* 0x0000761000137816 */ /* 0x000fe20000000013 */
[----:B------:R-:W-:Y:S05]  /*77f0*/  BRA `(.L_x_885) ;  /* 0x00000db000007947 */ /* 0x000fea0003800000 */
.L_x_881:
        /* <DEDUP_REMOVED lines=9> */
.L_x_889:
[----:B------:R-:W2:Y:S02]  /*7890*/  LDG.E.U16 R0, [R4.64] ;  /* 0x0000002404007981 */ /* 0x000ea4000c1e1500 */
[----:B--2---:R-:W-:-:S05]  /*78a0*/  HADD2.F32 R0, -RZ, R0.H0_H0 ;  /* 0x20000000ff007230 */ /* 0x004fca0000004100 */
[----:B------:R-:W-:-:S04]  /*78b0*/  F2FP.BF16.PACK_AB R0, RZ, R0 ;  /* 0x00000000ff00723e */ /* 0x000fc800000010ff */
[----:B------:R-:W-:Y:S01]  /*78c0*/  PRMT R19, R0, 0x7610, R19 ;  /* 0x0000761000137816 */ /* 0x000fe20000000013 */
[----:B------:R-:W-:Y:S05]  /*78d0*/  BRA `(.L_x_885) ;  /* 0x00000cd000007947 */ /* 0x000fea0003800000 */
.L_x_888:
        /* <DEDUP_REMOVED lines=9> */
.L_x_891:
[----:B------:R-:W2:Y:S02]  /*7970*/  LDG.E.U16 R4, [R4.64] ;  /* 0x0000002404047981 */ /* 0x000ea4000c1e1500 */
[----:B--2---:R-:W-:-:S05]  /*7980*/  HADD2.F32 R0, -RZ, R4.H0_H0 ;  /* 0x20000004ff007230 */ /* 0x004fca0000004100 */
[----:B------:R-:W-:-:S04]  /*7990*/  F2FP.BF16.PACK_AB R0, RZ, R0 ;  /* 0x00000000ff00723e */ /* 0x000fc800000010ff */
[----:B------:R-:W-:Y:S01]  /*79a0*/  PRMT R19, R0, 0x7610, R19 ;  /* 0x0000761000137816 */ /* 0x000fe20000000013 */
[----:B------:R-:W-:Y:S05]  /*79b0*/  BRA `(.L_x_885) ;  /* 0x00000bf000007947 */ /* 0x000fea0003800000 */
.L_x_890:
[----:B------:R-:W2:Y:S02]  /*79c0*/  LDG.E.64 R4, [R4.64] ;  /* 0x0000002404047981 */ /* 0x000ea4000c1e1b00 */
[----:B--2---:R-:W0:Y:S01]  /*79d0*/  F2F.F32.F64 R0, R4 ;  /* 0x0000000400007310 */ /* 0x004e220000301000 */
[----:B------:R-:W0:-:S14]  /*79e0*/  DSETP.GEU.AND P0, PT, |R4|, c[0x2][0x0], PT ;  /* 0x008000000400762a */ /* 0x000e1c0003f0e200 */
[----:B0-----:R-:W-:-:S05]  /*79f0*/  @!P0 FMUL R0, R0, 1.175494350822287508e-38 ;  /* 0x0080000000008820 */ /* 0x001fca0000400000 */
[----:B------:R-:W-:-:S04]  /*7a00*/  F2FP.BF16.PACK_AB R0, RZ, R0 ;  /* 0x00000000ff00723e */ /* 0x000fc800000010ff */
[----:B------:R-:W-:Y:S01]  /*7a10*/  PRMT R19, R0, 0x7610, R19 ;  /* 0x0000761000137816 */ /* 0x000fe20000000013 */
[----:B------:R-:W-:Y:S05]  /*7a20*/  BRA `(.L_x_885) ;  /* 0x00000b8000007947 */ /* 0x000fea0003800000 */
.L_x_880:
        /* <DEDUP_REMOVED lines=14> */
.L_x_894:
[----:B------:R-:W2:Y:S02]  /*7b10*/  LDG.E.64 R4, [R4.64] ;  /* 0x0000002404047981 */ /* 0x000ea4000c1e1b00 */
[----:B--2---:R-:W0:Y:S01]  /*7b20*/  F2F.F32.F64 R0, R4 ;  /* 0x0000000400007310 */ /* 0x004e220000301000 */
[----:B------:R-:W0:-:S14]  /*7b30*/  DSETP.GEU.AND P0, PT, |R4|, c[0x2][0x0], PT ;  /* 0x008000000400762a */ /* 0x000e1c0003f0e200 */
[----:B0-----:R-:W-:-:S05]  /*7b40*/  @!P0 FMUL R0, R0, 1.175494350822287508e-38 ;  /* 0x0080000000008820 */ /* 0x001fca0000400000 */
[----:B------:R-:W-:-:S04]  /*7b50*/  F2FP.BF16.PACK_AB R0, RZ, R0 ;  /* 0x00000000ff00723e */ /* 0x000fc800000010ff */
[----:B------:R-:W-:Y:S01]  /*7b60*/  PRMT R19, R0, 0x7610, R19 ;  /* 0x0000761000137816 */ /* 0x000fe20000000013 */
[----:B------:R-:W-:Y:S05]  /*7b70*/  BRA `(.L_x_885) ;  /* 0x00000a3000007947 */ /* 0x000fea0003800000 */
.L_x_893:
        /* <DEDUP_REMOVED lines=28> */
.L_x_896:
        /* <DEDUP_REMOVED lines=15> */
.L_x_895:
[----:B------:R0:W5:Y:S01]  /*7e30*/  LDG.E.U16 R19, [R4.64] ;  /* 0x0000002404137981 */ /* 0x000162000c1e1500 */
[----:B------:R-:W-:Y:S05]  /*7e40*/  BRA `(.L_x_885) ;  /* 0x0000076000007947 */ /* 0x000fea0003800000 */
.L_x_892:
        /* <DEDUP_REMOVED lines=12> */
.L_x_899:
        /* <DEDUP_REMOVED lines=21> */
.L_x_903:
[----:B------:R-:W-:Y:S05]  /*8060*/  BSYNC B1 ;  /* 0x0000000000017941 */ /* 0x000fea0003800000 */
.L_x_902:
[----:B------:R-:W-:Y:S01]  /*8070*/  LEA R5, R0, 0x3b800000, 0x17 ;  /* 0x3b80000000057811 */ /* 0x000fe200078eb8ff */
[----:B------:R-:W-:-:S05]  /*8080*/  IMAD.SHL.U32 R0, R3, 0x100000, RZ ;  /* 0x0010000003007824 */ /* 0x000fca00078e00ff */
[----:B------:R-:W-:Y:S02]  /*8090*/  LOP3.LUT R0, R5, R0, R6, 0xfe, !PT ;  /* 0x0000000005007212 */ /* 0x000fe400078efe06 */
.L_x_901:
[----:B------:R-:W-:Y:S05]  /*80a0*/  BSYNC B0 ;  /* 0x0000000000007941 */ /* 0x000fea0003800000 */
.L_x_900:
[----:B------:R-:W-:-:S04]  /*80b0*/  F2FP.BF16.PACK_AB R0, RZ, R0 ;  /* 0x00000000ff00723e */ /* 0x000fc800000010ff */
[----:B------:R-:W-:Y:S01]  /*80c0*/  PRMT R19, R0, 0x7610, R19 ;  /* 0x0000761000137816 */ /* 0x000fe20000000013 */
[----:B------:R-:W-:Y:S05]  /*80d0*/  BRA `(.L_x_885) ;  /* 0x000004d000007947 */ /* 0x000fea0003800000 */
.L_x_898:
        /* <DEDUP_REMOVED lines=21> */
.L_x_907:
[----:B------:R-:W-:Y:S05]  /*8230*/  BSYNC B1 ;  /* 0x0000000000017941 */ /* 0x000fea0003800000 */
.L_x_906:
[----:B------:R-:W-:Y:S01]  /*8240*/  LEA R5, R0, 0x37800000, 0x17 ;  /* 0x3780000000057811 */ /* 0x000fe200078eb8ff */
[----:B------:R-:W-:-:S05]  /*8250*/  IMAD.SHL.U32 R0, R3, 0x200000, RZ ;  /* 0x0020000003007824 */ /* 0x000fca00078e00ff */
[----:B------:R-:W-:Y:S02]  /*8260*/  LOP3.LUT R0, R5, R0, R6, 0xfe, !PT ;  /* 0x0000000005007212 */ /* 0x000fe400078efe06 */
.L_x_905:
[----:B------:R-:W-:Y:S05]  /*8270*/  BSYNC B0 ;  /* 0x0000000000007941 */ /* 0x000fea0003800000 */
.L_x_904:
[----:B------:R-:W-:-:S04]  /*8280*/  F2FP.BF16.PACK_AB R0, RZ, R0 ;  /* 0x00000000ff00723e */ /* 0x000fc800000010ff */
[----:B------:R-:W-:Y:S01]  /*8290*/  PRMT R19, R0, 0x7610, R19 ;  /* 0x0000761000137816 */ /* 0x000fe20000000013 */
[----:B------:R-:W-:Y:S05]  /*82a0*/  BRA `(.L_x_885) ;  /* 0x0000030000007947 */ /* 0x000fea0003800000 */
.L_x_897:
        /* <DEDUP_REMOVED lines=14> */
.L_x_911:
[----:B------:R-:W-:Y:S05]  /*8390*/  BSYNC B0 ;  /* 0x0000000000007941 */ /* 0x000fea0003800000 */
.L_x_910:
[----:B------:R-:W-:-:S04]  /*83a0*/  F2FP.BF16.PACK_AB R0, RZ, R0 ;  /* 0x00000000ff00723e */ /* 0x000fc800000010ff */
[----:B------:R-:W-:Y:S01]  /*83b0*/  PRMT R19, R0, 0x7610, R19 ;  /* 0x0000761000137816 */ /* 0x000fe20000000013 */
[----:B------:R-:W-:Y:S05]  /*83c0*/  BRA `(.L_x_885) ;  /* 0x000001e000007947 */ /* 0x000fea0003800000 */
.L_x_884:
        /* <DEDUP_REMOVED lines=21> */
.L_x_909:
[----:B------:R-:W2:Y:S02]  /*8520*/  LDG.E.64 R4, [R4.64] ;  /* 0x0000002404047981 */ /* 0x000ea4000c1e1b00 */
[----:B--2---:R-:W0:Y:S02]  /*8530*/  I2F.U64 R0, R4 ;  /* 0x0000000400007312 */ /* 0x004e240000301000 */
[----:B0-----:R-:W-:-:S04]  /*8540*/  F2FP.BF16.PACK_AB R0, RZ, R0 ;  /* 0x00000000ff00723e */ /* 0x001fc800000010ff */
[----:B------:R-:W-:Y:S01]  /*8550*/  PRMT R19, R0, 0x7610, R19 ;  /* 0x0000761000137816 */ /* 0x000fe20000000013 */
[----:B------:R-:W-:Y:S05]  /*8560*/  BRA `(.L_x_885) ;  /* 0x0000004000007947 */ /* 0x000fea0003800000 */
.L_x_908:
[----:B------:R-:W2:Y:S02]  /*8570*/  LDG.E R4, [R4.64] ;  /* 0x0000002404047981 */ /* 0x000ea4000c1e1900 */
[----:B--2---:R-:W0:Y:S02]  /*8580*/  I2F.U32 R0, R4 ;  /* 0x0000000400007306 */ /* 0x004e240000201000 */
[----:B0-----:R-:W-:-:S04]  /*8590*/  F2FP.BF16.PACK_AB R0, RZ, R0 ;  /* 0x00000000ff00723e */ /* 0x001fc800000010ff */
[----:B------:R-:W-:Y:S02]  /*85a0*/  PRMT R19, R0, 0x7610, R19 ;  /* 0x0000761000137816 */ /* 0x000fe40000000013 */
.L_x_885:
[----:B------:R-:W-:-:S05]  /*85b0*/  IADD3 R30, R30, 0x80, RZ ;  /* 0x000000801e1e7810 */ /* 0x000fca0007ffe0ff */
.L_x_783:
[----:B------:R-:W-:Y:S05]  /*85c0*/  BSYNC B6 ;  /* 0x0000000000067941 */ /* 0x000fea0003800000 */
.L_x_782:
[----:B------:R-:W-:Y:S01]  /*85d0*/  ISETP.GE.AND P0, PT, R30, R31, PT ;  /* 0x0000001f1e00720c */ /* 0x000fe20003f06270 */
[----:B------:R-:W-:Y:S01]  /*85e0*/  BSSY B6, `(.L_x_912) ;  /* 0x000042a000067945 */ /* 0x000fe20003800000 */
[----:B------:R-:W-:Y:S02]  /*85f0*/  PRMT R22, RZ, 0x7610, R22 ;  /* 0x00007610ff167816 */ /* 0x000fe40000000016 */
[----:B------:R-:W-:Y:S02]  /*8600*/  PRMT R23, RZ, 0x7610, R23 ;  /* 0x00007610ff177816 */ /* 0x000fe40000000017 */
[----:B0-----:R-:W-:Y:S02]  /*8610*/  PRMT R25, RZ, 0x7610, R25 ;  /* 0x00007610ff197816 */ /* 0x001fe40000000019 */
[----:B------:R-:W-:Y:S02]  /*8620*/  PRMT R27, RZ, 0x7610, R27 ;  /* 0x00007610ff1b7816 */ /* 0x000fe4000000001b */
[----:B------:R-:W-:-:S03]  /*8630*/  PRMT R29, RZ, 0x7610, R29 ;  /* 0x00007610ff1d7816 */ /* 0x000fc6000000001d */
[----:B------:R-:W-:Y:S05]  /*8640*/  @P0 BRA `(.L_x_913) ;  /* 0x0000423000000947 */ /* 0x000fea0003800000 */
[----:B------:R-:W-:Y:S01]  /*8650*/  PRMT R0, R35, 0x9910, RZ ;  /* 0x0000991023007816 */ /* 0x000fe200000000ff */
        /* <DEDUP_REMOVED lines=19> */
.L_x_917:
[----:B------:R-:W2:Y:S02]  /*8790*/  LDG.E.U8 R4, [R4.64] ;  /* 0x0000002404047981 */ /* 0x000ea4000c1e1100 */
[----:B--2---:R-:W0:Y:S02]  /*87a0*/  I2F.U16 R0, R4 ;  /* 0x0000000400007306 */ /* 0x004e240000101000 */
[----:B0-----:R-:W-:-:S04]  /*87b0*/  F2FP.BF16.PACK_AB R0, RZ, R0 ;  /* 0x00000000ff00723e */ /* 0x001fc800000010ff */
[----:B------:R-:W-:Y:S01]  /*87c0*/  PRMT R23, R0, 0x7610, R23 ;  /* 0x0000761000177816 */ /* 0x000fe20000000017 */
[----:B------:R-:W-:Y:S05]  /*87d0*/  BRA `(.L_x_919) ;  /* 0x00000f0000007947 */ /* 0x000fea0003800000 */
.L_x_916:
        /* <DEDUP_REMOVED lines=11> */
.L_x_921:
[----:B------:R-:W2:Y:S02]  /*8890*/  LDG.E R4, [R4.64] ;  /* 0x0000002404047981 */ /* 0x000ea4000c1e1900 */
[----:B--2---:R-:W0:Y:S02]  /*88a0*/  I2F R0, R4 ;  /* 0x0000000400007306 */ /* 0x004e240000201400 */
[----:B0-----:R-:W-:-:S04]  /*88b0*/  F2FP.BF16.PACK_AB R0, RZ, R0 ;  /* 0x00000000ff00723e */ /* 0x001fc800000010ff */
[----:B------:R-:W-:Y:S01]  /*88c0*/  PRMT R23, R0, 0x7610, R23 ;  /* 0x0000761000177816 */ /* 0x000fe20000000017 */
[----:B------:R-:W-:Y:S05]  /*88d0*/  BRA `(.L_x_919) ;  /* 0x00000e0000007947 */ /* 0x000fea0003800000 */
.L_x_920:
[----:B------:R-:W2:Y:S02]  /*88e0*/  LDG.E.U16 R4, [R4.64] ;  /* 0x0000002404047981 */ /* 0x000ea4000c1e1500 */
[----:B--2---:R-:W0:Y:S02]  /*88f0*/  I2F.S16 R0, R4 ;  /* 0x0000000400007306 */ /* 0x004e240000101400 */
[----:B0-----:R-:W-:-:S04]  /*8900*/  F2FP.BF16.PACK_AB R0, RZ, R0 ;  /* 0x00000000ff00723e */ /* 0x001fc800000010ff */
[----:B------:R-:W-:Y:S01]  /*8910*/  PRMT R23, R0, 0x7610, R23 ;  /* 0x0000761000177816 */ /* 0x000fe20000000017 */
[----:B------:R-:W-:Y:S05]  /*8920*/  BRA `(.L_x_919) ;  /* 0x00000db000007947 */ /* 0x000fea0003800000 */
.L_x_915:
        /* <DEDUP_REMOVED lines=9> */
.L_x_923:
[----:B------:R-:W2:Y:S02]  /*89c0*/  LDG.E.U16 R0, [R4.64] ;  /* 0x0000002404007981 */ /* 0x000ea4000c1e1500 */
[----:B--2---:R-:W-:-:S05]  /*89d0*/  HADD2.F32 R0, -RZ, R0.H0_H0 ;  /* 0x20000000ff007230 */ /* 0x004fca0000004100 */
[----:B------:R-:W-:-:S04]  /*89e0*/  F2FP.BF16.PACK_AB R0, RZ, R0 ;  /* 0x00000000ff00723e */ /* 0x000fc800000010ff */
[----:B------:R-:W-:Y:S01]  /*89f0*/  PRMT R23, R0, 0x7610, R23 ;  /* 0x0000761000177816 */ /* 0x000fe20000000017 */
[----:B------:R-:W-:Y:S05]  /*8a00*/  BRA `(.L_x_919) ;  /* 0x00000cd000007947 */ /* 0x000fea0003800000 */
.L_x_922:
        /* <DEDUP_REMOVED lines=9> */
.L_x_925:
[----:B------:R-:W2:Y:S02]  /*8aa0*/  LDG.E.U16 R4, [R4.64] ;  /* 0x0000002404047981 */ /* 0x000ea4000c1e1500 */
[----:B--2---:R-:W-:-:S05]  /*8ab0*/  HADD2.F32 R0, -RZ, R4.H0_H0 ;  /* 0x20000004ff007230 */ /* 0x004fca0000004100 */
[----:B------:R-:W-:-:S04]  /*8ac0*/  F2FP.BF16.PACK_AB R0, RZ, R0 ;  /* 0x00000000ff00723e */ /* 0x000fc800000010ff */
[----:B------:R-:W-:Y:S01]  /*8ad0*/  PRMT R23, R0, 0x7610, R23 ;  /* 0x0000761000177816 */ /* 0x000fe20000000017 */
[----:B------:R-:W-:Y:S05]  /*8ae0*/  BRA `(.L_x_919) ;  /* 0x00000bf000007947 */ /* 0x000fea0003800000 */
.L_x_924:
[----:B------:R-:W2:Y:S02]  /*8af0*/  LDG.E.64 R4, [R4.64] ;  /* 0x0000002404047981 */ /* 0x000ea4000c1e1b00 */
[----:B--2---:R-:W0:Y:S01]  /*8b00*/  F2F.F32.F64 R0, R4 ;  /* 0x0000000400007310 */ /* 0x004e220000301000 */
[----:B------:R-:W0:-:S14]  /*8b10*/  DSETP.GEU.AND P0, PT, |R4|, c[0x2][0x0], PT ;  /* 0x008000000400762a */ /* 0x000e1c0003f0e200 */
[----:B0-----:R-:W-:-:S05]  /*8b20*/  @!P0 FMUL R0, R0, 1.175494350822287508e-38 ;  /* 0x0080000000008820 */ /* 0x001fca0000400000 */
[----:B------:R-:W-:-:S04]  /*8b30*/  F2FP.BF16.PACK_AB R0, RZ, R0 ;  /* 0x00000000ff00723e */ /* 0x000fc800000010ff */
[----:B------:R-:W-:Y:S01]  /*8b40*/  PRMT R23, R0, 0x7610, R23 ;  /* 0x0000761000177816 */ /* 0x000fe20000000017 */
[----:B------:R-:W-:Y:S05]  /*8b50*/  BRA `(.L_x_919) ;  /* 0x00000b8000007947 */ /* 0x000fea0003800000 */
.L_x_914:
        /* <DEDUP_REMOVED lines=14> */
.L_x_928:
[----:B------:R-:W2:Y:S02]  /*8c40*/  LDG.E.64 R4, [R4.64] ;  /* 0x0000002404047981 */ /* 0x000ea4000c1e1b00 */
[----:B--2---:R-:W0:Y:S01]  /*8c50*/  F2F.F32.F64 R0, R4 ;  /* 0x0000000400007310 */ /* 0x004e220000301000 */
[----:B------:R-:W0:-:S14]  /*8c60*/  DSETP.GEU.AND P0, PT, |R4|, c[0x2][0x0], PT ;  /* 0x008000000400762a */ /* 0x000e1c0003f0e200 */
[----:B0-----:R-:W-:-:S05]  /*8c70*/  @!P0 FMUL R0, R0, 1.175494350822287508e-38 ;  /* 0x0080000000008820 */ /* 0x001fca0000400000 */
[----:B------:R-:W-:-:S04]  /*8c80*/  F2FP.BF16.PACK_AB R0, RZ, R0 ;  /* 0x00000000ff00723e */ /* 0x000fc800000010ff */
[----:B------:R-:W-:Y:S01]  /*8c90*/  PRMT R23, R0, 0x7610, R23 ;  /* 0x0000761000177816 */ /* 0x000fe20000000017 */
[----:B------:R-:W-:Y:S05]  /*8ca0*/  BRA `(.L_x_919) ;  /* 0x00000a3000007947 */ /* 0x000fea0003800000 */
.L_x_927:
        /* <DEDUP_REMOVED lines=28> */
.L_x_930:
        /* <DEDUP_REMOVED lines=15> */
.L_x_929:
[----:B------:R0:W5:Y:S01]  /*8f60*/  LDG.E.U16 R23, [R4.64] ;  /* 0x0000002404177981 */ /* 0x000162000c1e1500 */
[----:B------:R-:W-:Y:S05]  /*8f70*/  BRA `(.L_x_919) ;  /* 0x0000076000007947 */ /* 0x000fea0003800000 */
.L_x_926:
        /* <DEDUP_REMOVED lines=12> */
.L_x_933:
        /* <DEDUP_REMOVED lines=21> */
.L_x_937:
[----:B------:R-:W-:Y:S05]  /*9190*/  BSYNC B1 ;  /* 0x0000000000017941 */ /* 0x000fea0003800000 */
.L_x_936:
[----:B------:R-:W-:Y:S01]  /*91a0*/  LEA R5, R0, 0x3b800000, 0x17 ;  /* 0x3b80000000057811 */ /* 0x000fe200078eb8ff */
[----:B------:R-:W-:-:S05]  /*91b0*/  IMAD.SHL.U32 R0, R3, 0x100000, RZ ;  /* 0x0010000003007824 */ /* 0x000fca00078e00ff */
[----:B------:R-:W-:Y:S02]  /*91c0*/  LOP3.LUT R0, R5, R0, R6, 0xfe, !PT ;  /* 0x0000000005007212 */ /* 0x000fe400078efe06 */
.L_x_935:
[----:B------:R-:W-:Y:S05]  /*91d0*/  BSYNC B0 ;  /* 0x0000000000007941 */ /* 0x000fea0003800000 */
.L_x_934:
[----:B------:R-:W-:-:S04]  /*91e0*/  F2FP.BF16.PACK_AB R0, RZ, R0 ;  /* 0x00000000ff00723e */ /* 0x000fc800000010ff */
[----:B------:R-:W-:Y:S01]  /*91f0*/  PRMT R23, R0, 0x7610, R23 ;  /* 0x0000761000177816 */ /* 0x000fe20000000017 */
[----:B------:R-:W-:Y:S05]  /*9200*/  BRA `(.L_x_919) ;  /* 0x000004d000007947 */ /* 0x000fea0003800000 */
.L_x_932:
        /* <DEDUP_REMOVED lines=21> */
.L_x_941:
[----:B------:R-:W-:Y:S05]  /*9360*/  BSYNC B1 ;  /* 0x0000000000017941 */ /* 0x000fea0003800000 */
.L_x_940:
[----:B------:R-:W-:Y:S01]  /*9370*/  LEA R5, R0, 0x37800000, 0x17 ;  /* 0x3780000000057811 */ /* 0x000fe200078eb8ff */
[----:B------:R-:W-:-:S05]  /*9380*/  IMAD.SHL.U32 R0, R3, 0x200000, RZ ;  /* 0x0020000003007824 */ /* 0x000fca00078e00ff */
[----:B------:R-:W-:Y:S02]  /*9390*/  LOP3.LUT R0, R5, R0, R6, 0xfe, !PT ;  /* 0x0000000005007212 */ /* 0x000fe400078efe06 */
.L_x_939:
[----:B------:R-:W-:Y:S05]  /*93a0*/  BSYNC B0 ;  /* 0x0000000000007941 */ /* 0x000fea0003800000 */
.L_x_938:
[----:B------:R-:W-:-:S04]  /*93b0*/  F2FP.BF16.PACK_AB R0, RZ, R0 ;  /* 0x00000000ff00723e */ /* 0x000fc800000010ff */
[----:B------:R-:W-:Y:S01]  /*93c0*/  PRMT R23, R0, 0x7610, R23 ;  /* 0x0000761000177816 */ /* 0x000fe20000000017 */
[----:B------:R-:W-:Y:S05]  /*93d0*/  BRA `(.L_x_919) ;  /* 0x0000030000007947 */ /* 0x000fea0003800000 */
.L_x_931:
        /* <DEDUP_REMOVED lines=14> */
.L_x_945:
[----:B------:R-:W-:Y:S05]  /*94c0*/  BSYNC B0 ;  /* 0x0000000000007941 */ /* 0x000fea0003800000 */
.L_x_944:
[----:B------:R-:W-:-:S04]  /*94d0*/  F2FP.BF16.PACK_AB R0, RZ, R0 ;  /* 0x00000000ff00723e */ /* 0x000fc800000010ff */
[----:B------:R-:W-:Y:S01]  /*94e0*/  PRMT R23, R0, 0x7610, R23 ;  /* 0x0000761000177816 */ /* 0x000fe20000000017 */
[----:B------:R-:W-:Y:S05]  /*94f0*/  BRA `(.L_x_919) ;  /* 0x000001e000007947 */ /* 0x000fea0003800000 */
.L_x_918:
[----:B------:R-:W-:Y:S02]  /*9500*/  IMAD.MOV.U32 R4, RZ, RZ, c[0x4][0x128] ;  /* 0x01004a00ff047624 */ /* 0x000fe400078e00ff */
[----:B------:R-:W-:Y:S02]  /*9510*/  IMAD.MOV.U32 R5, RZ, RZ, c[0x4][0x12c] ;  /* 0x01004b00ff057624 */ /* 0x000fe400078e00ff */
[----:B------:R-:W-:Y:S02]  /*9520*/  IMAD.MOV.U32 R6, RZ, RZ, c[0x4][0x130] ;  /* 0x01004c00ff067624 */ /* 0x000fe400078e00ff */
[----:B------:R-:W-:Y:S02]  /*9530*/  IMAD.MOV.U32 R7, RZ, RZ, c[0x4][0x134] ;  /* 0x01004d00ff077624 */ /* 0x000fe400078e00ff */
[----:B------:R-:W-:Y:S02]  /*9540*/  IMAD.MOV.U32 R8, RZ, RZ, 0x4e ;  /* 0x0000004eff087424 */ /* 0x000fe400078e00ff */
[----:B------:R-:W-:-:S02]  /*9550*/  IMAD.MOV.U32 R10, RZ, RZ, c[0x4][0x38] ;  /* 0x01000e00ff0a7624 */ /* 0x000fc400078e00ff */
[----:B------:R-:W-:Y:S02]  /*9560*/  IMAD.MOV.U32 R11, RZ, RZ, c[0x4][0x3c] ;  /* 0x01000f00ff0b7624 */ /* 0x000fe400078e00ff */
[----:B------:R-:W-:Y:S02]  /*9570*/  IMAD.MOV.U32 R12, RZ, RZ, 0x1 ;  /* 0x00000001ff0c7424 */ /* 0x000fe400078e00ff */
[----:B------:R-:W-:Y:S02]  /*9580*/  IMAD.MOV.U32 R13, RZ, RZ, RZ ;  /* 0x000000ffff0d7224 */ /* 0x000fe400078e00ff */
[----:B------:R-:W-:Y:S01]  /*9590*/  LEPC R14 ;  /* 0x00000000000e734e */ /* 0x000fe20000000000 */
[----:B------:R-:W-:Y:S02]  /*95a0*/  MOV R3, 0x9630 ;  /* 0x0000963000037802 */ /* 0x000fe40000000f00 */
[----:B------:R-:W-:Y:S02]  /*95b0*/  MOV R20, 0x9590 ;  /* 0x0000959000147802 */ /* 0x000fe40000000f00 */
[----:B------:R-:W-:Y:S02]  /*95c0*/  MOV R21, 0x0 ;  /* 0x0000000000157802 */ /* 0x000fe40000000f00 */
[----:B------:R-:W-:-:S02]  /*95d0*/  MOV R0, 0x0 ;  /* 0x0000000000007802 */ /* 0x000fc40000000f00 */
[----:B------:R-:W-:-:S04]  /*95e0*/  IADD3 R20, P0, P1, -R20, R3, R14 ;  /* 0x0000000314147210 */ /* 0x000fc8000791e10e */
[----:B------:R-:W-:Y:S02]  /*95f0*/  IADD3.X R21, ~R0, R21, R15, P0, P1 ;  /* 0x0000001500157210 */ /* 0x000fe400007e250f */
[----:B------:R-:W-:-:S06]  /*9600*/  MOV R14, 0x0 ;  /* 0x00000000000e7802 */ /* 0x000fcc0000000f00 */
[----:B------:R-:W0:Y:S02]  /*9610*/  LDC.64 R14, c[0x4][R14] ;  /* 0x010000000e0e7b82 */ /* 0x000e240000000a00 */
[----:B0----5:R-:W-:Y:S05]  /*9620*/  CALL.ABS.NOINC R14 ;  /* 0x000000000e007343 */ /* 0x021fea0003c00000 */
[----:B------:R-:W-:Y:S01]  /*9630*/  PRMT R23, RZ, 0x7610, R23 ;  /* 0x00007610ff177816 */ /* 0x000fe20000000017 */
[----:B------:R-:W-:Y:S05]  /*9640*/  BRA `(.L_x_919) ;  /* 0x0000009000007947 */ /* 0x000fea0003800000 */
.L_x_943:
[----:B------:R-:W2:Y:S02]  /*9650*/  LDG.E.64 R4, [R4.64] ;  /* 0x0000002404047981 */ /* 0x000ea4000c1e1b00 */
[----:B--2---:R-:W0:Y:S02]  /*9660*/  I2F.U64 R0, R4 ;  /* 0x0000000400007312 */ /* 0x004e240000301000 */
[----:B0-----:R-:W-:-:S04]  /*9670*/  F2FP.BF16.PACK_AB R0, RZ, R0 ;  /* 0x00000000ff00723e */ /* 0x001fc800000010ff */
[----:B------:R-:W-:Y:S01]  /*9680*/  PRMT R23, R0, 0x7610, R23 ;  /* 0x0000761000177816 */ /* 0x000fe20000000017 */
[----:B------:R-:W-:Y:S05]  /*9690*/  BRA `(.L_x_919) ;  /* 0x0000004000007947 */ /* 0x000fea0003800000 */
.L_x_942:
[----:B------:R-:W2:Y:S02]  /*96a0*/  LDG.E R4, [R4.64] ;  /* 0x0000002404047981 */ /* 0x000ea4000c1e1900 */
[----:B--2---:R-:W0:Y:S02]  /*96b0*/  I2F.U32 R0, R4 ;  /* 0x0000000400007306 */ /* 0x004e240000201000 */
[----:B0-----:R-:W-:-:S04]  /*96c0*/  F2FP.BF16.PACK_AB R0, RZ, R0 ;  /* 0x00000000ff00723e */ /* 0x001fc800000010ff */
[----:B------:R-:W-:Y:S02]  /*96d0*/  PRMT R23, R0, 0x7610, R23 ;  /* 0x0000761000177816 */ /* 0x000fe40000000017 */
.L_x_919:
        /* <DEDUP_REMOVED lines=19> */
.L_x_949:
[----:B------:R-:W2:Y:S02]  /*9810*/  LDG.E.U8 R4, [R4.64] ;  /* 0x0000002404047981 */ /* 0x000ea4000c1e1100 */
[----:B--2---:R-:W0:Y:S02]  /*9820*/  I2F.U16 R0, R4 ;  /* 0x0000000400007306 */ /* 0x004e240000101000 */
[----:B0-----:R-:W-:-:S04]  /*9830*/  F2FP.BF16.PACK_AB R0, RZ, R0 ;  /* 0x00000000ff00723e */ /* 0x001fc800000010ff */
[----:B------:R-:W-:Y:S01]  /*9840*/  PRMT R25, R0, 0x7610, R25 ;  /* 0x0000761000197816 */ /* 0x000fe20000000019 */
[----:B------:R-:W-:Y:S05]  /*9850*/  BRA `(.L_x_951) ;  /* 0x00000f0000007947 */ /* 0x000fea0003800000 */
.L_x_948:
        /* <DEDUP_REMOVED lines=11> */
.L_x_953:
[----:B------:R-:W2:Y:S02]  /*9910*/  LDG.E R4, [R4.64] ;  /* 0x0000002404047981 */ /* 0x000ea4000c1e1900 */
[----:B--2---:R-:W0:Y:S02]  /*9920*/  I2F R0, R4 ;  /* 0x0000000400007306 */ /* 0x004e240000201400 */
[----:B0-----:R-:W-:-:S04]  /*9930*/  F2FP.BF16.PACK_AB R0, RZ, R0 ;  /* 0x00000000ff00723e */ /* 0x001fc800000010ff */
[----:B------:R-:W-:Y:S01]  /*9940*/  PRMT R25, R0, 0x7610, R25 ;  /* 0x0000761000197816 */ /* 0x000fe20000000019 */
[----:B------:R-:W-:Y:S05]  /*9950*/  BRA `(.L_x_951) ;  /* 0x00000e0000007947 */ /* 0x000fea0003800000 */
.L_x_952:
[----:B------:R-:W2:Y:S02]  /*9960*/  LDG.E.U16 R4, [R4.64] ;  /* 0x0000002404047981 */ /* 0x000ea4000c1e1500 */
[----:B--2---:R-:W0:Y:S02]  /*9970*/  I2F.S16 R0, R4 ;  /* 0x0000000400007306 */ /* 0x004e240000101400 */
[----:B0-----:R-:W-:-:S04]  /*9980*/  F2FP.BF16.PACK_AB R0, RZ, R0 ;  /* 0x00000000ff00723e */ /* 0x001fc800000010ff */
[----:B------:R-:W-:Y:S01]  /*9990*/  PRMT R25, R0, 0x7610, R25 ;  /* 0x0000761000197816 */ /* 0x000fe20000000019 */
[----:B------:R-:W-:Y:S05]  /*99a0*/  BRA `(.L_x_951) ;  /* 0x00000db000007947 */ /* 0x000fea0003800000 */
.L_x_947:
        /* <DEDUP_REMOVED lines=9> */
.L_x_955:
[----:B------:R-:W2:Y:S02]  /*9a40*/  LDG.E.U16 R0, [R4.64] ;  /* 0x0000002404007981 */ /* 0x000ea4000c1e1500 */
[----:B--2---:R-:W-:-:S05]  /*9a50*/  HADD2.F32 R0, -RZ, R0.H0_H0 ;  /* 0x20000000ff007230 */ /* 0x004fca0000004100 */
[----:B------:R-:W-:-:S04]  /*9a60*/  F2FP.BF16.PACK_AB R0, RZ, R0 ;  /* 0x00000000ff00723e */ /* 0x000fc800000010ff */
[----:B------:R-:W-:Y:S01]  /*9a70*/  PRMT R25, R0, 0x7610, R25 ;  /* 0x0000761000197816 */ /* 0x000fe20000000019 */
[----:B------:R-:W-:Y:S05]  /*9a80*/  BRA `(.L_x_951) ;  /* 0x00000cd000007947 */ /* 0x000fea0003800000 */
.L_x_954:
        /* <DEDUP_REMOVED lines=9> */
.L_x_957:
[----:B------:R-:W2:Y:S02]  /*9b20*/  LDG.E.U16 R4, [R4.64] ;  /* 0x0000002404047981 */ /* 0x000ea4000c1e1500 */
[----:B--2---:R-:W-:-:S05]  /*9b30*/  HADD2.F32 R0, -RZ, R4.H0_H0 ;  /* 0x20000004ff007230 */ /* 0x004fca0000004100 */
[----:B------:R-:W-:-:S04]  /*9b40*/  F2FP.BF16.PACK_AB R0, RZ, R0 ;  /* 0x00000000ff00723e */ /* 0x000fc800000010ff */
[----:B------:R-:W-:Y:S01]  /*9b50*/  PRMT R25, R0, 0x7610, R25 ;  /* 0x0000761000197816 */ /* 0x000fe20000000019 */
[----:B------:R-:W-:Y:S05]  /*9b60*/  BRA `(.L_x_951) ;  /* 0x00000bf000007947 */ /* 0x000fea0003800000 */
.L_x_956:
[----:B------:R-:W2:Y:S02]  /*9b70*/  LDG.E.64 R4, [R4.64] ;  /* 0x0000002404047981 */ /* 0x000ea4000c1e1b00 */
[----:B--2---:R-:W0:Y:S01]  /*9b80*/  F2F.F32.F64 R0, R4 ;  /* 0x0000000400007310 */ /* 0x004e220000301000 */
[----:B------:R-:W0:-:S14]  /*9b90*/  DSETP.GEU.AND P0, PT, |R4|, c[0x2][0x0], PT ;  /* 0x008000000400762a */ /* 0x000e1c0003f0e200 */
[----:B0-----:R-:W-:-:S05]  /*9ba0*/  @!P0 FMUL R0, R0, 1.175494350822287508e-38 ;  /* 0x0080000000008820 */ /* 0x001fca0000400000 */
[----:B------:R-:W-:-:S04]  /*9bb0*/  F2FP.BF16.PACK_AB R0, RZ, R0 ;  /* 0x00000000ff00723e */ /* 0x000fc800000010ff */
[----:B------:R-:W-:Y:S01]  /*9bc0*/  PRMT R25, R0, 0x7610, R25 ;  /* 0x0000761000197816 */ /* 0x000fe20000000019 */
[----:B------:R-:W-:Y:S05]  /*9bd0*/  BRA `(.L_x_951) ;  /* 0x00000b8000007947 */ /* 0x000fea0003800000 */
.L_x_946:
        /* <DEDUP_REMOVED lines=14> */
.L_x_960:
[----:B------:R-:W2:Y:S02]  /*9cc0*/  LDG.E.64 R4, [R4.64] ;  /* 0x0000002404047981 */ /* 0x000ea4000c1e1b00 */
[----:B--2---:R-:W0:Y:S01]  /*9cd0*/  F2F.F32.F64 R0, R4 ;  /* 0x0000000400007310 */ /* 0x004e220000301000 */
[----:B------:R-:W0:-:S14]  /*9ce0*/  DSETP.GEU.AND P0, PT, |R4|, c[0x2][0x0], PT ;  /* 0x008000000400762a */ /* 0x000e1c0003f0e200 */
[----:B0-----:R-:W-:-:S05]  /*9cf0*/  @!P0 FMUL R0, R0, 1.175494350822287508e-38 ;  /* 0x0080000000008820 */ /* 0x001fca0000400000 */
[----:B------:R-:W-:-:S04]  /*9d00*/  F2FP.BF16.PACK_AB R0, RZ, R0 ;  /* 0x00000000ff00723e */ /* 0x000fc800000010ff */
[----:B------:R-:W-:Y:S01]  /*9d10*/  PRMT R25, R0, 0x7610, R25 ;  /* 0x0000761000197816 */ /* 0x000fe20000000019 */
[----:B------:R-:W-:Y:S05]  /*9d20*/  BRA `(.L_x_951) ;  /* 0x00000a3000007947 */ /* 0x000fea0003800000 */
.L_x_959:
        /* <DEDUP_REMOVED lines=28> */
.L_x_962:
        /* <DEDUP_REMOVED lines=15> */
.L_x_961:
[----:B------:R0:W5:Y:S01]  /*9fe0*/  LDG.E.U16 R25, [R4.64] ;  /* 0x0000002404197981 */ /* 0x000162000c1e1500 */
[----:B------:R-:W-:Y:S05]  /*9ff0*/  BRA `(.L_x_951) ;  /* 0x0000076000007947 */ /* 0x000fea0003800000 */
.L_x_958:
        /* <DEDUP_REMOVED lines=12> */
.L_x_965:
        /* <DEDUP_REMOVED lines=21> */
.L_x_969:
[----:B------:R-:W-:Y:S05]  /*a210*/  BSYNC B1 ;  /* 0x0000000000017941 */ /* 0x000fea0003800000 */
.L_x_968:
[----:B------:R-:W-:Y:S01]  /*a220*/  LEA R5, R0, 0x3b800000, 0x17 ;  /* 0x3b80000000057811 */ /* 0x000fe200078eb8ff */
[----:B------:R-:W-:-:S05]  /*a230*/  IMAD.SHL.U32 R0, R3, 0x100000, RZ ;  /* 0x0010000003007824 */ /* 0x000fca00078e00ff */
[----:B------:R-:W-:Y:S02]  /*a240*/  LOP3.LUT R0, R5, R0, R6, 0xfe, !PT ;  /* 0x0000000005007212 */ /* 0x000fe400078efe06 */
.L_x_967:
[----:B------:R-:W-:Y:S05]  /*a250*/  BSYNC B0 ;  /* 0x0000000000007941 */ /* 0x000fea0003800000 */
.L_x_966:
[----:B------:R-:W-:-:S04]  /*a260*/  F2FP.BF16.PACK_AB R0, RZ, R0 ;  /* 0x00000000ff00723e */ /* 0x000fc800000010ff */
[----:B------:R-:W-:Y:S01]  /*a270*/  PRMT R25, R0, 0x7610, R25 ;  /* 0x0000761000197816 */ /* 0x000fe20000000019 */
[----:B------:R-:W-:Y:S05]  /*a280*/  BRA `(.L_x_951) ;  /* 0x000004d000007947 */ /* 0x000fea0003800000 */
.L_x_964:
        /* <DEDUP_REMOVED lines=21> */
.L_x_973:
[----:B------:R-:W-:Y:S05]  /*a3e0*/  BSYNC B1 ;  /* 0x0000000000017941 */ /* 0x000fea0003800000 */
.L_x_972:
[----:B------:R-:W-:Y:S01]  /*a3f0*/  LEA R5, R0, 0x37800000, 0x17 ;  /* 0x3780000000057811 */ /* 0x000fe200078eb8ff */
[----:B------:R-:W-:-:S05]  /*a400*/  IMAD.SHL.U32 R0, R3, 0x200000, RZ ;  /* 0x0020000003007824 */ /* 0x000fca00078e00ff */
[----:B------:R-:W-:Y:S02]  /*a410*/  LOP3.LUT R0, R5, R0, R6, 0xfe, !PT ;  /* 0x0000000005007212 */ /* 0x000fe400078efe06 */
.L_x_971:
[----:B------:R-:W-:Y:S05]  /*a420*/  BSYNC B0 ;  /* 0x0000000000007941 */ /* 0x000fea0003800000 */
.L_x_970:
[----:B------:R-:W-:-:S04]  /*a430*/  F2FP.BF16.PACK_AB R0, RZ, R0 ;  /* 0x00000000ff00723e */ /* 0x000fc800000010ff */
[----:B------:R-:W-:Y:S01]  /*a440*/  PRMT R25, R0, 0x7610, R25 ;  /* 0x0000761000197816 */ /* 0x000fe20000000019 */
[----:B------:R-:W-:Y:S05]  /*a450*/  BRA `(.L_x_951) ;  /* 0x0000030000007947 */ /* 0x000fea0003800000 */
.L_x_963:
        /* <DEDUP_REMOVED lines=14> */
.L_x_977:
[----:B------:R-:W-:Y:S05]  /*a540*/  BSYNC B0 ;  /* 0x0000000000007941 */ /* 0x000fea0003800000 */
.L_x_976:
[----:B------:R-:W-:-:S04]  /*a550*/  F2FP.BF16.PACK_AB R0, RZ, R0 ;  /* 0x00000000ff00723e */ /* 0x000fc800000010ff */
[----:B------:R-:W-:Y:S01]  /*a560*/  PRMT R25, R0, 0x7610, R25 ;  /* 0x0000761000197816 */ /* 0x000fe20000000019 */
[----:B------:R-:W-:Y:S05]  /*a570*/  BRA `(.L_x_951) ;  /* 0x000001e000007947 */ /* 0x000fea0003800000 */
.L_x_950:
        /* <DEDUP_REMOVED lines=21> */
.L_x_975:
[----:B------:R-:W2:Y:S02]  /*a6d0*/  LDG.E.64 R4, [R4.64] ;  /* 0x0000002404047981 */ /* 0x000ea4000c1e1b00 */
[----:B--2---:R-:W0:Y:S02]  /*a6e0*/  I2F.U64 R0, R4 ;  /* 0x0000000400007312 */ /* 0x004e240000301000 */
[----:B0-----:R-:W-:-:S04]  /*a6f0*/  F2FP.BF16.PACK_AB R0, RZ, R0 ;  /* 0x00000000ff00723e */ /* 0x001fc800000010ff */
[----:B------:R-:W-:Y:S01]  /*a700*/  PRMT R25, R0, 0x7610, R25 ;  /* 0x0000761000197816 */ /* 0x000fe20000000019 */
[----:B------:R-:W-:Y:S05]  /*a710*/  BRA `(.L_x_951) ;  /* 0x0000004000007947 */ /* 0x000fea0003800000 */
.L_x_974:
[----:B------:R-:W2:Y:S02]  /*a720*/  LDG.E R4, [R4.64] ;  /* 0x0000002404047981 */ /* 0x000ea4000c1e1900 */
[----:B--2---:R-:W0:Y:S02]  /*a730*/  I2F.U32 R0, R4 ;  /* 0x0000000400007306 */ /* 0x004e240000201000 */
[----:B0-----:R-:W-:-:S04]  /*a740*/  F2FP.BF16.PACK_AB R0, RZ, R0 ;  /* 0x00000000ff00723e */ /* 0x001fc800000010ff */
[----:B------:R-:W-:Y:S02]  /*a750*/  PRMT R25, R0, 0x7610, R25 ;  /* 0x0000761000197816 */ /* 0x000fe40000000019 */
.L_x_951:
        /* <DEDUP_REMOVED lines=19> */
.L_x_981:
[----:B------:R-:W2:Y:S02]  /*a890*/  LDG.E.U8 R4, [R4.64] ;  /* 0x0000002404047981 */ /* 0x000ea4000c1e1100 */
[----:B--2---:R-:W0:Y:S02]  /*a8a0*/  I2F.U16 R0, R4 ;  /* 0x0000000400007306 */ /* 0x004e240000101000 */
[----:B0-----:R-:W-:-:S04]  /*a8b0*/  F2FP.BF16.PACK_AB R0, RZ, R0 ;  /* 0x00000000ff00723e */ /* 0x001fc800000010ff */
[----:B------:R-:W-:Y:S01]  /*a8c0*/  PRMT R27, R0, 0x7610, R27 ;  /* 0x00007610001b7816 */ /* 0x000fe2000000001b */
[----:B------:R-:W-:Y:S05]  /*a8d0*/  BRA `(.L_x_983) ;  /* 0x00000f0000007947 */ /* 0x000fea0003800000 */
.L_x_980:
        /* <DEDUP_REMOVED lines=11> */
.L_x_985:
[----:B------:R-:W2:Y:S02]  /*a990*/  LDG.E R4, [R4.64] ;  /* 0x0000002404047981 */ /* 0x000ea4000c1e1900 */
[----:B--2---:R-:W0:Y:S02]  /*a9a0*/  I2F R0, R4 ;  /* 0x0000000400007306 */ /* 0x004e240000201400 */
[----:B0-----:R-:W-:-:S04]  /*a9b0*/  F2FP.BF16.PACK_AB R0, RZ, R0 ;  /* 0x00000000ff00723e */ /* 0x001fc800000010ff */
[----:B------:R-:W-:Y:S01]  /*a9c0*/  PRMT R27, R0, 0x7610, R27 ;  /* 0x00007610001b7816 */ /* 0x000fe2000000001b */
[----:B------:R-:W-:Y:S05]  /*a9d0*/  BRA `(.L_x_983) ;  /* 0x00000e0000007947 */ /* 0x000fea0003800000 */
.L_x_984:
[----:B------:R-:W2:Y:S02]  /*a9e0*/  LDG.E.U16 R4, [R4.64] ;  /* 0x0000002404047981 */ /* 0x000ea4000c1e1500 */
[----:B--2---:R-:W0:Y:S02]  /*a9f0*/  I2F.S16 R0, R4 ;  /* 0x0000000400007306 */ /* 0x004e240000101400 */
[----:B0-----:R-:W-:-:S04]  /*aa00*/  F2FP.BF16.PACK_AB R0, RZ, R0 ;  /* 0x00000000ff00723e */ /* 0x001fc800000010ff */
[----:B------:R-:W-:Y:S01]  /*aa10*/  PRMT R27, R0, 0x7610, R27 ;  /* 0x00007610001b7816 */ /* 0x000fe2000000001b */
[----:B------:R-:W-:Y:S05]  /*aa20*/  BRA `(.L_x_983) ;  /* 0x00000db000007947 */ /* 0x000fea0003800000 */
.L_x_979:
        /* <DEDUP_REMOVED lines=9> */
.L_x_987:
[----:B------:R-:W2:Y:S02]  /*aac0*/  LDG.E.U16 R0, [R4.64] ;  /* 0x0000002404007981 */ /* 0x000ea4000c1e1500 */
[----:B--2---:R-:W-:-:S05]  /*aad0*/  HADD2.F32 R0, -RZ, R0.H0_H0 ;  /* 0x20000000ff007230 */ /* 0x004fca0000004100 */
[----:B------:R-:W-:-:S04]  /*aae0*/  F2FP.BF16.PACK_AB R0, RZ, R0 ;  /* 0x00000000ff00723e */ /* 0x000fc800000010ff */
[----:B------:R-:W-:Y:S01]  /*aaf0*/  PRMT R27, R0, 0x7610, R27 ;  /* 0x00007610001b7816 */ /* 0x000fe2000000001b */
[----:B------:R-:W-:Y:S05]  /*ab00*/  BRA `(.L_x_983) ;  /* 0x00000cd000007947 */ /* 0x000fea0003800000 */
.L_x_986:
        /* <DEDUP_REMOVED lines=9> */
.L_x_989:
[----:B------:R-:W2:Y:S02]  /*aba0*/  LDG.E.U16 R4, [R4.64] ;  /* 0x0000002404047981 */ /* 0x000ea4000c1e1500 */
[----:B--2---:R-:W-:-:S05]  /*abb0*/  HADD2.F32 R0, -RZ, R4.H0_H0 ;  /* 0x20000004ff007230 */ /* 0x004fca0000004100 */
[----:B------:R-:W-:-:S04]  /*abc0*/  F2FP.BF16.PACK_AB R0, RZ, R0 ;  /* 0x00000000ff00723e */ /* 0x000fc800000010ff */
[----:B------:R-:W-:Y:S01]  /*abd0*/  PRMT R27, R0, 0x7610, R27 ;  /* 0x00007610001b7816 */ /* 0x000fe2000000001b */
[----:B------:R-:W-:Y:S05]  /*abe0*/  BRA `(.L_x_983) ;  /* 0x00000bf000007947 */ /* 0x000fea0003800000 */
.L_x_988:
[----:B------:R-:W2:Y:S02]  /*abf0*/  LDG.E.64 R4, [R4.64] ;  /* 0x0000002404047981 */ /* 0x000ea4000c1e1b00 */
[----:B--2---:R-:W0:Y:S01]  /*ac00*/  F2F.F32.F64 R0, R4 ;  /* 0x0000000400007310 */ /* 0x004e220000301000 */
[----:B------:R-:W0:-:S14]  /*ac10*/  DSETP.GEU.AND P0, PT, |R4|, c[0x2][0x0], PT ;  /* 0x008000000400762a */ /* 0x000e1c0003f0e200 */
[----:B0-----:R-:W-:-:S05]  /*ac20*/  @!P0 FMUL R0, R0, 1.175494350822287508e-38 ;  /* 0x0080000000008820 */ /* 0x001fca0000400000 */
[----:B------:R-:W-:-:S04]  /*ac30*/  F2FP.BF16.PACK_AB R0, RZ, R0 ;  /* 0x00000000ff00723e */ /* 0x000fc800000010ff */
[----:B------:R-:W-:Y:S01]  /*ac40*/  PRMT R27, R0, 0x7610, R27 ;  /* 0x00007610001b7816 */ /* 0x000fe2000000001b */
[----:B------:R-:W-:Y:S05]  /*ac50*/  BRA `(.L_x_983) ;  /* 0x00000b8000007947 */ /* 0x000fea0003800000 */
.L_x_978:
        /* <DEDUP_REMOVED lines=14> */
.L_x_992:
[----:B------:R-:W2:Y:S02]  /*ad40*/  LDG.E.64 R4, [R4.64] ;  /* 0x0000002404047981 */ /* 0x000ea4000c1e1b00 */
[----:B--2---:R-:W0:Y:S01]  /*ad50*/  F2F.F32.F64 R0, R4 ;  /* 0x0000000400007310 */ /* 0x004e220000301000 */
[----:B------:R-:W0:-:S14]  /*ad60*/  DSETP.GEU.AND P0, PT, |R4|, c[0x2][0x0], PT ;  /* 0x008000000400762a */ /* 0x000e1c0003f0e200 */
[----:B0-----:R-:W-:-:S05]  /*ad70*/  @!P0 FMUL R0, R0, 1.175494350822287508e-38 ;  /* 0x0080000000008820 */ /* 0x001fca0000400000 */
[----:B------:R-:W-:-:S04]  /*ad80*/  F2FP.BF16.PACK_AB R0, RZ, R0 ;  /* 0x00000000ff00723e */ /* 0x000fc800000010ff */
[----:B------:R-:W-:Y:S01]  /*ad90*/  PRMT R27, R0, 0x7610, R27 ;  /* 0x00007610001b7816 */ /* 0x000fe2000000001b */
[----:B------:R-:W-:Y:S05]  /*ada0*/  BRA `(.L_x_983) ;  /* 0x00000a3000007947 */ /* 0x000fea0003800000 */
.L_x_991:
        /* <DEDUP_REMOVED lines=28> */
.L_x_994:
        /* <DEDUP_REMOVED lines=15> */
.L_x_993:
[----:B------:R0:W5:Y:S01]  /*b060*/  LDG.E.U16 R27, [R4.64] ;  /* 0x00000024041b7981 */ /* 0x000162000c1e1500 */
[----:B------:R-:W-:Y:S05]  /*b070*/  BRA `(.L_x_983) ;  /* 0x0000076000007947 */ /* 0x000fea0003800000 */
.L_x_990:
        /* <DEDUP_REMOVED lines=12> */
.L_x_997:
        /* <DEDUP_REMOVED lines=21> */
.L_x_1001:
[----:B------:R-:W-:Y:S05]  /*b290*/  BSYNC B1 ;  /* 0x0000000000017941 */ /* 0x000fea0003800000 */
.L_x_1000:
[----:B------:R-:W-:Y:S01]  /*b2a0*/  LEA R5, R0, 0x3b800000, 0x17 ;  /* 0x3b80000000057811 */ /* 0x000fe200078eb8ff */
[----:B------:R-:W-:-:S05]  /*b2b0*/  IMAD.SHL.U32 R0, R3, 0x100000, RZ ;  /* 0x0010000003007824 */ /* 0x000fca00078e00ff */
[----:B------:R-:W-:Y:S02]  /*b2c0*/  LOP3.LUT R0, R5, R0, R6, 0xfe, !PT ;  /* 0x0000000005007212 */ /* 0x000fe400078efe06 */
.L_x_999:
[----:B------:R-:W-:Y:S05]  /*b2d0*/  BSYNC B0 ;  /* 0x0000000000007941 */ /* 0x000fea0003800000 */
.L_x_998:
[----:B------:R-:W-:-:S04]  /*b2e0*/  F2FP.BF16.PACK_AB R0, RZ, R0 ;  /* 0x00000000ff00723e */ /* 0x000fc800000010ff */
[----:B------:R-:W-:Y:S01]  /*b2f0*/  PRMT R27, R0, 0x7610, R27 ;  /* 0x00007610001b7816 */ /* 0x000fe2000000001b */
[----:B------:R-:W-:Y:S05]  /*b300*/  BRA `(.L_x_983) ;  /* 0x000004d000007947 */ /* 0x000fea0003800000 */
.L_x_996:
        /* <DEDUP_REMOVED lines=21> */
.L_x_1005:
[----:B------:R-:W-:Y:S05]  /*b460*/  BSYNC B1 ;  /* 0x0000000000017941 */ /* 0x000fea0003800000 */
.L_x_1004:
[----:B------:R-:W-:Y:S01]  /*b470*/  LEA R5, R0, 0x37800000, 0x17 ;  /* 0x3780000000057811 */ /* 0x000fe200078eb8ff */
[----:B------:R-:W-:-:S05]  /*b480*/  IMAD.SHL.U32 R0, R3, 0x200000, RZ ;  /* 0x0020000003007824 */ /* 0x000fca00078e00ff */
[----:B------:R-:W-:Y:S02]  /*b490*/  LOP3.LUT R0, R5, R0, R6, 0xfe, !PT ;  /* 0x0000000005007212 */ /* 0x000fe400078efe06 */
.L_x_1003:
[----:B------:R-:W-:Y:S05]  /*b4a0*/  BSYNC B0 ;  /* 0x0000000000007941 */ /* 0x000fea0003800000 */
.L_x_1002:
[----:B------:R-:W-:-:S04]  /*b4b0*/  F2FP.BF16.PACK_AB R0, RZ, R0 ;  /* 0x00000000ff00723e */ /* 0x000fc800000010ff */
[----:B------:R-:W-:Y:S01]  /*b4c0*/  PRMT R27, R0, 0x7610, R27 ;  /* 0x00007610001b7816 */ /* 0x000fe2000000001b */
[----:B------:R-:W-:Y:S05]  /*b4d0*/  BRA `(.L_x_983) ;  /* 0x0000030000007947 */ /* 0x000fea0003800000 */
.L_x_995:
        /* <DEDUP_REMOVED lines=14> */
.L_x_1009:
[----:B------:R-:W-:Y:S05]  /*b5c0*/  BSYNC B0 ;  /* 0x0000000000007941 */ /* 0x000fea0003800000 */
.L_x_1008:
[----:B------:R-:W-:-:S04]  /*b5d0*/  F2FP.BF16.PACK_AB R0, RZ, R0 ;  /* 0x00000000ff00723e */ /* 0x000fc800000010ff */
[----:B------:R-:W-:Y:S01]  /*b5e0*/  PRMT R27, R0, 0x7610, R27 ;  /* 0x00007610001b7816 */ /* 0x000fe2000000001b */
[----:B------:R-:W-:Y:S05]  /*b5f0*/  BRA `(.L_x_983) ;  /* 0x000001e000007947 */ /* 0x000fea0003800000 */
.L_x_982:
        /* <DEDUP_REMOVED lines=21> */
.L_x_1007:
[----:B------:R-:W2:Y:S02]  /*b750*/  LDG.E.64 R4, [R4.64] ;  /* 0x0000002404047981 */ /* 0x000ea4000c1e1b00 */
[----:B--2---:R-:W0:Y:S02]  /*b760*/  I2F.U64 R0, R4 ;  /* 0x0000000400007312 */ /* 0x004e240000301000 */
[----:B0-----:R-:W-:-:S04]  /*b770*/  F2FP.BF16.PACK_AB R0, RZ, R0 ;  /* 0x00000000ff00723e */ /* 0x001fc800000010ff */
[----:B------:R-:W-:Y:S01]  /*b780*/  PRMT R27, R0, 0x7610, R27 ;  /* 0x00007610001b7816 */ /* 0x000fe2000000001b */
[----:B------:R-:W-:Y:S05]  /*b790*/  BRA `(.L_x_983) ;  /* 0x0000004000007947 */ /* 0x000fea0003800000 */
.L_x_1006:
[----:B------:R-:W2:Y:S02]  /*b7a0*/  LDG.E R4, [R4.64] ;  /* 0x0000002404047981 */ /* 0x000ea4000c1e1900 */
[----:B--2---:R-:W0:Y:S02]  /*b7b0*/  I2F.U32 R0, R4 ;  /* 0x0000000400007306 */ /* 0x004e240000201000 */
[----:B0-----:R-:W-:-:S04]  /*b7c0*/  F2FP.BF16.PACK_AB R0, RZ, R0 ;  /* 0x00000000ff00723e */ /* 0x001fc800000010ff */
[----:B------:R-:W-:Y:S02]  /*b7d0*/  PRMT R27, R0, 0x7610, R27 ;  /* 0x00007610001b7816 */ /* 0x000fe4000000001b */
.L_x_983:
[----:B------:R-:W1:Y:S01]  /*b7e0*/  LDC.U8 R3, c[0x0][0x197] ;  /* 0x000065c0ff037b82 */ /* 0x000e620000000000 */
[----:B0-----:R-:W-:-:S05]  /*b7f0*/  IMAD R4, R29, c[0x0][0x1a4], RZ ;  /* 0x000069001d047a24 */ /* 0x001fca00078e02ff */
[----:B------:R-:W-:-:S05]  /*b800*/  IADD3 R4, P0, R4, c[0x0][0x188], RZ ;  /* 0x0000620004047a10 */ /* 0x000fca0007f1e0ff */
        /* <DEDUP_REMOVED lines=17> */
.L_x_1013:
[----:B------:R-:W2:Y:S02]  /*b920*/  LDG.E.U8 R4, [R4.64] ;  /* 0x0000002404047981 */ /* 0x000ea4000c1e1100 */
[----:B--2---:R-:W0:Y:S02]  /*b930*/  I2F.U16 R0, R4 ;  /* 0x0000000400007306 */ /* 0x004e240000101000 */
[----:B0-----:R-:W-:-:S04]  /*b940*/  F2FP.BF16.PACK_AB R0, RZ, R0 ;  /* 0x00000000ff00723e */ /* 0x001fc800000010ff */
[----:B------:R-:W-:Y:S01]  /*b950*/  PRMT R29, R0, 0x7610, R29 ;  /* 0x00007610001d7816 */ /* 0x000fe2000000001d */
[----:B------:R-:W-:Y:S05]  /*b960*/  BRA `(.L_x_1015) ;  /* 0x00000f0000007947 */ /* 0x000fea0003800000 */
.L_x_1012:
        /* <DEDUP_REMOVED lines=11> */
.L_x_1017:
[----:B------:R-:W2:Y:S02]  /*ba20*/  LDG.E R4, [R4.64] ;  /* 0x0000002404047981 */ /* 0x000ea4000c1e1900 */
[----:B--2---:R-:W0:Y:S02]  /*ba30*/  I2F R0, R4 ;  /* 0x0000000400007306 */ /* 0x004e240000201400 */
[----:B0-----:R-:W-:-:S04]  /*ba40*/  F2FP.BF16.PACK_AB R0, RZ, R0 ;  /* 0x00000000ff00723e */ /* 0x001fc800000010ff */
[----:B------:R-:W-:Y:S01]  /*ba50*/  PRMT R29, R0, 0x7610, R29 ;  /* 0x00007610001d7816 */ /* 0x000fe2000000001d */
[----:B------:R-:W-:Y:S05]  /*ba60*/  BRA `(.L_x_1015) ;  /* 0x00000e0000007947 */ /* 0x000fea0003800000 */
.L_x_1016:
[----:B------:R-:W2:Y:S02]  /*ba70*/  LDG.E.U16 R4, [R4.64] ;  /* 0x0000002404047981 */ /* 0x000ea4000c1e1500 */
[----:B--2---:R-:W0:Y:S02]  /*ba80*/  I2F.S16 R0, R4 ;  /* 0x0000000400007306 */ /* 0x004e240000101400 */
[----:B0-----:R-:W-:-:S04]  /*ba90*/  F2FP.BF16.PACK_AB R0, RZ, R0 ;  /* 0x00000000ff00723e */ /* 0x001fc800000010ff */
[----:B------:R-:W-:Y:S01]  /*baa0*/  PRMT R29, R0, 0x7610, R29 ;  /* 0x00007610001d7816 */ /* 0x000fe2000000001d */
[----:B------:R-:W-:Y:S05]  /*bab0*/  BRA `(.L_x_1015) ;  /* 0x00000db000007947 */ /* 0x000fea0003800000 */
.L_x_1011:
        /* <DEDUP_REMOVED lines=9> */
.L_x_1019:
[----:B------:R-:W2:Y:S02]  /*bb50*/  LDG.E.U16 R0, [R4.64] ;  /* 0x0000002404007981 */ /* 0x000ea4000c1e1500 */
[----:B--2---:R-:W-:-:S05]  /*bb60*/  HADD2.F32 R0, -RZ, R0.H0_H0 ;  /* 0x20000000ff007230 */ /* 0x004fca0000004100 */
[----:B------:R-:W-:-:S04]  /*bb70*/  F2FP.BF16.PACK_AB R0, RZ, R0 ;  /* 0x00000000ff00723e */ /* 0x000fc800000010ff */
[----:B------:R-:W-:Y:S01]  /*bb80*/  PRMT R29, R0, 0x7610, R29 ;  /* 0x00007610001d7816 */ /* 0x000fe2000000001d */
[----:B------:R-:W-:Y:S05]  /*bb90*/  BRA `(.L_x_1015) ;  /* 0x00000cd000007947 */ /* 0x000fea0003800000 */
.L_x_1018:
        /* <DEDUP_REMOVED lines=9> */
.L_x_1021:
[----:B------:R-:W2:Y:S02]  /*bc30*/  LDG.E.U16 R4, [R4.64] ;  /* 0x0000002404047981 */ /* 0x000ea4000c1e1500 */
[----:B--2---:R-:W-:-:S05]  /*bc40*/  HADD2.F32 R0, -RZ, R4.H0_H0 ;  /* 0x20000004ff007230 */ /* 0x004fca0000004100 */
[----:B------:R-:W-:-:S04]  /*bc50*/  F2FP.BF16.PACK_AB R0, RZ, R0 ;  /* 0x00000000ff00723e */ /* 0x000fc800000010ff */
[----:B------:R-:W-:Y:S01]  /*bc60*/  PRMT R29, R0, 0x7610, R29 ;  /* 0x00007610001d7816 */ /* 0x000fe2000000001d */
[----:B------:R-:W-:Y:S05]  /*bc70*/  BRA `(.L_x_1015) ;  /* 0x00000bf000007947 */ /* 0x000fea0003800000 */
.L_x_1020:
[----:B------:R-:W2:Y:S02]  /*bc80*/  LDG.E.64 R4, [R4.64] ;  /* 0x0000002404047981 */ /* 0x000ea4000c1e1b00 */
[----:B--2---:R-:W0:Y:S01]  /*bc90*/  F2F.F32.F64 R0, R4 ;  /* 0x0000000400007310 */ /* 0x004e220000301000 */
[----:B------:R-:W0:-:S14]  /*bca0*/  DSETP.GEU.AND P0, PT, |R4|, c[0x2][0x0], PT ;  /* 0x008000000400762a */ /* 0x000e1c0003f0e200 */
[----:B0-----:R-:W-:-:S05]  /*bcb0*/  @!P0 FMUL R0, R0, 1.175494350822287508e-38 ;  /* 0x0080000000008820 */ /* 0x001fca0000400000 */
[----:B------:R-:W-:-:S04]  /*bcc0*/  F2FP.BF16.PACK_AB R0, RZ, R0 ;  /* 0x00000000ff00723e */ /* 0x000fc800000010ff */
[----:B------:R-:W-:Y:S01]  /*bcd0*/  PRMT R29, R0, 0x7610, R29 ;  /* 0x00007610001d7816 */ /* 0x000fe2000000001d */
[----:B------:R-:W-:Y:S05]  /*bce0*/  BRA `(.L_x_1015) ;  /* 0x00000b8000007947 */ /* 0x000fea0003800000 */
.L_x_1010:
        /* <DEDUP_REMOVED lines=14> */
.L_x_1024:
[----:B------:R-:W2:Y:S02]  /*bdd0*/  LDG.E.64 R4, [R4.64] ;  /* 0x0000002404047981 */ /* 0x000ea4000c1e1b00 */
[----:B--2---:R-:W0:Y:S01]  /*bde0*/  F2F.F32.F64 R0, R4 ;  /* 0x0000000400007310 */ /* 0x004e220000301000 */
[----:B------:R-:W0:-:S14]  /*bdf0*/  DSETP.GEU.AND P0, PT, |R4|, c[0x2][0x0], PT ;  /* 0x008000000400762a */ /* 0x000e1c0003f0e200 */
[----:B0-----:R-:W-:-:S05]  /*be00*/  @!P0 FMUL R0, R0, 1.175494350822287508e-38 ;  /* 0x0080000000008820 */ /* 0x001fca0000400000 */
[----:B------:R-:W-:-:S04]  /*be10*/  F2FP.BF16.PACK_AB R0, RZ, R0 ;  /* 0x00000000ff00723e */ /* 0x000fc800000010ff */
[----:B------:R-:W-:Y:S01]  /*be20*/  PRMT R29, R0, 0x7610, R29 ;  /* 0x00007610001d7816 */ /* 0x000fe2000000001d */
[----:B------:R-:W-:Y:S05]  /*be30*/  BRA `(.L_x_1015) ;  /* 0x00000a3000007947 */ /* 0x000fea0003800000 */
.L_x_1023:
        /* <DEDUP_REMOVED lines=28> */
.L_x_1026:
        /* <DEDUP_REMOVED lines=15> */
.L_x_1025:
[----:B------:R0:W5:Y:S01]  /*c0f0*/  LDG.E.U16 R29, [R4.64] ;  /* 0x00000024041d7981 */ /* 0x000162000c1e1500 */
[----:B------:R-:W-:Y:S05]  /*c100*/  BRA `(.L_x_1015) ;  /* 0x0000076000007947 */ /* 0x000fea0003800000 */
.L_x_1022:
        /* <DEDUP_REMOVED lines=12> */
.L_x_1029:
        /* <DEDUP_REMOVED lines=21> */
.L_x_1033:
[----:B------:R-:W-:Y:S05]  /*c320*/  BSYNC B1 ;  /* 0x0000000000017941 */ /* 0x000fea0003800000 */
.L_x_1032:
[----:B------:R-:W-:Y:S01]  /*c330*/  LEA R5, R0, 0x3b800000, 0x17 ;  /* 0x3b80000000057811 */ /* 0x000fe200078eb8ff */
[----:B------:R-:W-:-:S05]  /*c340*/  IMAD.SHL.U32 R0, R3, 0x100000, RZ ;  /* 0x0010000003007824 */ /* 0x000fca00078e00ff */
[----:B------:R-:W-:Y:S02]  /*c350*/  LOP3.LUT R0, R5, R0, R6, 0xfe, !PT ;  /* 0x0000000005007212 */ /* 0x000fe400078efe06 */
.L_x_1031:
[----:B------:R-:W-:Y:S05]  /*c360*/  BSYNC B0 ;  /* 0x0000000000007941 */ /* 0x000fea0003800000 */
.L_x_1030:
[----:B------:R-:W-:-:S04]  /*c370*/  F2FP.BF16.PACK_AB R0, RZ, R0 ;  /* 0x00000000ff00723e */ /* 0x000fc800000010ff */
[----:B------:R-:W-:Y:S01]  /*c380*/  PRMT R29, R0, 0x7610, R29 ;  /* 0x00007610001d7816 */ /* 0x000fe2000000001d */
[----:B------:R-:W-:Y:S05]  /*c390*/  BRA `(.L_x_1015) ;  /* 0x000004d000007947 */ /* 0x000fea0003800000 */
.L_x_1028:
        /* <DEDUP_REMOVED lines=21> */
.L_x_1037:
[----:B------:R-:W-:Y:S05]  /*c4f0*/  BSYNC B1 ;  /* 0x0000000000017941 */ /* 0x000fea0003800000 */
.L_x_1036:
[----:B------:R-:W-:Y:S01]  /*c500*/  LEA R5, R0, 0x37800000, 0x17 ;  /* 0x3780000000057811 */ /* 0x000fe200078eb8ff */
[----:B------:R-:W-:-:S05]  /*c510*/  IMAD.SHL.U32 R0, R3, 0x200000, RZ ;  /* 0x0020000003007824 */ /* 0x000fca00078e00ff */
[----:B------:R-:W-:Y:S02]  /*c520*/  LOP3.LUT R0, R5, R0, R6, 0xfe, !PT ;  /* 0x0000000005007212 */ /* 0x000fe400078efe06 */
.L_x_1035:
[----:B------:R-:W-:Y:S05]  /*c530*/  BSYNC B0 ;  /* 0x0000000000007941 */ /* 0x000fea0003800000 */
.L_x_1034:
[----:B------:R-:W-:-:S04]  /*c540*/  F2FP.BF16.PACK_AB R0, RZ, R0 ;  /* 0x00000000ff00723e */ /* 0x000fc800000010ff */
[----:B------:R-:W-:Y:S01]  /*c550*/  PRMT R29, R0, 0x7610, R29 ;  /* 0x00007610001d7816 */ /* 0x000fe2000000001d */
[----:B------:R-:W-:Y:S05]  /*c560*/  BRA `(.L_x_1015) ;  /* 0x0000030000007947 */ /* 0x000fea0003800000 */
.L_x_1027:
        /* <DEDUP_REMOVED lines=14> */
.L_x_1041:
[----:B------:R-:W-:Y:S05]  /*c650*/  BSYNC B0 ;  /* 0x0000000000007941 */ /* 0x000fea0003800000 */
.L_x_1040:
[----:B------:R-:W-:-:S04]  /*c660*/  F2FP.BF16.PACK_AB R0, RZ, R0 ;  /* 0x00000000ff00723e */ /* 0x000fc800000010ff */
[----:B------:R-:W-:Y:S01]  /*c670*/  PRMT R29, R0, 0x7610, R29 ;  /* 0x00007610001d7816 */ /* 0x000fe2000000001d */
[----:B------:R-:W-:Y:S05]  /*c680*/  BRA `(.L_x_1015) ;  /* 0x000001e000007947 */ /* 0x000fea0003800000 */
.L_x_1014:
        /* <DEDUP_REMOVED lines=21> */
.L_x_1039:
[----:B------:R-:W2:Y:S02]  /*c7e0*/  LDG.E.64 R4, [R4.64] ;  /* 0x0000002404047981 */ /* 0x000ea4000c1e1b00 */
[----:B--2---:R-:W0:Y:S02]  /*c7f0*/  I2F.U64 R0, R4 ;  /* 0x0000000400007312 */ /* 0x004e240000301000 */
[----:B0-----:R-:W-:-:S04]  /*c800*/  F2FP.BF16.PACK_AB R0, RZ, R0 ;  /* 0x00000000ff00723e */ /* 0x001fc800000010ff */
[----:B------:R-:W-:Y:S01]  /*c810*/  PRMT R29, R0, 0x7610, R29 ;  /* 0x00007610001d7816 */ /* 0x000fe2000000001d */
[----:B------:R-:W-:Y:S05]  /*c820*/  BRA `(.L_x_1015) ;  /* 0x0000004000007947 */ /* 0x000fea0003800000 */
.L_x_1038:
[----:B------:R-:W2:Y:S02]  /*c830*/  LDG.E R4, [R4.64] ;  /* 0x0000002404047981 */ /* 0x000ea4000c1e1900 */
[----:B--2---:R-:W0:Y:S02]  /*c840*/  I2F.U32 R0, R4 ;  /* 0x0000000400007306 */ /* 0x004e240000201000 */
[----:B0-----:R-:W-:-:S04]  /*c850*/  F2FP.BF16.PACK_AB R0, RZ, R0 ;  /* 0x00000000ff00723e */ /* 0x001fc800000010ff */
[----:B------:R-:W-:Y:S02]  /*c860*/  PRMT R29, R0, 0x7610, R29 ;  /* 0x00007610001d7816 */ /* 0x000fe4000000001d */
.L_x_1015:
[----:B------:R-:W-:-:S05]  /*c870*/  IADD3 R30, R30, 0x80, RZ ;  /* 0x000000801e1e7810 */ /* 0x000fca0007ffe0ff */
.L_x_913:
[----:B------:R-:W-:Y:S05]  /*c880*/  BSYNC B6 ;  /* 0x0000000000067941 */ /* 0x000fea0003800000 */
.L_x_912:
        /* <DEDUP_REMOVED lines=26> */
.L_x_1047:
[----:B------:R-:W2:Y:S02]  /*ca30*/  LDG.E.U8 R4, [R4.64] ;  /* 0x0000002404047981 */ /* 0x000ea4000c1e1100 */
[----:B--2---:R-:W0:Y:S02]  /*ca40*/  I2F.U16 R0, R4 ;  /* 0x0000000400007306 */ /* 0x004e240000101000 */
[----:B0-----:R-:W-:-:S04]  /*ca50*/  F2FP.BF16.PACK_AB R0, RZ, R0 ;  /* 0x00000000ff00723e */ /* 0x001fc800000010ff */
[----:B------:R-:W-:Y:S01]  /*ca60*/  PRMT R22, R0, 0x7610, R22 ;  /* 0x0000761000167816 */ /* 0x000fe20000000016 */
[----:B------:R-:W-:Y:S05]  /*ca70*/  BRA `(.L_x_1049) ;  /* 0x00000f0000007947 */ /* 0x000fea0003800000 */
.L_x_1046:
        /* <DEDUP_REMOVED lines=11> */
.L_x_1051:
[----:B------:R-:W2:Y:S02]  /*cb30*/  LDG.E R4, [R4.64] ;  /* 0x0000002404047981 */ /* 0x000ea4000c1e1900 */
[----:B--2---:R-:W0:Y:S02]  /*cb40*/  I2F R0, R4 ;  /* 0x0000000400007306 */ /* 0x004e240000201400 */
[----:B0-----:R-:W-:-:S04]  /*cb50*/  F2FP.BF16.PACK_AB R0, RZ, R0 ;  /* 0x00000000ff00723e */ /* 0x001fc800000010ff */
[----:B------:R-:W-:Y:S01]  /*cb60*/  PRMT R22, R0, 0x7610, R22 ;  /* 0x0000761000167816 */ /* 0x000fe20000000016 */
[----:B------:R-:W-:Y:S05]  /*cb70*/  BRA `(.L_x_1049) ;  /* 0x00000e0000007947 */ /* 0x000fea0003800000 */
.L_x_1050:
[----:B------:R-:W2:Y:S02]  /*cb80*/  LDG.E.U16 R4, [R4.64] ;  /* 0x0000002404047981 */ /* 0x000ea4000c1e1500 */
[----:B--2---:R-:W0:Y:S02]  /*cb90*/  I2F.S16 R0, R4 ;  /* 0x0000000400007306 */ /* 0x004e240000101400 */
[----:B0-----:R-:W-:-:S04]  /*cba0*/  F2FP.BF16.PACK_AB R0, RZ, R0 ;  /* 0x00000000ff00723e */ /* 0x001fc800000010ff */
[----:B------:R-:W-:Y:S01]  /*cbb0*/  PRMT R22, R0, 0x7610, R22 ;  /* 0x0000761000167816 */ /* 0x000fe20000000016 */
[----:B------:R-:W-:Y:S05]  /*cbc0*/  BRA `(.L_x_1049) ;  /* 0x00000db000007947 */ /* 0x000fea0003800000 */
.L_x_1045:
        /* <DEDUP_REMOVED lines=9> */
.L_x_1053:
[----:B------:R-:W2:Y:S02]  /*cc60*/  LDG.E.U16 R0, [R4.64] ;  /* 0x0000002404007981 */ /* 0x000ea4000c1e1500 */
[----:B--2---:R-:W-:-:S05]  /*cc70*/  HADD2.F32 R0, -RZ, R0.H0_H0 ;  /* 0x20000000ff007230 */ /* 0x004fca0000004100 */
[----:B------:R-:W-:-:S04]  /*cc80*/  F2FP.BF16.PACK_AB R0, RZ, R0 ;  /* 0x00000000ff00723e */ /* 0x000fc800000010ff */
[----:B------:R-:W-:Y:S01]  /*cc90*/  PRMT R22, R0, 0x7610, R22 ;  /* 0x0000761000167816 */ /* 0x000fe20000000016 */
[----:B------:R-:W-:Y:S05]  /*cca0*/  BRA `(.L_x_1049) ;  /* 0x00000cd000007947 */ /* 0x000fea0003800000 */
.L_x_1052:
        /* <DEDUP_REMOVED lines=9> */
.L_x_1055:
[----:B------:R-:W2:Y:S02]  /*cd40*/  LDG.E.U16 R4, [R4.64] ;  /* 0x0000002404047981 */ /* 0x000ea4000c1e1500 */
[----:B--2---:R-:W-:-:S05]  /*cd50*/  HADD2.F32 R0, -RZ, R4.H0_H0 ;  /* 0x20000004ff007230 */ /* 0x004fca0000004100 */
[----:B------:R-:W-:-:S04]  /*cd60*/  F2FP.BF16.PACK_AB R0, RZ, R0 ;  /* 0x00000000ff00723e */ /* 0x000fc800000010ff */
[----:B------:R-:W-:Y:S01]  /*cd70*/  PRMT R22, R0, 0x7610, R22 ;  /* 0x0000761000167816 */ /* 0x000fe20000000016 */
[----:B------:R-:W-:Y:S05]  /*cd80*/  BRA `(.L_x_1049) ;  /* 0x00000bf000007947 */ /* 0x000fea0003800000 */
.L_x_1054:
[----:B------:R-:W2:Y:S02]  /*cd90*/  LDG.E.64 R4, [R4.64] ;  /* 0x0000002404047981 */ /* 0x000ea4000c1e1b00 */
[----:B--2---:R-:W0:Y:S01]  /*cda0*/  F2F.F32.F64 R0, R4 ;  /* 0x0000000400007310 */ /* 0x004e220000301000 */
[----:B------:R-:W0:-:S14]  /*cdb0*/  DSETP.GEU.AND P0, PT, |R4|, c[0x2][0x0], PT ;  /* 0x008000000400762a */ /* 0x000e1c0003f0e200 */
[----:B0-----:R-:W-:-:S05]  /*cdc0*/  @!P0 FMUL R0, R0, 1.175494350822287508e-38 ;  /* 0x0080000000008820 */ /* 0x001fca0000400000 */
[----:B------:R-:W-:-:S04]  /*cdd0*/  F2FP.BF16.PACK_AB R0, RZ, R0 ;  /* 0x00000000ff00723e */ /* 0x000fc800000010ff */
[----:B------:R-:W-:Y:S01]  /*cde0*/  PRMT R22, R0, 0x7610, R22 ;  /* 0x0000761000167816 */ /* 0x000fe20000000016 */
[----:B------:R-:W-:Y:S05]  /*cdf0*/  BRA `(.L_x_1049) ;  /* 0x00000b8000007947 */ /* 0x000fea0003800000 */
.L_x_1044:
        /* <DEDUP_REMOVED lines=14> */
.L_x_1058:
[----:B------:R-:W2:Y:S02]  /*cee0*/  LDG.E.64 R4, [R4.64] ;  /* 0x0000002404047981 */ /* 0x000ea4000c1e1b00 */
[----:B--2---:R-:W0:Y:S01]  /*cef0*/  F2F.F32.F64 R0, R4 ;  /* 0x0000000400007310 */ /* 0x004e220000301000 */
[----:B------:R-:W0:-:S14]  /*cf00*/  DSETP.GEU.AND P0, PT, |R4|, c[0x2][0x0], PT ;  /* 0x008000000400762a */ /* 0x000e1c0003f0e200 */
[----:B0-----:R-:W-:-:S05]  /*cf10*/  @!P0 FMUL R0, R0, 1.175494350822287508e-38 ;  /* 0x0080000000008820 */ /* 0x001fca0000400000 */
[----:B------:R-:W-:-:S04]  /*cf20*/  F2FP.BF16.PACK_AB R0, RZ, R0 ;  /* 0x00000000ff00723e */ /* 0x000fc800000010ff */
[----:B------:R-:W-:Y:S01]  /*cf30*/  PRMT R22, R0, 0x7610, R22 ;  /* 0x0000761000167816 */ /* 0x000fe20000000016 */
[----:B------:R-:W-:Y:S05]  /*cf40*/  BRA `(.L_x_1049) ;  /* 0x00000a3000007947 */ /* 0x000fea0003800000 */
.L_x_1057:
        /* <DEDUP_REMOVED lines=28> */
.L_x_1060:
        /* <DEDUP_REMOVED lines=15> */
.L_x_1059:
[----:B------:R0:W5:Y:S01]  /*d200*/  LDG.E.U16 R22, [R4.64] ;  /* 0x0000002404167981 */ /* 0x000162000c1e1500 */
[----:B------:R-:W-:Y:S05]  /*d210*/  BRA `(.L_x_1049) ;  /* 0x0000076000007947 */ /* 0x000fea0003800000 */
.L_x_1056:
        /* <DEDUP_REMOVED lines=12> */
.L_x_1063:
        /* <DEDUP_REMOVED lines=21> */
.L_x_1067:
[----:B------:R-:W-:Y:S05]  /*d430*/  BSYNC B1 ;  /* 0x0000000000017941 */ /* 0x000fea0003800000 */
.L_x_1066:
[----:B------:R-:W-:Y:S01]  /*d440*/  LEA R5, R0, 0x3b800000, 0x17 ;  /* 0x3b80000000057811 */ /* 0x000fe200078eb8ff */
[----:B------:R-:W-:-:S05]  /*d450*/  IMAD.SHL.U32 R0, R3, 0x100000, RZ ;  /* 0x0010000003007824 */ /* 0x000fca00078e00ff */
[----:B------:R-:W-:Y:S02]  /*d460*/  LOP3.LUT R0, R5, R0, R6, 0xfe, !PT ;  /* 0x0000000005007212 */ /* 0x000fe400078efe06 */
.L_x_1065:
[----:B------:R-:W-:Y:S05]  /*d470*/  BSYNC B0 ;  /* 0x0000000000007941 */ /* 0x000fea0003800000 */
.L_x_1064:
[----:B------:R-:W-:-:S04]  /*d480*/  F2FP.BF16.PACK_AB R0, RZ, R0 ;  /* 0x00000000ff00723e */ /* 0x000fc800000010ff */
[----:B------:R-:W-:Y:S01]  /*d490*/  PRMT R22, R0, 0x7610, R22 ;  /* 0x0000761000167816 */ /* 0x000fe20000000016 */
[----:B------:R-:W-:Y:S05]  /*d4a0*/  BRA `(.L_x_1049) ;  /* 0x000004d000007947 */ /* 0x000fea0003800000 */
.L_x_1062:
        /* <DEDUP_REMOVED lines=21> */
.L_x_1071:
[----:B------:R-:W-:Y:S05]  /*d600*/  BSYNC B1 ;  /* 0x0000000000017941 */ /* 0x000fea0003800000 */
.L_x_1070:
[----:B------:R-:W-:Y:S01]  /*d610*/  LEA R5, R0, 0x37800000, 0x17 ;  /* 0x3780000000057811 */ /* 0x000fe200078eb8ff */
[----:B------:R-:W-:-:S05]  /*d620*/  IMAD.SHL.U32 R0, R3, 0x200000, RZ ;  /* 0x0020000003007824 */ /* 0x000fca00078e00ff */
[----:B------:R-:W-:Y:S02]  /*d630*/  LOP3.LUT R0, R5, R0, R6, 0xfe, !PT ;  /* 0x0000000005007212 */ /* 0x000fe400078efe06 */
.L_x_1069:
[----:B------:R-:W-:Y:S05]  /*d640*/  BSYNC B0 ;  /* 0x0000000000007941 */ /* 0x000fea0003800000 */
.L_x_1068:
[----:B------:R-:W-:-:S04]  /*d650*/  F2FP.BF16.PACK_AB R0, RZ, R0 ;  /* 0x00000000ff00723e */ /* 0x000fc800000010ff */
[----:B------:R-:W-:Y:S01]  /*d660*/  PRMT R22, R0, 0x7610, R22 ;  /* 0x0000761000167816 */ /* 0x000fe20000000016 */
[----:B------:R-:W-:Y:S05]  /*d670*/  BRA `(.L_x_1049) ;  /* 0x0000030000007947 */ /* 0x000fea0003800000 */
.L_x_1061:
        /* <DEDUP_REMOVED lines=14> */
.L_x_1075:
[----:B------:R-:W-:Y:S05]  /*d760*/  BSYNC B0 ;  /* 0x0000000000007941 */ /* 0x000fea0003800000 */
.L_x_1074:
[----:B------:R-:W-:-:S04]  /*d770*/  F2FP.BF16.PACK_AB R0, RZ, R0 ;  /* 0x00000000ff00723e */ /* 0x000fc800000010ff */
[----:B------:R-:W-:Y:S01]  /*d780*/  PRMT R22, R0, 0x7610, R22 ;  /* 0x0000761000167816 */ /* 0x000fe20000000016 */
[----:B------:R-:W-:Y:S05]  /*d790*/  BRA `(.L_x_1049) ;  /* 0x000001e000007947 */ /* 0x000fea0003800000 */
.L_x_1048:
        /* <DEDUP_REMOVED lines=21> */
.L_x_1073:
[----:B------:R-:W2:Y:S02]  /*d8f0*/  LDG.E.64 R4, [R4.64] ;  /* 0x0000002404047981 */ /* 0x000ea4000c1e1b00 */
[----:B--2---:R-:W0:Y:S02]  /*d900*/  I2F.U64 R0, R4 ;  /* 0x0000000400007312 */ /* 0x004e240000301000 */
[----:B0-----:R-:W-:-:S04]  /*d910*/  F2FP.BF16.PACK_AB R0, RZ, R0 ;  /* 0x00000000ff00723e */ /* 0x001fc800000010ff */
[----:B------:R-:W-:Y:S01]  /*d920*/  PRMT R22, R0, 0x7610, R22 ;  /* 0x0000761000167816 */ /* 0x000fe20000000016 */
[----:B------:R-:W-:Y:S05]  /*d930*/  BRA `(.L_x_1049) ;  /* 0x0000004000007947 */ /* 0x000fea0003800000 */
.L_x_1072:
[----:B------:R-:W2:Y:S02]  /*d940*/  LDG.E R4, [R4.64] ;  /* 0x0000002404047981 */ /* 0x000ea4000c1e1900 */
[----:B--2---:R-:W0:Y:S02]  /*d950*/  I2F.U32 R0, R4 ;  /* 0x0000000400007306 */ /* 0x004e240000201000 */
[----:B0-----:R-:W-:-:S04]  /*d960*/  F2FP.BF16.PACK_AB R0, RZ, R0 ;  /* 0x00000000ff00723e */ /* 0x001fc800000010ff */
[----:B------:R-:W-:Y:S02]  /*d970*/  PRMT R22, R0, 0x7610, R22 ;  /* 0x0000761000167816 */ /* 0x000fe40000000016 */
.L_x_1049:
        /* <DEDUP_REMOVED lines=19> */
.L_x_1079:
[----:B------:R-:W2:Y:S02]  /*dab0*/  LDG.E.U8 R4, [R4.64] ;  /* 0x0000002404047981 */ /* 0x000ea4000c1e1100 */
[----:B--2---:R-:W0:Y:S02]  /*dac0*/  I2F.U16 R0, R4 ;  /* 0x0000000400007306 */ /* 0x004e240000101000 */
[----:B0-----:R-:W-:-:S04]  /*dad0*/  F2FP.BF16.PACK_AB R0, RZ, R0 ;  /* 0x00000000ff00723e */ /* 0x001fc800000010ff */
[----:B------:R-:W-:Y:S01]  /*dae0*/  PRMT R32, R0, 0x7610, R32 ;  /* 0x0000761000207816 */ /* 0x000fe20000000020 */
[----:B------:R-:W-:Y:S05]  /*daf0*/  BRA `(.L_x_1081) ;  /* 0x00000f0000007947 */ /* 0x000fea0003800000 */
.L_x_1078:
        /* <DEDUP_REMOVED lines=11> */
.L_x_1083:
[----:B------:R-:W2:Y:S02]  /*dbb0*/  LDG.E R4, [R4.64] ;  /* 0x0000002404047981 */ /* 0x000ea4000c1e1900 */
[----:B--2---:R-:W0:Y:S02]  /*dbc0*/  I2F R0, R4 ;  /* 0x0000000400007306 */ /* 0x004e240000201400 */
[----:B0-----:R-:W-:-:S04]  /*dbd0*/  F2FP.BF16.PACK_AB R0, RZ, R0 ;  /* 0x00000000ff00723e */ /* 0x001fc800000010ff */
[----:B------:R-:W-:Y:S01]  /*dbe0*/  PRMT R32, R0, 0x7610, R32 ;  /* 0x0000761000207816 */ /* 0x000fe20000000020 */
[----:B------:R-:W-:Y:S05]  /*dbf0*/  BRA `(.L_x_1081) ;  /* 0x00000e0000007947 */ /* 0x000fea0003800000 */
.L_x_1082:
[----:B------:R-:W2:Y:S02]  /*dc00*/  LDG.E.U16 R4, [R4.64] ;  /* 0x0000002404047981 */ /* 0x000ea4000c1e1500 */
[----:B--2---:R-:W0:Y:S02]  /*dc10*/  I2F.S16 R0, R4 ;  /* 0x0000000400007306 */ /* 0x004e240000101400 */
[----:B0-----:R-:W-:-:S04]  /*dc20*/  F2FP.BF16.PACK_AB R0, RZ, R0 ;  /* 0x00000000ff00723e */ /* 0x001fc800000010ff */
[----:B------:R-:W-:Y:S01]  /*dc30*/  PRMT R32, R0, 0x7610, R32 ;  /* 0x0000761000207816 */ /* 0x000fe20000000020 */
[----:B------:R-:W-:Y:S05]  /*dc40*/  BRA `(.L_x_1081) ;  /* 0x00000db000007947 */ /* 0x000fea0003800000 */
.L_x_1077:
        /* <DEDUP_REMOVED lines=9> */
.L_x_1085:
[----:B------:R-:W2:Y:S02]  /*dce0*/  LDG.E.U16 R0, [R4.64] ;  /* 0x0000002404007981 */ /* 0x000ea4000c1e1500 */
[----:B--2---:R-:W-:-:S05]  /*dcf0*/  HADD2.F32 R0, -RZ, R0.H0_H0 ;  /* 0x20000000ff007230 */ /* 0x004fca0000004100 */
[----:B------:R-:W-:-:S04]  /*dd00*/  F2FP.BF16.PACK_AB R0, RZ, R0 ;  /* 0x00000000ff00723e */ /* 0x000fc800000010ff */
[----:B------:R-:W-:Y:S01]  /*dd10*/  PRMT R32, R0, 0x7610, R32 ;  /* 0x0000761000207816 */ /* 0x000fe20000000020 */
[----:B------:R-:W-:Y:S05]  /*dd20*/  BRA `(.L_x_1081) ;  /* 0x00000cd000007947 */ /* 0x000fea0003800000 */
.L_x_1084:
        /* <DEDUP_REMOVED lines=9> */
.L_x_1087:
[----:B------:R-:W2:Y:S02]  /*ddc0*/  LDG.E.U16 R4, [R4.64] ;  /* 0x0000002404047981 */ /* 0x000ea4000c1e1500 */
[----:B--2---:R-:W-:-:S05]  /*ddd0*/  HADD2.F32 R0, -RZ, R4.H0_H0 ;  /* 0x20000004ff007230 */ /* 0x004fca0000004100 */
[----:B------:R-:W-:-:S04]  /*dde0*/  F2FP.BF16.PACK_AB R0, RZ, R0 ;  /* 0x00000000ff00723e */ /* 0x000fc800000010ff */
[----:B------:R-:W-:Y:S01]  /*ddf0*/  PRMT R32, R0, 0x7610, R32 ;  /* 0x0000761000207816 */ /* 0x000fe20000000020 */
[----:B------:R-:W-:Y:S05]  /*de00*/  BRA `(.L_x_1081) ;  /* 0x00000bf000007947 */ /* 0x000fea0003800000 */
.L_x_1086:
[----:B------:R-:W2:Y:S02]  /*de10*/  LDG.E.64 R4, [R4.64] ;  /* 0x0000002404047981 */ /* 0x000ea4000c1e1b00 */
[----:B--2---:R-:W0:Y:S01]  /*de20*/  F2F.F32.F64 R0, R4 ;  /* 0x0000000400007310 */ /* 0x004e220000301000 */
[----:B------:R-:W0:-:S14]  /*de30*/  DSETP.GEU.AND P0, PT, |R4|, c[0x2][0x0], PT ;  /* 0x008000000400762a */ /* 0x000e1c0003f0e200 */
[----:B0-----:R-:W-:-:S05]  /*de40*/  @!P0 FMUL R0, R0, 1.175494350822287508e-38 ;  /* 0x0080000000008820 */ /* 0x001fca0000400000 */
[----:B------:R-:W-:-:S04]  /*de50*/  F2FP.BF16.PACK_AB R0, RZ, R0 ;  /* 0x00000000ff00723e */ /* 0x000fc800000010ff */
[----:B------:R-:W-:Y:S01]  /*de60*/  PRMT R32, R0, 0x7610, R32 ;  /* 0x0000761000207816 */ /* 0x000fe20000000020 */
[----:B------:R-:W-:Y:S05]  /*de70*/  BRA `(.L_x_1081) ;  /* 0x00000b8000007947 */ /* 0x000fea0003800000 */
.L_x_1076:
        /* <DEDUP_REMOVED lines=14> */
.L_x_1090:
[----:B------:R-:W2:Y:S02]  /*df60*/  LDG.E.64 R4, [R4.64] ;  /* 0x0000002404047981 */ /* 0x000ea4000c1e1b00 */
[----:B--2---:R-:W0:Y:S01]  /*df70*/  F2F.F32.F64 R0, R4 ;  /* 0x0000000400007310 */ /* 0x004e220000301000 */
[----:B------:R-:W0:-:S14]  /*df80*/  DSETP.GEU.AND P0, PT, |R4|, c[0x2][0x0], PT ;  /* 0x008000000400762a */ /* 0x000e1c0003f0e200 */
[----:B0-----:R-:W-:-:S05]  /*df90*/  @!P0 FMUL R0, R0, 1.175494350822287508e-38 ;  /* 0x0080000000008820 */ /* 0x001fca0000400000 */
[----:B------:R-:W-:-:S04]  /*dfa0*/  F2FP.BF16.PACK_AB R0, RZ, R0 ;  /* 0x00000000ff00723e */ /* 0x000fc800000010ff */
[----:B------:R-:W-:Y:S01]  /*dfb0*/  PRMT R32, R0, 0x7610, R32 ;  /* 0x0000761000207816 */ /* 0x000fe20000000020 */
[----:B------:R-:W-:Y:S05]  /*dfc0*/  BRA `(.L_x_1081) ;  /* 0x00000a3000007947 */ /* 0x000fea0003800000 */
.L_x_1089:
        /* <DEDUP_REMOVED lines=28> */
.L_x_1092:
        /* <DEDUP_REMOVED lines=15> */
.L_x_1091:
[----:B------:R0:W5:Y:S01]  /*e280*/  LDG.E.U16 R32, [R4.64] ;  /* 0x0000002404207981 */ /* 0x000162000c1e1500 */
[----:B------:R-:W-:Y:S05]  /*e290*/  BRA `(.L_x_1081) ;  /* 0x0000076000007947 */ /* 0x000fea0003800000 */
.L_x_1088:
        /* <DEDUP_REMOVED lines=12> */
.L_x_1095:
        /* <DEDUP_REMOVED lines=21> */
.L_x_1099:
[----:B------:R-:W-:Y:S05]  /*e4b0*/  BSYNC B1 ;  /* 0x0000000000017941 */ /* 0x000fea0003800000 */
.L_x_1098:
[----:B------:R-:W-:Y:S01]  /*e4c0*/  LEA R5, R0, 0x3b800000, 0x17 ;  /* 0x3b80000000057811 */ /* 0x000fe200078eb8ff */
[----:B------:R-:W-:-:S05]  /*e4d0*/  IMAD.SHL.U32 R0, R3, 0x100000, RZ ;  /* 0x0010000003007824 */ /* 0x000fca00078e00ff */
[----:B------:R-:W-:Y:S02]  /*e4e0*/  LOP3.LUT R0, R5, R0, R6, 0xfe, !PT ;  /* 0x0000000005007212 */ /* 0x000fe400078efe06 */
.L_x_1097:
[----:B------:R-:W-:Y:S05]  /*e4f0*/  BSYNC B0 ;  /* 0x0000000000007941 */ /* 0x000fea0003800000 */
.L_x_1096:
[----:B------:R-:W-:-:S04]  /*e500*/  F2FP.BF16.PACK_AB R0, RZ, R0 ;  /* 0x00000000ff00723e */ /* 0x000fc800000010ff */
[----:B------:R-:W-:Y:S01]  /*e510*/  PRMT R32, R0, 0x7610, R32 ;  /* 0x0000761000207816 */ /* 0x000fe20000000020 */
[----:B------:R-:W-:Y:S05]  /*e520*/  BRA `(.L_x_1081) ;  /* 0x000004d000007947 */ /* 0x000fea0003800000 */
.L_x_1094:
        /* <DEDUP_REMOVED lines=21> */
.L_x_1103:
[----:B------:R-:W-:Y:S05]  /*e680*/  BSYNC B1 ;  /* 0x0000000000017941 */ /* 0x000fea0003800000 */
.L_x_1102:
[----:B------:R-:W-:Y:S01]  /*e690*/  LEA R5, R0, 0x37800000, 0x17 ;  /* 0x3780000000057811 */ /* 0x000fe200078eb8ff */
[----:B------:R-:W-:-:S05]  /*e6a0*/  IMAD.SHL.U32 R0, R3, 0x200000, RZ ;  /* 0x0020000003007824 */ /* 0x000fca00078e00ff */
[----:B------:R-:W-:Y:S02]  /*e6b0*/  LOP3.LUT R0, R5, R0, R6, 0xfe, !PT ;  /* 0x0000000005007212 */ /* 0x000fe400078efe06 */
.L_x_1101:
[----:B------:R-:W-:Y:S05]  /*e6c0*/  BSYNC B0 ;  /* 0x0000000000007941 */ /* 0x000fea0003800000 */
.L_x_1100:
[----:B------:R-:W-:-:S04]  /*e6d0*/  F2FP.BF16.PACK_AB R0, RZ, R0 ;  /* 0x00000000ff00723e */ /* 0x000fc800000010ff */
[----:B------:R-:W-:Y:S01]  /*e6e0*/  PRMT R32, R0, 0x7610, R32 ;  /* 0x0000761000207816 */ /* 0x000fe20000000020 */
[----:B------:R-:W-:Y:S05]  /*e6f0*/  BRA `(.L_x_1081) ;  /* 0x0000030000007947 */ /* 0x000fea0003800000 */
.L_x_1093:
        /* <DEDUP_REMOVED lines=14> */
.L_x_1107:
[----:B------:R-:W-:Y:S05]  /*e7e0*/  BSYNC B0 ;  /* 0x0000000000007941 */ /* 0x000fea0003800000 */
.L_x_1106:
[----:B------:R-:W-:-:S04]  /*e7f0*/  F2FP.BF16.PACK_AB R0, RZ, R0 ;  /* 0x00000000ff00723e */ /* 0x000fc800000010ff */
[----:B------:R-:W-:Y:S01]  /*e800*/  PRMT R32, R0, 0x7610, R32 ;  /* 0x0000761000207816 */ /* 0x000fe20000000020 */
[----:B------:R-:W-:Y:S05]  /*e810*/  BRA `(.L_x_1081) ;  /* 0x000001e000007947 */ /* 0x000fea0003800000 */
.L_x_1080:
        /* <DEDUP_REMOVED lines=21> */
.L_x_1105:
[----:B------:R-:W2:Y:S02]  /*e970*/  LDG.E.64 R4, [R4.64] ;  /* 0x0000002404047981 */ /* 0x000ea4000c1e1b00 */
[----:B--2---:R-:W0:Y:S02]  /*e980*/  I2F.U64 R0, R4 ;  /* 0x0000000400007312 */ /* 0x004e240000301000 */
[----:B0-----:R-:W-:-:S04]  /*e990*/  F2FP.BF16.PACK_AB R0, RZ, R0 ;  /* 0x00000000ff00723e */ /* 0x001fc800000010ff */
[----:B------:R-:W-:Y:S01]  /*e9a0*/  PRMT R32, R0, 0x7610, R32 ;  /* 0x0000761000207816 */ /* 0x000fe20000000020 */
[----:B------:R-:W-:Y:S05]  /*e9b0*/  BRA `(.L_x_1081) ;  /* 0x0000004000007947 */ /* 0x000fea0003800000 */
.L_x_1104:
[----:B------:R-:W2:Y:S02]  /*e9c0*/  LDG.E R4, [R4.64] ;  /* 0x0000002404047981 */ /* 0x000ea4000c1e1900 */
[----:B--2---:R-:W0:Y:S02]  /*e9d0*/  I2F.U32 R0, R4 ;  /* 0x0000000400007306 */ /* 0x004e240000201000 */
[----:B0-----:R-:W-:-:S04]  /*e9e0*/  F2FP.BF16.PACK_AB R0, RZ, R0 ;  /* 0x00000000ff00723e */ /* 0x001fc800000010ff */
[----:B------:R-:W-:Y:S02]  /*e9f0*/  PRMT R32, R0, 0x7610, R32 ;  /* 0x0000761000207816 */ /* 0x000fe40000000020 */
.L_x_1081:
        /* <DEDUP_REMOVED lines=19> */
.L_x_1111:
[----:B------:R-:W2:Y:S02]  /*eb30*/  LDG.E.U8 R4, [R4.64] ;  /* 0x0000002404047981 */ /* 0x000ea4000c1e1100 */
[----:B--2---:R-:W0:Y:S02]  /*eb40*/  I2F.U16 R0, R4 ;  /* 0x0000000400007306 */ /* 0x004e240000101000 */
[----:B0-----:R-:W-:-:S04]  /*eb50*/  F2FP.BF16.PACK_AB R0, RZ, R0 ;  /* 0x00000000ff00723e */ /* 0x001fc800000010ff */
[----:B------:R-:W-:Y:S01]  /*eb60*/  PRMT R34, R0, 0x7610, R34 ;  /* 0x0000761000227816 */ /* 0x000fe20000000022 */
[----:B------:R-:W-:Y:S05]  /*eb70*/  BRA `(.L_x_1113) ;  /* 0x00000f0000007947 */ /* 0x000fea0003800000 */
.L_x_1110:
        /* <DEDUP_REMOVED lines=11> */
.L_x_1115:
[----:B------:R-:W2:Y:S02]  /*ec30*/  LDG.E R4, [R4.64] ;  /* 0x0000002404047981 */ /* 0x000ea4000c1e1900 */
[----:B--2---:R-:W0:Y:S02]  /*ec40*/  I2F R0, R4 ;  /* 0x0000000400007306 */ /* 0x004e240000201400 */
[----:B0-----:R-:W-:-:S04]  /*ec50*/  F2FP.BF16.PACK_AB R0, RZ, R0 ;  /* 0x00000000ff00723e */ /* 0x001fc800000010ff */
[----:B------:R-:W-:Y:S01]  /*ec60*/  PRMT R34, R0, 0x7610, R34 ;  /* 0x0000761000227816 */ /* 0x000fe20000000022 */
[----:B------:R-:W-:Y:S05]  /*ec70*/  BRA `(.L_x_1113) ;  /* 0x00000e0000007947 */ /* 0x000fea0003800000 */
.L_x_1114:
[----:B------:R-:W2:Y:S02]  /*ec80*/  LDG.E.U16 R4, [R4.64] ;  /* 0x0000002404047981 */ /* 0x000ea4000c1e1500 */
[----:B--2---:R-:W0:Y:S02]  /*ec90*/  I2F.S16 R0, R4 ;  /* 0x0000000400007306 */ /* 0x004e240000101400 */
[----:B0-----:R-:W-:-:S04]  /*eca0*/  F2FP.BF16.PACK_AB R0, RZ, R0 ;  /* 0x00000000ff00723e */ /* 0x001fc800000010ff */
[----:B------:R-:W-:Y:S01]  /*ecb0*/  PRMT R34, R0, 0x7610, R34 ;  /* 0x0000761000227816 */ /* 0x000fe20000000022 */
[----:B------:R-:W-:Y:S05]  /*ecc0*/  BRA `(.L_x_1113) ;  /* 0x00000db000007947 */ /* 0x000fea0003800000 */
.L_x_1109:
        /* <DEDUP_REMOVED lines=9> */
.L_x_1117:
[----:B------:R-:W2:Y:S02]  /*ed60*/  LDG.E.U16 R0, [R4.64] ;  /* 0x0000002404007981 */ /* 0x000ea4000c1e1500 */
[----:B--2---:R-:W-:-:S05]  /*ed70*/  HADD2.F32 R0, -RZ, R0.H0_H0 ;  /* 0x20000000ff007230 */ /* 0x004fca0000004100 */
[----:B------:R-:W-:-:S04]  /*ed80*/  F2FP.BF16.PACK_AB R0, RZ, R0 ;  /* 0x00000000ff00723e */ /* 0x000fc800000010ff */
[----:B------:R-:W-:Y:S01]  /*ed90*/  PRMT R34, R0, 0x7610, R34 ;  /* 0x0000761000227816 */ /* 0x000fe20000000022 */
[----:B------:R-:W-:Y:S05]  /*eda0*/  BRA `(.L_x_1113) ;  /* 0x00000cd000007947 */ /* 0x000fea0003800000 */
.L_x_1116:
        /* <DEDUP_REMOVED lines=9> */
.L_x_1119:
[----:B------:R-:W2:Y:S02]  /*ee40*/  LDG.E.U16 R4, [R4.64] ;  /* 0x0000002404047981 */ /* 0x000ea4000c1e1500 */
[----:B--2---:R-:W-:-:S05]  /*ee50*/  HADD2.F32 R0, -RZ, R4.H0_H0 ;  /* 0x20000004ff007230 */ /* 0x004fca0000004100 */
[----:B------:R-:W-:-:S04]  /*ee60*/  F2FP.BF16.PACK_AB R0, RZ, R0 ;  /* 0x00000000ff00723e */ /* 0x000fc800000010ff */
[----:B------:R-:W-:Y:S01]  /*ee70*/  PRMT R34, R0, 0x7610, R34 ;  /* 0x0000761000227816 */ /* 0x000fe20000000022 */
[----:B------:R-:W-:Y:S05]  /*ee80*/  BRA `(.L_x_1113) ;  /* 0x00000bf000007947 */ /* 0x000fea0003800000 */
.L_x_1118:
[----:B------:R-:W2:Y:S02]  /*ee90*/  LDG.E.64 R4, [R4.64] ;  /* 0x0000002404047981 */ /* 0x000ea4000c1e1b00 */
[----:B--2---:R-:W0:Y:S01]  /*eea0*/  F2F.F32.F64 R0, R4 ;  /* 0x0000000400007310 */ /* 0x004e220000301000 */
[----:B------:R-:W0:-:S14]  /*eeb0*/  DSETP.GEU.AND P0, PT, |R4|, c[0x2][0x0], PT ;  /* 0x008000000400762a */ /* 0x000e1c0003f0e200 */
[----:B0-----:R-:W-:-:S05]  /*eec0*/  @!P0 FMUL R0, R0, 1.175494350822287508e-38 ;  /* 0x0080000000008820 */ /* 0x001fca0000400000 */
[----:B------:R-:W-:-:S04]  /*eed0*/  F2FP.BF16.PACK_AB R0, RZ, R0 ;  /* 0x00000000ff00723e */ /* 0x000fc800000010ff */
[----:B------:R-:W-:Y:S01]  /*eee0*/  PRMT R34, R0, 0x7610, R34 ;  /* 0x0000761000227816 */ /* 0x000fe20000000022 */
[----:B------:R-:W-:Y:S05]  /*eef0*/  BRA `(.L_x_1113) ;  /* 0x00000b8000007947 */ /* 0x000fea0003800000 */
.L_x_1108:
        /* <DEDUP_REMOVED lines=14> */
.L_x_1122:
[----:B------:R-:W2:Y:S02]  /*efe0*/  LDG.E.64 R4, [R4.64] ;  /* 0x0000002404047981 */ /* 0x000ea4000c1e1b00 */
[----:B--2---:R-:W0:Y:S01]  /*eff0*/  F2F.F32.F64 R0, R4 ;  /* 0x0000000400007310 */ /* 0x004e220000301000 */
[----:B------:R-:W0:-:S14]  /*f000*/  DSETP.GEU.AND P0, PT, |R4|, c[0x2][0x0], PT ;  /* 0x008000000400762a */ /* 0x000e1c0003f0e200 */
[----:B0-----:R-:W-:-:S05]  /*f010*/  @!P0 FMUL R0, R0, 1.175494350822287508e-38 ;  /* 0x0080000000008820 */ /* 0x001fca0000400000 */
[----:B------:R-:W-:-:S04]  /*f020*/  F2FP.BF16.PACK_AB R0, RZ, R0 ;  /* 0x00000000ff00723e */ /* 0x000fc800000010ff */
[----:B------:R-:W-:Y:S01]  /*f030*/  PRMT R34, R0, 0x7610, R34 ;  /* 0x0000761000227816 */ /* 0x000fe20000000022 */
[----:B------:R-:W-:Y:S05]  /*f040*/  BRA `(.L_x_1113) ;  /* 0x00000a3000007947 */ /* 0x000fea0003800000 */
.L_x_1121:
        /* <DEDUP_REMOVED lines=28> */
.L_x_1124:
        /* <DEDUP_REMOVED lines=15> */
.L_x_1123:
[----:B------:R0:W5:Y:S01]  /*f300*/  LDG.E.U16 R34, [R4.64] ;  /* 0x0000002404227981 */ /* 0x000162000c1e1500 */
[----:B------:R-:W-:Y:S05]  /*f310*/  BRA `(.L_x_1113) ;  /* 0x0000076000007947 */ /* 0x000fea0003800000 */
.L_x_1120:
        /* <DEDUP_REMOVED lines=12> */
.L_x_1127:
        /* <DEDUP_REMOVED lines=21> */
.L_x_1131:
[----:B------:R-:W-:Y:S05]  /*f530*/  BSYNC B1 ;  /* 0x0000000000017941 */ /* 0x000fea0003800000 */
.L_x_1130:
[----:B------:R-:W-:Y:S01]  /*f540*/  LEA R5, R0, 0x3b800000, 0x17 ;  /* 0x3b80000000057811 */ /* 0x000fe200078eb8ff */
[----:B------:R-:W-:-:S05]  /*f550*/  IMAD.SHL.U32 R0, R3, 0x100000, RZ ;  /* 0x0010000003007824 */ /* 0x000fca00078e00ff */
[----:B------:R-:W-:Y:S02]  /*f560*/  LOP3.LUT R0, R5, R0, R6, 0xfe, !PT ;  /* 0x0000000005007212 */ /* 0x000fe400078efe06 */
.L_x_1129:
[----:B------:R-:W-:Y:S05]  /*f570*/  BSYNC B0 ;  /* 0x0000000000007941 */ /* 0x000fea0003800000 */
.L_x_1128:
[----:B------:R-:W-:-:S04]  /*f580*/  F2FP.BF16.PACK_AB R0, RZ, R0 ;  /* 0x00000000ff00723e */ /* 0x000fc800000010ff */
[----:B------:R-:W-:Y:S01]  /*f590*/  PRMT R34, R0, 0x7610, R34 ;  /* 0x0000761000227816 */ /* 0x000fe20000000022 */
[----:B------:R-:W-:Y:S05]  /*f5a0*/  BRA `(.L_x_1113) ;  /* 0x000004d000007947 */ /* 0x000fea0003800000 */
.L_x_1126:
        /* <DEDUP_REMOVED lines=21> */
.L_x_1135:
[----:B------:R-:W-:Y:S05]  /*f700*/  BSYNC B1 ;  /* 0x0000000000017941 */ /* 0x000fea0003800000 */
.L_x_1134:
[----:B------:R-:W-:Y:S01]  /*f710*/  LEA R5, R0, 0x37800000, 0x17 ;  /* 0x3780000000057811 */ /* 0x000fe200078eb8ff */
[----:B------:R-:W-:-:S05]  /*f720*/  IMAD.SHL.U32 R0, R3, 0x200000, RZ ;  /* 0x0020000003007824 */ /* 0x000fca00078e00ff */
[----:B------:R-:W-:Y:S02]  /*f730*/  LOP3.LUT R0, R5, R0, R6, 0xfe, !PT ;  /* 0x0000000005007212 */ /* 0x000fe400078efe06 */
.L_x_1133:
[----:B------:R-:W-:Y:S05]  /*f740*/  BSYNC B0 ;  /* 0x0000000000007941 */ /* 0x000fea0003800000 */
.L_x_1132:
[----:B------:R-:W-:-:S04]  /*f750*/  F2FP.BF16.PACK_AB R0, RZ, R0 ;  /* 0x00000000ff00723e */ /* 0x000fc800000010ff */
[----:B------:R-:W-:Y:S01]  /*f760*/  PRMT R34, R0, 0x7610, R34 ;  /* 0x0000761000227816 */ /* 0x000fe20000000022 */
[----:B------:R-:W-:Y:S05]  /*f770*/  BRA `(.L_x_1113) ;  /* 0x0000030000007947 */ /* 0x000fea0003800000 */
.L_x_1125:
        /* <DEDUP_REMOVED lines=14> */
.L_x_1139:
[----:B------:R-:W-:Y:S05]  /*f860*/  BSYNC B0 ;  /* 0x0000000000007941 */ /* 0x000fea0003800000 */
.L_x_1138:
[----:B------:R-:W-:-:S04]  /*f870*/  F2FP.BF16.PACK_AB R0, RZ, R0 ;  /* 0x00000000ff00723e */ /* 0x000fc800000010ff */
[----:B------:R-:W-:Y:S01]  /*f880*/  PRMT R34, R0, 0x7610, R34 ;  /* 0x0000761000227816 */ /* 0x000fe20000000022 */
[----:B------:R-:W-:Y:S05]  /*f890*/  BRA `(.L_x_1113) ;  /* 0x000001e000007947 */ /* 0x000fea0003800000 */
.L_x_1112:
        /* <DEDUP_REMOVED lines=21> */
.L_x_1137:
[----:B------:R-:W2:Y:S02]  /*f9f0*/  LDG.E.64 R4, [R4.64] ;  /* 0x0000002404047981 */ /* 0x000ea4000c1e1b00 */
[----:B--2---:R-:W0:Y:S02]  /*fa00*/  I2F.U64 R0, R4 ;  /* 0x0000000400007312 */ /* 0x004e240000301000 */
[----:B0-----:R-:W-:-:S04]  /*fa10*/  F2FP.BF16.PACK_AB R0, RZ, R0 ;  /* 0x00000000ff00723e */ /* 0x001fc800000010ff */
[----:B------:R-:W-:Y:S01]  /*fa20*/  PRMT R34, R0, 0x7610, R34 ;  /* 0x0000761000227816 */ /* 0x000fe20000000022 */
[----:B------:R-:W-:Y:S05]  /*fa30*/  BRA `(.L_x_1113) ;  /* 0x0000004000007947 */ /* 0x000fea0003800000 */
.L_x_1136:
[----:B------:R-:W2:Y:S02]  /*fa40*/  LDG.E R4, [R4.64] ;  /* 0x0000002404047981 */ /* 0x000ea4000c1e1900 */
[----:B--2---:R-:W0:Y:S02]  /*fa50*/  I2F.U32 R0, R4 ;  /* 0x0000000400007306 */ /* 0x004e240000201000 */
[----:B0-----:R-:W-:-:S04]  /*fa60*/  F2FP.BF16.PACK_AB R0, RZ, R0 ;  /* 0x00000000ff00723e */ /* 0x001fc800000010ff */
[----:B------:R-:W-:Y:S02]  /*fa70*/  PRMT R34, R0, 0x7610, R34 ;  /* 0x0000761000227816 */ /* 0x000fe40000000022 */
.L_x_1113:
        /* <DEDUP_REMOVED lines=19> */
.L_x_1143:
[----:B------:R-:W2:Y:S02]  /*fbb0*/  LDG.E.U8 R4, [R4.64] ;  /* 0x0000002404047981 */ /* 0x000ea4000c1e1100 */
[----:B--2---:R-:W0:Y:S02]  /*fbc0*/  I2F.U16 R0, R4 ;  /* 0x0000000400007306 */ /* 0x004e240000101000 */
[----:B0-----:R-:W-:Y:S01]  /*fbd0*/  F2FP.BF16.PACK_AB R0, RZ, R0 ;  /* 0x00000000ff00723e */ /* 0x001fe200000010ff */
[----:B------:R-:W-:Y:S05]  /*fbe0*/  BRA `(.L_x_1043) ;  /* 0x00000e2000007947 */ /* 0x000fea0003800000 */
.L_x_1142:
        /* <DEDUP_REMOVED lines=10> */
.L_x_1146:
[----:B------:R-:W2:Y:S02]  /*fc90*/  LDG.E R4, [R4.64] ;  /* 0x0000002404047981 */ /* 0x000ea4000c1e1900 */
[----:B--2---:R-:W0:Y:S02]  /*fca0*/  I2F R0, R4 ;  /* 0x0000000400007306 */ /* 0x004e240000201400 */
[----:B0-----:R-:W-:Y:S01]  /*fcb0*/  F2FP.BF16.PACK_AB R0, RZ, R0 ;  /* 0x00000000ff00723e */ /* 0x001fe200000010ff */
[----:B------:R-:W-:Y:S05]  /*fcc0*/  BRA `(.L_x_1043) ;  /* 0x00000d4000007947 */ /* 0x000fea0003800000 */
.L_x_1145:
[----:B------:R-:W2:Y:S02]  /*fcd0*/  LDG.E.U16 R4, [R4.64] ;  /* 0x0000002404047981 */ /* 0x000ea4000c1e1500 */
[----:B--2---:R-:W0:Y:S02]  /*fce0*/  I2F.S16 R0, R4 ;  /* 0x0000000400007306 */ /* 0x004e240000101400 */
[----:B0-----:R-:W-:Y:S01]  /*fcf0*/  F2FP.BF16.PACK_AB R0, RZ, R0 ;  /* 0x00000000ff00723e */ /* 0x001fe200000010ff */
[----:B------:R-:W-:Y:S05]  /*fd00*/  BRA `(.L_x_1043) ;  /* 0x00000d0000007947 */ /* 0x000fea0003800000 */
.L_x_1141:
        /* <DEDUP_REMOVED lines=9> */
.L_x_1148:
[----:B------:R-:W2:Y:S02]  /*fda0*/  LDG.E.U16 R0, [R4.64] ;  /* 0x0000002404007981 */ /* 0x000ea4000c1e1500 */
[----:B--2---:R-:W-:-:S05]  /*fdb0*/  HADD2.F32 R0, -RZ, R0.H0_H0 ;  /* 0x20000000ff007230 */ /* 0x004fca0000004100 */
[----:B------:R-:W-:Y:S01]  /*fdc0*/  F2FP.BF16.PACK_AB R0, RZ, R0 ;  /* 0x00000000ff00723e */ /* 0x000fe200000010ff */
[----:B------:R-:W-:Y:S05]  /*fdd0*/  BRA `(.L_x_1043) ;  /* 0x00000c3000007947 */ /* 0x000fea0003800000 */
.L_x_1147:
        /* <DEDUP_REMOVED lines=9> */
.L_x_1150:
[----:B------:R-:W2:Y:S02]  /*fe70*/  LDG.E.U16 R4, [R4.64] ;  /* 0x0000002404047981 */ /* 0x000ea4000c1e1500 */
[----:B--2---:R-:W-:-:S05]  /*fe80*/  HADD2.F32 R0, -RZ, R4.H0_H0 ;  /* 0x20000004ff007230 */ /* 0x004fca0000004100 */
[----:B------:R-:W-:Y:S01]  /*fe90*/  F2FP.BF16.PACK_AB R0, RZ, R0 ;  /* 0x00000000ff00723e */ /* 0x000fe200000010ff */
[----:B------:R-:W-:Y:S05]  /*fea0*/  BRA `(.L_x_1043) ;  /* 0x00000b6000007947 */ /* 0x000fea0003800000 */
.L_x_1149:
[----:B------:R-:W2:Y:S02]  /*feb0*/  LDG.E.64 R4, [R4.64] ;  /* 0x0000002404047981 */ /* 0x000ea4000c1e1b00 */
[----:B--2---:R-:W0:Y:S01]  /*fec0*/  F2F.F32.F64 R0, R4 ;  /* 0x0000000400007310 */ /* 0x004e220000301000 */
[----:B------:R-:W0:-:S14]  /*fed0*/  DSETP.GEU.AND P0, PT, |R4|, c[0x2][0x0], PT ;  /* 0x008000000400762a */ /* 0x000e1c0003f0e200 */
[----:B0-----:R-:W-:-:S05]  /*fee0*/  @!P0 FMUL R0, R0, 1.175494350822287508e-38 ;  /* 0x0080000000008820 */ /* 0x001fca0000400000 */
[----:B------:R-:W-:Y:S01]  /*fef0*/  F2FP.BF16.PACK_AB R0, RZ, R0 ;  /* 0x00000000ff00723e */ /* 0x000fe200000010ff */
[----:B------:R-:W-:Y:S05]  /*ff00*/  BRA `(.L_x_1043) ;  /* 0x00000b0000007947 */ /* 0x000fea0003800000 */
.L_x_1140:
        /* <DEDUP_REMOVED lines=13> */
.L_x_1153:
[----:B------:R-:W2:Y:S02]  /*ffe0*/  LDG.E.64 R4, [R4.64] ;  /* 0x0000002404047981 */ /* 0x000ea4000c1e1b00 */
[----:B--2---:R-:W0:Y:S01]  /*fff0*/  F2F.F32.F64 R0, R4 ;  /* 0x0000000400007310 */ /* 0x004e220000301000 */
[----:B------:R-:W0:-:S14]  /*10000*/  DSETP.GEU.AND P0, PT, |R4|, c[0x2][0x0], PT ;  /* 0x008000000400762a */ /* 0x000e1c0003f0e200 */
[----:B0-----:R-:W-:-:S05]  /*10010*/  @!P0 FMUL R0, R0, 1.175494350822287508e-38 ;  /* 0x0080000000008820 */ /* 0x001fca0000400000 */
[----:B------:R-:W-:Y:S01]  /*10020*/  F2FP.BF16.PACK_AB R0, RZ, R0 ;  /* 0x00000000ff00723e */ /* 0x000fe200000010ff */
[----:B------:R-:W-:Y:S05]  /*10030*/  BRA `(.L_x_1043) ;  /* 0x000009d000007947 */ /* 0x000fea0003800000 */
.L_x_1152:
        /* <DEDUP_REMOVED lines=28> */
.L_x_1155:
        /* <DEDUP_REMOVED lines=12> */
[----:B------:R-:W-:Y:S01]  /*102c0*/  F2FP.BF16.PACK_AB R0, RZ, R0 ;  /* 0x00000000ff00723e */ /* 0x000fe200000010ff */
[----:B------:R-:W-:Y:S05]  /*102d0*/  BRA `(.L_x_1043) ;  /* 0x0000073000007947 */ /* 0x000fea0003800000 */
.L_x_1154:
[----:B------:R0:W5:Y:S01]  /*102e0*/  LDG.E.U16 R0, [R4.64] ;  /* 0x0000002404007981 */ /* 0x000162000c1e1500 */
[----:B------:R-:W-:Y:S05]  /*102f0*/  BRA `(.L_x_1043) ;  /* 0x0000071000007947 */ /* 0x000fea0003800000 */
.L_x_1151:
        /* <DEDUP_REMOVED lines=12> */
.L_x_1158:
        /* <DEDUP_REMOVED lines=21> */
.L_x_1162:
[----:B------:R-:W-:Y:S05]  /*10510*/  BSYNC B1 ;  /* 0x0000000000017941 */ /* 0x000fea0003800000 */
.L_x_1161:
[----:B------:R-:W-:Y:S01]  /*10520*/  LEA R5, R0, 0x3b800000, 0x17 ;  /* 0x3b80000000057811 */ /* 0x000fe200078eb8ff */
[----:B------:R-:W-:-:S05]  /*10530*/  IMAD.SHL.U32 R0, R3, 0x100000, RZ ;  /* 0x0010000003007824 */ /* 0x000fca00078e00ff */
[----:B------:R-:W-:Y:S02]  /*10540*/  LOP3.LUT R0, R5, R0, R6, 0xfe, !PT ;  /* 0x0000000005007212 */ /* 0x000fe400078efe06 */
.L_x_1160:
[----:B------:R-:W-:Y:S05]  /*10550*/  BSYNC B0 ;  /* 0x0000000000007941 */ /* 0x000fea0003800000 */
.L_x_1159:
[----:B------:R-:W-:Y:S01]  /*10560*/  F2FP.BF16.PACK_AB R0, RZ, R0 ;  /* 0x00000000ff00723e */ /* 0x000fe200000010ff */
[----:B------:R-:W-:Y:S05]  /*10570*/  BRA `(.L_x_1043) ;  /* 0x0000049000007947 */ /* 0x000fea0003800000 */
.L_x_1157:
        /* <DEDUP_REMOVED lines=21> */
.L_x_1166:
[----:B------:R-:W-:Y:S05]  /*106d0*/  BSYNC B1 ;  /* 0x0000000000017941 */ /* 0x000fea0003800000 */
.L_x_1165:
[----:B------:R-:W-:Y:S01]  /*106e0*/  LEA R5, R0, 0x37800000, 0x17 ;  /* 0x3780000000057811 */ /* 0x000fe200078eb8ff */
[----:B------:R-:W-:-:S05]  /*106f0*/  IMAD.SHL.U32 R0, R3, 0x200000, RZ ;  /* 0x0020000003007824 */ /* 0x000fca00078e00ff */
[----:B------:R-:W-:Y:S02]  /*10700*/  LOP3.LUT R0, R5, R0, R6, 0xfe, !PT ;  /* 0x0000000005007212 */ /* 0x000fe400078efe06 */
.L_x_1164:
[----:B------:R-:W-:Y:S05]  /*10710*/  BSYNC B0 ;  /* 0x0000000000007941 */ /* 0x000fea0003800000 */
.L_x_1163:
[----:B------:R-:W-:Y:S01]  /*10720*/  F2FP.BF16.PACK_AB R0, RZ, R0 ;  /* 0x00000000ff00723e */ /* 0x000fe200000010ff */
[----:B------:R-:W-:Y:S05]  /*10730*/  BRA `(.L_x_1043) ;  /* 0x000002d000007947 */ /* 0x000fea0003800000 */
.L_x_1156:
        /* <DEDUP_REMOVED lines=14> */
.L_x_1170:
[----:B------:R-:W-:Y:S05]  /*10820*/  BSYNC B0 ;  /* 0x0000000000007941 */ /* 0x000fea0003800000 */
.L_x_1169:
[----:B------:R-:W-:Y:S01]  /*10830*/  F2FP.BF16.PACK_AB R0, RZ, R0 ;  /* 0x00000000ff00723e */ /* 0x000fe200000010ff */
[----:B------:R-:W-:Y:S05]  /*10840*/  BRA `(.L_x_1043) ;  /* 0x000001c000007947 */ /* 0x000fea0003800000 */
.L_x_1144:
        /* <DEDUP_REMOVED lines=21> */
.L_x_1168:
[----:B------:R-:W2:Y:S02]  /*109a0*/  LDG.E.64 R4, [R4.64] ;  /* 0x0000002404047981 */ /* 0x000ea4000c1e1b00 */
[----:B--2---:R-:W0:Y:S02]  /*109b0*/  I2F.U64 R0, R4 ;  /* 0x0000000400007312 */ /* 0x004e240000301000 */
[----:B0-----:R-:W-:Y:S01]  /*109c0*/  F2FP.BF16.PACK_AB R0, RZ, R0 ;  /* 0x00000000ff00723e */ /* 0x001fe200000010ff */
[----:B------:R-:W-:Y:S05]  /*109d0*/  BRA `(.L_x_1043) ;  /* 0x0000003000007947 */ /* 0x000fea0003800000 */
.L_x_1167:
[----:B------:R-:W2:Y:S02]  /*109e0*/  LDG.E R4, [R4.64] ;  /* 0x0000002404047981 */ /* 0x000ea4000c1e1900 */
[----:B--2---:R-:W0:Y:S02]  /*109f0*/  I2F.U32 R0, R4 ;  /* 0x0000000400007306 */ /* 0x004e240000201000 */
[----:B0-----:R-:W-:-:S06]  /*10a00*/  F2FP.BF16.PACK_AB R0, RZ, R0 ;  /* 0x00000000ff00723e */ /* 0x001fcc00000010ff */
.L_x_1043:
[----:B------:R-:W-:Y:S05]  /*10a10*/  BSYNC B6 ;  /* 0x0000000000067941 */ /* 0x000fea0003800000 */
.L_x_1042:
[----:B------:R-:W1:Y:S01]  /*10a20*/  S2R R36, SR_TID.X ;  /* 0x0000000000247919 */ /* 0x000e620000002100 */
[----:B------:R-:W2:Y:S01]  /*10a30*/  LDC.U8 R35, c[0x0][0x1a8] ;  /* 0x00006a00ff237b82 */ /* 0x000ea20000000000 */
[----:B------:R-:W-:Y:S01]  /*10a40*/  BSSY B0, `(.L_x_1171) ;  /* 0x0000015000007945 */ /* 0x000fe20003800000 */
[----:B-1----:R-:W-:-:S02]  /*10a50*/  ISETP.GE.AND P3, PT, R36, R31, PT ;  /* 0x0000001f2400720c */ /* 0x002fc40003f66270 */
[C---:B0-----:R-:W-:Y:S02]  /*10a60*/  IADD3 R4, R36.reuse, 0x100, RZ ;  /* 0x0000010024047810 */ /* 0x041fe40007ffe0ff */
[C---:B------:R-:W-:Y:S02]  /*10a70*/  IADD3 R6, R36.reuse, 0x180, RZ ;  /* 0x0000018024067810 */ /* 0x040fe40007ffe0ff */
[----:B------:R-:W-:Y:S02]  /*10a80*/  IADD3 R30, R36, 0x80, RZ ;  /* 0x00000080241e7810 */ /* 0x000fe40007ffe0ff */
[-C--:B------:R-:W-:Y:S02]  /*10a90*/  ISETP.GE.AND P1, PT, R4, R31.reuse, PT ;  /* 0x0000001f0400720c */ /* 0x080fe40003f26270 */
[-C--:B------:R-:W-:Y:S02]  /*10aa0*/  ISETP.GE.AND P2, PT, R6, R31.reuse, PT ;  /* 0x0000001f0600720c */ /* 0x080fe40003f46270 */
[----:B------:R-:W-:Y:S01]  /*10ab0*/  ISETP.GE.AND P0, PT, R30, R31, PT ;  /* 0x0000001f1e00720c */ /* 0x000fe20003f06270 */
[----:B------:R-:W-:Y:S07]  /*10ac0*/  @P3 BRA `(.L_x_1172) ;  /* 0x000000c000003947 */ /* 0x000fee0003800000 */
[----:B--2--5:R-:W-:Y:S02]  /*10ad0*/  PRMT R24, RZ, 0x5410, R24 ;  /* 0x00005410ff187816 */ /* 0x024fe40000000018 */
[----:B------:R-:W-:-:S02]  /*10ae0*/  PRMT R16, RZ, 0x5410, R16 ;  /* 0x00005410ff107816 */ /* 0x000fc40000000010 */
[----:B------:R-:W-:Y:S01]  /*10af0*/  PRMT R26, RZ, 0x5410, R26 ;  /* 0x00005410ff1a7816 */ /* 0x000fe2000000001a */
[----:B------:R-:W-:Y:S01]  /*10b00*/  FMUL.FTZ R24, R24, -1.4426950216293334961 ;  /* 0xbfb8aa3b18187820 */ /* 0x000fe20000410000 */
[----:B------:R-:W-:-:S05]  /*10b10*/  PRMT R2, RZ, 0x5410, R2 ;  /* 0x00005410ff027816 */ /* 0x000fca0000000002 */
[----:B------:R-:W0:Y:S02]  /*10b20*/  MUFU.EX2 R24, R24 ;  /* 0x0000001800187308 */ /* 0x000e240000000800 */
[----:B0-----:R-:W-:-:S06]  /*10b30*/  FADD.FTZ R3, R24, 1 ;  /* 0x3f80000018037421 */ /* 0x001fcc0000010000 */
[----:B------:R-:W0:Y:S02]  /*10b40*/  MUFU.RCP R3, R3 ;  /* 0x0000000300037308 */ /* 0x000e240000001000 */
[----:B0-----:R-:W-:-:S04]  /*10b50*/  FFMA.FTZ R5, -R16, R3, R16 ;  /* 0x0000000310057223 */ /* 0x001fc80000010110 */
[----:B------:R-:W-:-:S04]  /*10b60*/  FMUL.FTZ R5, R26, R5 ;  /* 0x000000051a057220 */ /* 0x000fc80000410000 */
[----:B------:R-:W-:-:S05]  /*10b70*/  FFMA.FTZ R2, R2, R3, R5 ;  /* 0x0000000302027223 */ /* 0x000fca0000010005 */
[----:B------:R-:W-:Y:S02]  /*10b80*/  F2FP.BF16.PACK_AB R2, RZ, R2 ;  /* 0x00000002ff02723e */ /* 0x000fe400000010ff */
.L_x_1172:
[----:B--2---:R-:W-:Y:S05]  /*10b90*/  BSYNC B0 ;  /* 0x0000000000007941 */ /* 0x004fea0003800000 */
.L_x_1171:
[----:B------:R-:W-:Y:S01]  /*10ba0*/  BSSY B0, `(.L_x_1173) ;  /* 0x000000e000007945 */ /* 0x000fe20003800000 */
[----:B------:R-:W-:Y:S05]  /*10bb0*/  @P0 BRA `(.L_x_1174) ;  /* 0x000000c000000947 */ /* 0x000fea0003800000 */
[----:B-----5:R-:W-:Y:S02]  /*10bc0*/  PRMT R17, RZ, 0x5410, R17 ;  /* 0x00005410ff117816 */ /* 0x020fe40000000011 */
[----:B------:R-:W-:Y:S02]  /*10bd0*/  PRMT R19, RZ, 0x5410, R19 ;  /* 0x00005410ff137816 */ /* 0x000fe40000000013 */
        /* <DEDUP_REMOVED lines=10> */
.L_x_1174:
[----:B------:R-:W-:Y:S05]  /*10c80*/  BSYNC B0 ;  /* 0x0000000000007941 */ /* 0x000fea0003800000 */
.L_x_1173:
        /* <DEDUP_REMOVED lines=14> */
.L_x_1176:
[----:B------:R-:W-:Y:S05]  /*10d70*/  BSYNC B0 ;  /* 0x0000000000007941 */ /* 0x000fea0003800000 */
.L_x_1175:
        /* <DEDUP_REMOVED lines=14> */
.L_x_1178:
[----:B------:R-:W-:Y:S05]  /*10e60*/  BSYNC B0 ;  /* 0x0000000000007941 */ /* 0x000fea0003800000 */
.L_x_1177:
[----:B------:R-:W-:Y:S01]  /*10e70*/  BSSY B6, `(.L_x_1179) ;  /* 0x0000113000067945 */ /* 0x000fe20003800000 */
[----:B------:R-:W-:Y:S05]  /*10e80*/  @P3 BRA `(.L_x_1180) ;  /* 0x0000111000003947 */ /* 0x000fea0003800000 */
[----:B-----5:R-:W-:Y:S01]  /*10e90*/  PRMT R0, R35, 0x9910, RZ ;  /* 0x0000991023007816 */ /* 0x020fe200000000ff */
        /* <DEDUP_REMOVED lines=14> */
[----:B------:R-:W-:Y:S01]  /*10f80*/  PRMT R2, RZ, 0x5410, R2 ;  /* 0x00005410ff027816 */ /* 0x000fe20000000002 */
[----:B------:R-:W-:-:S03]  /*10f90*/  IMAD.MOV.U32 R36, RZ, RZ, R30 ;  /* 0x000000ffff247224 */ /* 0x000fc600078e001e */
[----:B------:R-:W0:Y:S02]  /*10fa0*/  F2I.FTZ.TRUNC.NTZ R3, R2 ;  /* 0x0000000200037305 */ /* 0x000e24000021f100 */
[----:B0-----:R0:W-:Y:S01]  /*10fb0*/  STG.E.U8 [R8.64], R3 ;  /* 0x0000000308007986 */ /* 0x0011e2000c101124 */
[----:B------:R-:W-:Y:S05]  /*10fc0*/  BRA `(.L_x_1180) ;  /* 0x00000fd000007947 */ /* 0x000fea0003800000 */
.L_x_1184:
[----:B------:R-:W-:Y:S01]  /*10fd0*/  PRMT R3, RZ, 0x5410, R2 ;  /* 0x00005410ff037816 */ /* 0x000fe20000000002 */
[----:B------:R-:W-:-:S05]  /*10fe0*/  IMAD.MOV.U32 R36, RZ, RZ, R30 ;  /* 0x000000ffff247224 */ /* 0x000fca00078e001e */
[----:B------:R-:W0:Y:S02]  /*10ff0*/  F2I.S64.TRUNC R2, R3 ;  /* 0x0000000300027311 */ /* 0x000e24000020d900 */
[----:B0-----:R0:W-:Y:S01]  /*11000*/  STG.E.U8 [R8.64], R2 ;  /* 0x0000000208007986 */ /* 0x0011e2000c101124 */
[----:B------:R-:W-:Y:S05]  /*11010*/  BRA `(.L_x_1180) ;  /* 0x00000f8000007947 */ /* 0x000fea0003800000 */
.L_x_1183:
[----:B------:R-:W-:-:S13]  /*11020*/  ISETP.NE.AND P0, PT, R0, 0x2, PT ;  /* 0x000000020000780c */ /* 0x000fda0003f05270 */
[----:B------:R-:W-:Y:S05]  /*11030*/  @!P0 BRA `(.L_x_1186) ;  /* 0x000000e000008947 */ /* 0x000fea0003800000 */
[----:B------:R-:W-:-:S13]  /*11040*/  ISETP.NE.AND P0, PT, R0, 0x3, PT ;  /* 0x000000030000780c */ /* 0x000fda0003f05270 */
[----:B------:R-:W-:Y:S05]  /*11050*/  @!P0 BRA `(.L_x_1187) ;  /* 0x0000007000008947 */ /* 0x000fea0003800000 */
[----:B------:R-:W-:-:S13]  /*11060*/  ISETP.NE.AND P0, PT, R0, 0x4, PT ;  /* 0x000000040000780c */ /* 0x000fda0003f05270 */
[----:B------:R-:W-:Y:S05]  /*11070*/  @P0 BRA `(.L_x_1185) ;  /* 0x00000d4000000947 */ /* 0x000fea0003800000 */
[----:B------:R-:W-:Y:S01]  /*11080*/  PRMT R2, RZ, 0x5410, R2 ;  /* 0x00005410ff027816 */ /* 0x000fe20000000002 */
[----:B------:R-:W-:-:S05]  /*11090*/  IMAD.MOV.U32 R36, RZ, RZ, R30 ;  /* 0x000000ffff247224 */ /* 0x000fca00078e001e */
[----:B------:R-:W0:Y:S02]  /*110a0*/  F2I.S64.TRUNC R2, R2 ;  /* 0x0000000200027311 */ /* 0x000e24000020d900 */
[----:B0-----:R0:W-:Y:S01]  /*110b0*/  STG.E.64 [R8.64], R2 ;  /* 0x0000000208007986 */ /* 0x0011e2000c101b24 */
[----:B------:R-:W-:Y:S05]  /*110c0*/  BRA `(.L_x_1180) ;  /* 0x00000ed000007947 */ /* 0x000fea0003800000 */
.L_x_1187:
[----:B------:R-:W-:Y:S01]  /*110d0*/  PRMT R2, RZ, 0x5410, R2 ;  /* 0x00005410ff027816 */ /* 0x000fe20000000002 */
[----:B------:R-:W-:-:S03]  /*110e0*/  IMAD.MOV.U32 R36, RZ, RZ, R30 ;  /* 0x000000ffff247224 */ /* 0x000fc600078e001e */
[----:B------:R-:W0:Y:S02]  /*110f0*/  F2I.FTZ.TRUNC.NTZ R3, R2 ;  /* 0x0000000200037305 */ /* 0x000e24000021f100 */
[----:B0-----:R0:W-:Y:S01]  /*11100*/  STG.E [R8.64], R3 ;  /* 0x0000000308007986 */ /* 0x0011e2000c101924 */
[----:B------:R-:W-:Y:S05]  /*11110*/  BRA `(.L_x_1180) ;  /* 0x00000e8000007947 */ /* 0x000fea0003800000 */
.L_x_1186:
[----:B------:R-:W-:Y:S01]  /*11120*/  PRMT R2, RZ, 0x5410, R2 ;  /* 0x00005410ff027816 */ /* 0x000fe20000000002 */
[----:B------:R-:W-:-:S03]  /*11130*/  IMAD.MOV.U32 R36, RZ, RZ, R30 ;  /* 0x000000ffff247224 */ /* 0x000fc600078e001e */
[----:B------:R-:W0:Y:S02]  /*11140*/  F2I.FTZ.TRUNC.NTZ R3, R2 ;  /* 0x0000000200037305 */ /* 0x000e24000021f100 */
[----:B0-----:R0:W-:Y:S01]  /*11150*/  STG.E.U16 [R8.64], R3 ;  /* 0x0000000308007986 */ /* 0x0011e2000c101524 */
[----:B------:R-:W-:Y:S05]  /*11160*/  BRA `(.L_x_1180) ;  /* 0x00000e3000007947 */ /* 0x000fea0003800000 */
.L_x_1182:
[----:B------:R-:W-:-:S13]  /*11170*/  ISETP.GT.AND P0, PT, R0, 0x6, PT ;  /* 0x000000060000780c */ /* 0x000fda0003f04270 */
[----:B------:R-:W-:Y:S05]  /*11180*/  @P0 BRA `(.L_x_1188) ;  /* 0x000000d000000947 */ /* 0x000fea0003800000 */
[----:B------:R-:W-:-:S13]  /*11190*/  ISETP.NE.AND P0, PT, R0, 0x5, PT ;  /* 0x000000050000780c */ /* 0x000fda0003f05270 */
[----:B------:R-:W-:Y:S05]  /*111a0*/  @!P0 BRA `(.L_x_1189) ;  /* 0x0000006000008947 */ /* 0x000fea0003800000 */
[----:B------:R-:W-:-:S13]  /*111b0*/  ISETP.NE.AND P0, PT, R0, 0x6, PT ;  /* 0x000000060000780c */ /* 0x000fda0003f05270 */
[----:B------:R-:W-:Y:S05]  /*111c0*/  @P0 BRA `(.L_x_1185) ;  /* 0x00000bf000000947 */ /* 0x000fea0003800000 */
[----:B------:R-:W-:Y:S01]  /*111d0*/  PRMT R3, RZ, 0x5410, R2 ;  /* 0x00005410ff037816 */ /* 0x000fe20000000002 */
[----:B------:R-:W-:-:S04]  /*111e0*/  IMAD.MOV.U32 R36, RZ, RZ, R30 ;  /* 0x000000ffff247224 */ /* 0x000fc800078e001e */
[----:B------:R0:W-:Y:S01]  /*111f0*/  STG.E [R8.64], R3 ;  /* 0x0000000308007986 */ /* 0x0001e2000c101924 */
[----:B------:R-:W-:Y:S05]  /*11200*/  BRA `(.L_x_1180) ;  /* 0x00000d9000007947 */ /* 0x000fea0003800000 */
.L_x_1189:
[----:B------:R-:W-:Y:S01]  /*11210*/  PRMT R0, RZ, 0x5410, R2 ;  /* 0x00005410ff007816 */ /* 0x000fe20000000002 */
[----:B------:R-:W-:-:S03]  /*11220*/  IMAD.MOV.U32 R36, RZ, RZ, R30 ;  /* 0x000000ffff247224 */ /* 0x000fc600078e001e */
[----:B------:R-:W-:-:S05]  /*11230*/  F2FP.PACK_AB R0, RZ, R0 ;  /* 0x00000000ff00723e */ /* 0x000fca00000000ff */
[----:B------:R0:W-:Y:S01]  /*11240*/  STG.E.U16 [R8.64], R0 ;  /* 0x0000000008007986 */ /* 0x0001e2000c101524 */
[----:B------:R-:W-:Y:S05]  /*11250*/  BRA `(.L_x_1180) ;  /* 0x00000d4000007947 */ /* 0x000fea0003800000 */
.L_x_1188:
[----:B------:R-:W-:-:S13]  /*11260*/  ISETP.NE.AND P0, PT, R0, 0x7, PT ;  /* 0x000000070000780c */ /* 0x000fda0003f05270 */
[----:B------:R-:W-:Y:S05]  /*11270*/  @!P0 BRA `(.L_x_1190) ;  /* 0x000000f000008947 */ /* 0x000fea0003800000 */
[----:B------:R-:W-:-:S13]  /*11280*/  ISETP.NE.AND P0, PT, R0, 0x8, PT ;  /* 0x000000080000780c */ /* 0x000fda0003f05270 */
[----:B------:R-:W-:Y:S05]  /*11290*/  @!P0 BRA `(.L_x_1191) ;  /* 0x0000007000008947 */ /* 0x000fea0003800000 */
[----:B------:R-:W-:-:S13]  /*112a0*/  ISETP.NE.AND P0, PT, R0, 0x9, PT ;  /* 0x000000090000780c */ /* 0x000fda0003f05270 */
[----:B------:R-:W-:Y:S05]  /*112b0*/  @P0 BRA `(.L_x_1185) ;  /* 0x00000b0000000947 */ /* 0x000fea0003800000 */
[----:B------:R-:W-:Y:S01]  /*112c0*/  IMAD.MOV.U32 R3, RZ, RZ, RZ ;  /* 0x000000ffff037224 */ /* 0x000fe200078e00ff */
[----:B------:R-:W-:Y:S01]  /*112d0*/  PRMT R2, RZ, 0x5410, R2 ;  /* 0x00005410ff027816 */ /* 0x000fe20000000002 */
[----:B------:R-:W-:-:S04]  /*112e0*/  IMAD.MOV.U32 R36, RZ, RZ, R30 ;  /* 0x000000ffff247224 */ /* 0x000fc800078e001e */
[----:B------:R0:W-:Y:S01]  /*112f0*/  STG.E.64 [R8.64], R2 ;  /* 0x0000000208007986 */ /* 0x0001e2000c101b24 */
[----:B------:R-:W-:Y:S05]  /*11300*/  BRA `(.L_x_1180) ;  /* 0x00000c9000007947 */ /* 0x000fea0003800000 */
.L_x_1191:
[----:B------:R-:W-:Y:S01]  /*11310*/  PRMT R2, RZ, 0x5410, R2 ;  /* 0x00005410ff027816 */ /* 0x000fe20000000002 */
[----:B------:R-:W-:-:S03]  /*11320*/  IMAD.MOV.U32 R36, RZ, RZ, R30 ;  /* 0x000000ffff247224 */ /* 0x000fc600078e001e */
[----:B------:R-:W-:-:S04]  /*11330*/  F2FP.PACK_AB R3, RZ, R2 ;  /* 0x00000002ff03723e */ /* 0x000fc800000000ff */
[----:B------:R-:W-:-:S05]  /*11340*/  PRMT R3, R3, 0x5410, RZ ;  /* 0x0000541003037816 */ /* 0x000fca00000000ff */
[----:B------:R0:W-:Y:S01]  /*11350*/  STG.E [R8.64], R3 ;  /* 0x0000000308007986 */ /* 0x0001e2000c101924 */
[----:B------:R-:W-:Y:S05]  /*11360*/  BRA `(.L_x_1180) ;  /* 0x00000c3000007947 */ /* 0x000fea0003800000 */
.L_x_1190:
[----:B------:R-:W-:Y:S01]  /*11370*/  PRMT R2, RZ, 0x5410, R2 ;  /* 0x00005410ff027816 */ /* 0x000fe20000000002 */
[----:B------:R-:W-:-:S04]  /*11380*/  IMAD.MOV.U32 R36, RZ, RZ, R30 ;  /* 0x000000ffff247224 */ /* 0x000fc800078e001e */
[----:B------:R-:W-:-:S06]  /*11390*/  FMUL.FTZ R2, R2, 1 ;  /* 0x3f80000002027820 */ /* 0x000fcc0000410000 */
[----:B------:R-:W0:Y:S02]  /*113a0*/  F2F.F64.F32 R2, R2 ;  /* 0x0000000200027310 */ /* 0x000e240000201800 */
[----:B0-----:R0:W-:Y:S01]  /*113b0*/  STG.E.64 [R8.64], R2 ;  /* 0x0000000208007986 */ /* 0x0011e2000c101b24 */
[----:B------:R-:W-:Y:S05]  /*113c0*/  BRA `(.L_x_1180) ;  /* 0x00000bd000007947 */ /* 0x000fea0003800000 */
.L_x_1181:
        /* <DEDUP_REMOVED lines=8> */
[----:B------:R-:W-:Y:S01]  /*11450*/  PRMT R2, RZ, 0x5410, R2 ;  /* 0x00005410ff027816 */ /* 0x000fe20000000002 */
[----:B------:R-:W-:-:S03]  /*11460*/  IMAD.MOV.U32 R36, RZ, RZ, R30 ;  /* 0x000000ffff247224 */ /* 0x000fc600078e001e */
[----:B------:R-:W-:-:S04]  /*11470*/  FSETP.NEU.FTZ.AND P0, PT, R2, RZ, PT ;  /* 0x000000ff0200720b */ /* 0x000fc80003f1d000 */
[----:B------:R-:W-:-:S05]  /*11480*/  SEL R3, RZ, 0x1, !P0 ;  /* 0x00000001ff037807 */ /* 0x000fca0004000000 */
[----:B------:R0:W-:Y:S01]  /*11490*/  STG.E.U8 [R8.64], R3 ;  /* 0x0000000308007986 */ /* 0x0001e2000c101124 */
[----:B------:R-:W-:Y:S05]  /*114a0*/  BRA `(.L_x_1180) ;  /* 0x00000af000007947 */ /* 0x000fea0003800000 */
.L_x_1194:
[----:B------:R-:W-:Y:S01]  /*114b0*/  PRMT R2, RZ, 0x5410, R2 ;  /* 0x00005410ff027816 */ /* 0x000fe20000000002 */
[----:B------:R-:W-:Y:S01]  /*114c0*/  CS2R R6, SRZ ;  /* 0x0000000000067805 */ /* 0x000fe2000001ff00 */
[----:B------:R-:W-:-:S03]  /*114d0*/  IMAD.MOV.U32 R36, RZ, RZ, R30 ;  /* 0x000000ffff247224 */ /* 0x000fc600078e001e */
[----:B------:R-:W-:-:S04]  /*114e0*/  FMUL.FTZ R2, R2, 1 ;  /* 0x3f80000002027820 */ /* 0x000fc80000410000 */
[----:B------:R-:W0:Y:S02]  /*114f0*/  F2F.F64.F32 R4, R2 ;  /* 0x0000000200047310 */ /* 0x000e240000201800 */
[----:B0-----:R0:W-:Y:S01]  /*11500*/  STG.E.128 [R8.64], R4 ;  /* 0x0000000408007986 */ /* 0x0011e2000c101d24 */
[----:B------:R-:W-:Y:S05]  /*11510*/  BRA `(.L_x_1180) ;  /* 0x00000a8000007947 */ /* 0x000fea0003800000 */
.L_x_1193:
        /* <DEDUP_REMOVED lines=21> */
.L_x_1198:
[----:B------:R-:W-:Y:S05]  /*11670*/  BSYNC B0 ;  /* 0x0000000000007941 */ /* 0x000fea0003800000 */
.L_x_1197:
[----:B------:R-:W-:Y:S01]  /*11680*/  LOP3.LUT R3, R0, R3, RZ, 0xfc, !PT ;  /* 0x0000000300037212 */ /* 0x000fe200078efcff */
[----:B------:R-:W-:-:S04]  /*11690*/  IMAD.MOV.U32 R36, RZ, RZ, R30 ;  /* 0x000000ffff247224 */ /* 0x000fc800078e001e */
[----:B------:R0:W-:Y:S01]  /*116a0*/  STG.E.U8 [R8.64], R3 ;  /* 0x0000000308007986 */ /* 0x0001e2000c101124 */
[----:B------:R-:W-:Y:S05]  /*116b0*/  BRA `(.L_x_1180) ;  /* 0x000008e000007947 */ /* 0x000fea0003800000 */
.L_x_1196:
        /* <DEDUP_REMOVED lines=13> */
.L_x_1200:
[----:B------:R-:W-:Y:S01]  /*11790*/  IMAD.MOV.U32 R0, RZ, RZ, 0x7f ;  /* 0x0000007fff007424 */ /* 0x000fe200078e00ff */
[----:B------:R-:W-:-:S04]  /*117a0*/  ISETP.GT.U32.AND P0, PT, R2, 0x7f800000, PT ;  /* 0x7f8000000200780c */ /* 0x000fc80003f04070 */
[----:B------:R-:W-:-:S04]  /*117b0*/  SEL R0, R0, 0x7c, P0 ;  /* 0x0000007c00007807 */ /* 0x000fc80000000000 */
.L_x_1201:
[----:B------:R-:W-:Y:S05]  /*117c0*/  BSYNC B0 ;  /* 0x0000000000007941 */ /* 0x000fea0003800000 */
.L_x_1199:
[----:B------:R-:W-:Y:S01]  /*117d0*/  LOP3.LUT R2, R3, 0x80000000, RZ, 0xc0, !PT ;  /* 0x8000000003027812 */ /* 0x000fe200078ec0ff */
[----:B------:R-:W-:-:S03]  /*117e0*/  IMAD.MOV.U32 R36, RZ, RZ, R30 ;  /* 0x000000ffff247224 */ /* 0x000fc600078e001e */
[----:B------:R-:W-:-:S04]  /*117f0*/  SHF.R.U32.HI R3, RZ, 0x18, R2 ;  /* 0x00000018ff037819 */ /* 0x000fc80000011602 */
[----:B------:R-:W-:-:S05]  /*11800*/  LOP3.LUT R3, R0, R3, RZ, 0xfc, !PT ;  /* 0x0000000300037212 */ /* 0x000fca00078efcff */
[----:B------:R0:W-:Y:S01]  /*11810*/  STG.E.U8 [R8.64], R3 ;  /* 0x0000000308007986 */ /* 0x0001e2000c101124 */
[----:B------:R-:W-:Y:S05]  /*11820*/  BRA `(.L_x_1180) ;  /* 0x0000077000007947 */ /* 0x000fea0003800000 */
.L_x_1195:
[----:B------:R0:W-:Y:S01]  /*11830*/  STG.E.U16 [R8.64], R2 ;  /* 0x0000000208007986 */ /* 0x0001e2000c101524 */
[----:B------:R-:W-:Y:S01]  /*11840*/  IMAD.MOV.U32 R36, RZ, RZ, R30 ;  /* 0x000000ffff247224 */ /* 0x000fe200078e001e */
[----:B------:R-:W-:Y:S05]  /*11850*/  BRA `(.L_x_1180) ;  /* 0x0000074000007947 */ /* 0x000fea0003800000 */
.L_x_1192:
        /* <DEDUP_REMOVED lines=10> */
[----:B------:R-:W0:Y:S02]  /*11900*/  F2I.FTZ.U32.TRUNC.NTZ R3, R3 ;  /* 0x0000000300037305 */ /* 0x000e24000021f000 */
[----:B0-----:R0:W-:Y:S01]  /*11910*/  STG.E.U16 [R8.64], R3 ;  /* 0x0000000308007986 */ /* 0x0011e2000c101524 */
[----:B------:R-:W-:Y:S05]  /*11920*/  BRA `(.L_x_1180) ;  /* 0x0000067000007947 */ /* 0x000fea0003800000 */
.L_x_1204:
        /* <DEDUP_REMOVED lines=17> */
.L_x_1207:
[----:B------:R-:W-:-:S04]  /*11a40*/  LOP3.LUT R2, R3, 0x80000000, RZ, 0xc0, !PT ;  /* 0x8000000003027812 */ /* 0x000fc800078ec0ff */
[----:B------:R-:W-:-:S04]  /*11a50*/  SHF.R.U32.HI R3, RZ, 0x18, R2 ;  /* 0x00000018ff037819 */ /* 0x000fc80000011602 */
[----:B------:R-:W-:-:S04]  /*11a60*/  LOP3.LUT R0, R0, R3, RZ, 0xfc, !PT ;  /* 0x0000000300007212 */ /* 0x000fc800078efcff */
[----:B------:R-:W-:Y:S02]  /*11a70*/  PRMT R4, R0, 0x7610, R4 ;  /* 0x0000761000047816 */ /* 0x000fe40000000004 */
.L_x_1206:
[----:B------:R-:W-:Y:S05]  /*11a80*/  BSYNC B0 ;  /* 0x0000000000007941 */ /* 0x000fea0003800000 */
.L_x_1205:
[----:B------:R0:W-:Y:S01]  /*11a90*/  STG.E.U8 [R8.64], R4 ;  /* 0x0000000408007986 */ /* 0x0001e2000c101124 */
[----:B------:R-:W-:Y:S01]  /*11aa0*/  IMAD.MOV.U32 R36, RZ, RZ, R30 ;  /* 0x000000ffff247224 */ /* 0x000fe200078e001e */
[----:B------:R-:W-:Y:S05]  /*11ab0*/  BRA `(.L_x_1180) ;  /* 0x000004e000007947 */ /* 0x000fea0003800000 */
.L_x_1203:
        /* <DEDUP_REMOVED lines=17> */
.L_x_1210:
[----:B------:R-:W-:-:S04]  /*11bd0*/  LOP3.LUT R2, R3, 0x80000000, RZ, 0xc0, !PT ;  /* 0x8000000003027812 */ /* 0x000fc800078ec0ff */
[----:B------:R-:W-:-:S04]  /*11be0*/  SHF.R.U32.HI R3, RZ, 0x18, R2 ;  /* 0x00000018ff037819 */ /* 0x000fc80000011602 */
[----:B------:R-:W-:-:S04]  /*11bf0*/  LOP3.LUT R0, R0, R3, RZ, 0xfc, !PT ;  /* 0x0000000300007212 */ /* 0x000fc800078efcff */
[----:B------:R-:W-:Y:S02]  /*11c00*/  PRMT R4, R0, 0x7610, R4 ;  /* 0x0000761000047816 */ /* 0x000fe40000000004 */
.L_x_1209:
[----:B------:R-:W-:Y:S05]  /*11c10*/  BSYNC B0 ;  /* 0x0000000000007941 */ /* 0x000fea0003800000 */
.L_x_1208:
[----:B------:R0:W-:Y:S01]  /*11c20*/  STG.E.U8 [R8.64], R4 ;  /* 0x0000000408007986 */ /* 0x0001e2000c101124 */
[----:B------:R-:W-:Y:S01]  /*11c30*/  IMAD.MOV.U32 R36, RZ, RZ, R30 ;  /* 0x000000ffff247224 */ /* 0x000fe200078e001e */
[----:B------:R-:W-:Y:S05]  /*11c40*/  BRA `(.L_x_1180) ;  /* 0x0000035000007947 */ /* 0x000fea0003800000 */
.L_x_1202:
[----:B------:R-:W-:-:S13]  /*11c50*/  ISETP.NE.AND P0, PT, R0, 0x1c, PT ;  /* 0x0000001c0000780c */ /* 0x000fda0003f05270 */
[----:B------:R-:W-:Y:S05]  /*11c60*/  @!P0 BRA `(.L_x_1211) ;  /* 0x000002f000008947 */ /* 0x000fea0003800000 */
[----:B------:R-:W-:-:S13]  /*11c70*/  ISETP.NE.AND P0, PT, R0, 0x1d, PT ;  /* 0x0000001d0000780c */ /* 0x000fda0003f05270 */
[----:B------:R-:W-:Y:S05]  /*11c80*/  @!P0 BRA `(.L_x_1212) ;  /* 0x0000028000008947 */ /* 0x000fea0003800000 */
[----:B------:R-:W-:-:S13]  /*11c90*/  ISETP.NE.AND P0, PT, R0, 0x2c, PT ;  /* 0x0000002c0000780c */ /* 0x000fda0003f05270 */
[----:B------:R-:W-:Y:S05]  /*11ca0*/  @P0 BRA `(.L_x_1185) ;  /* 0x0000011000000947 */ /* 0x000fea0003800000 */
[----:B------:R-:W-:Y:S01]  /*11cb0*/  PRMT R3, RZ, 0x5410, R2 ;  /* 0x00005410ff037816 */ /* 0x000fe20000000002 */
[----:B------:R-:W-:Y:S01]  /*11cc0*/  IMAD.MOV.U32 R36, RZ, RZ, R30 ;  /* 0x000000ffff247224 */ /* 0x000fe200078e001e */
        /* <DEDUP_REMOVED lines=15> */
.L_x_1185:
        /* <DEDUP_REMOVED lines=19> */
[----:B------:R-:W-:Y:S01]  /*11ef0*/  IMAD.MOV.U32 R36, RZ, RZ, R30 ;  /* 0x000000ffff247224 */ /* 0x000fe200078e001e */
[----:B------:R-:W-:Y:S05]  /*11f00*/  BRA `(.L_x_1180) ;  /* 0x0000009000007947 */ /* 0x000fea0003800000 */
.L_x_1212:
[----:B------:R-:W-:Y:S01]  /*11f10*/  PRMT R2, RZ, 0x5410, R2 ;  /* 0x00005410ff027816 */ /* 0x000fe20000000002 */
[----:B------:R-:W-:-:S05]  /*11f20*/  IMAD.MOV.U32 R36, RZ, RZ, R30 ;  /* 0x000000ffff247224 */ /* 0x000fca00078e001e */
[----:B------:R-:W0:Y:S02]  /*11f30*/  F2I.U64.TRUNC R2, R2 ;  /* 0x0000000200027311 */ /* 0x000e24000020d800 */
[----:B0-----:R0:W-:Y:S01]  /*11f40*/  STG.E.64 [R8.64], R2 ;  /* 0x0000000208007986 */ /* 0x0011e2000c101b24 */
[----:B------:R-:W-:Y:S05]  /*11f50*/  BRA `(.L_x_1180) ;  /* 0x0000004000007947 */ /* 0x000fea0003800000 */
.L_x_1211:
[----:B------:R-:W-:Y:S01]  /*11f60*/  PRMT R2, RZ, 0x5410, R2 ;  /* 0x00005410ff027816 */ /* 0x000fe20000000002 */
[----:B------:R-:W-:-:S03]  /*11f70*/  IMAD.MOV.U32 R36, RZ, RZ, R30 ;  /* 0x000000ffff247224 */ /* 0x000fc600078e001e */
[----:B------:R-:W0:Y:S02]  /*11f80*/  F2I.FTZ.U32.TRUNC.NTZ R3, R2 ;  /* 0x0000000200037305 */ /* 0x000e24000021f000 */
[----:B0-----:R0:W-:Y:S02]  /*11f90*/  STG.E [R8.64], R3 ;  /* 0x0000000308007986 */ /* 0x0011e4000c101924 */
.L_x_1180:
[----:B------:R-:W-:Y:S05]  /*11fa0*/  BSYNC B6 ;  /* 0x0000000000067941 */ /* 0x000fea0003800000 */
.L_x_1179:
[----:B------:R-:W-:Y:S01]  /*11fb0*/  ISETP.GE.AND P0, PT, R36, R31, PT ;  /* 0x0000001f2400720c */ /* 0x000fe20003f06270 */
[----:B------:R-:W-:-:S12]  /*11fc0*/  BSSY B6, `(.L_x_1213) ;  /* 0x00001fe000067945 */ /* 0x000fd80003800000 */
[----:B------:R-:W-:Y:S05]  /*11fd0*/  @P0 BRA `(.L_x_1214) ;  /* 0x00001fc000000947 */ /* 0x000fea0003800000 */
[----:B0----5:R-:W-:Y:S01]  /*11fe0*/  IMAD R0, R33, 0x200, R36 ;  /* 0x0000020021007824 */ /* 0x021fe200078e0224 */
[----:B------:R-:W-:-:S03]  /*11ff0*/  PRMT R3, R35, 0x9910, RZ ;  /* 0x0000991023037816 */ /* 0x000fc600000000ff */
[----:B------:R-:W-:Y:S02]  /*12000*/  IMAD R2, R0, c[0x0][0x1ac], RZ ;  /* 0x00006b0000027a24 */ /* 0x000fe400078e02ff */
[----:B------:R-:W-:-:S03]  /*12010*/  IMAD.MOV.U32 R0, RZ, RZ, R3 ;  /* 0x000000ffff007224 */ /* 0x000fc600078e0003 */
[----:B------:R-:W-:Y:S02]  /*12020*/  IADD3 R2, P0, R2, c[0x0][0x168], RZ ;  /* 0x00005a0002027a10 */ /* 0x000fe40007f1e0ff */
[----:B------:R-:W-:-:S03]  /*12030*/  ISETP.GT.AND P1, PT, R0, 0x9, PT ;  /* 0x000000090000780c */ /* 0x000fc60003f24270 */
[----:B------:R-:W-:-:S10]  /*12040*/  IMAD.X R3, RZ, RZ, c[0x0][0x16c], P0 ;  /* 0x00005b00ff037624 */ /* 0x000fd400000e06ff */
        /* <DEDUP_REMOVED lines=13> */
.L_x_1218:
[----:B------:R-:W-:-:S06]  /*12120*/  PRMT R5, RZ, 0x5410, R18 ;  /* 0x00005410ff057816 */ /* 0x000fcc0000000012 */
[----:B------:R-:W0:Y:S02]  /*12130*/  F2I.S64.TRUNC R4, R5 ;  /* 0x0000000500047311 */ /* 0x000e24000020d900 */
[----:B0-----:R0:W-:Y:S01]  /*12140*/  STG.E.U8 [R2.64], R4 ;  /* 0x0000000402007986 */ /* 0x0011e2000c101124 */
[----:B------:R-:W-:Y:S05]  /*12150*/  BRA `(.L_x_1220) ;  /* 0x00000e4000007947 */ /* 0x000fea0003800000 */
.L_x_1217:
        /* <DEDUP_REMOVED lines=10> */
.L_x_1222:
[----:B------:R-:W-:-:S04]  /*12200*/  PRMT R18, RZ, 0x5410, R18 ;  /* 0x00005410ff127816 */ /* 0x000fc80000000012 */
[----:B------:R-:W0:Y:S02]  /*12210*/  F2I.FTZ.TRUNC.NTZ R5, R18 ;  /* 0x0000001200057305 */ /* 0x000e24000021f100 */
[----:B0-----:R0:W-:Y:S01]  /*12220*/  STG.E [R2.64], R5 ;  /* 0x0000000502007986 */ /* 0x0011e2000c101924 */
[----:B------:R-:W-:Y:S05]  /*12230*/  BRA `(.L_x_1220) ;  /* 0x00000d6000007947 */ /* 0x000fea0003800000 */
.L_x_1221:
[----:B------:R-:W-:-:S04]  /*12240*/  PRMT R18, RZ, 0x5410, R18 ;  /* 0x00005410ff127816 */ /* 0x000fc80000000012 */
[----:B------:R-:W0:Y:S02]  /*12250*/  F2I.FTZ.TRUNC.NTZ R5, R18 ;  /* 0x0000001200057305 */ /* 0x000e24000021f100 */
[----:B0-----:R0:W-:Y:S01]  /*12260*/  STG.E.U16 [R2.64], R5 ;  /* 0x0000000502007986 */ /* 0x0011e2000c101524 */
[----:B------:R-:W-:Y:S05]  /*12270*/  BRA `(.L_x_1220) ;  /* 0x00000d2000007947 */ /* 0x000fea0003800000 */
.L_x_1216:
        /* <DEDUP_REMOVED lines=9> */
.L_x_1224:
[----:B------:R-:W-:-:S04]  /*12310*/  PRMT R0, RZ, 0x5410, R18 ;  /* 0x00005410ff007816 */ /* 0x000fc80000000012 */
[----:B------:R-:W-:-:S05]  /*12320*/  F2FP.PACK_AB R0, RZ, R0 ;  /* 0x00000000ff00723e */ /* 0x000fca00000000ff */
[----:B------:R0:W-:Y:S01]  /*12330*/  STG.E.U16 [R2.64], R0 ;  /* 0x0000000002007986 */ /* 0x0001e2000c101524 */
[----:B------:R-:W-:Y:S05]  /*12340*/  BRA `(.L_x_1220) ;  /* 0x00000c5000007947 */ /* 0x000fea0003800000 */
.L_x_1223:
        /* <DEDUP_REMOVED lines=10> */
.L_x_1226:
[----:B------:R-:W-:-:S04]  /*123f0*/  PRMT R18, RZ, 0x5410, R18 ;  /* 0x00005410ff127816 */ /* 0x000fc80000000012 */
[----:B------:R-:W-:-:S04]  /*12400*/  F2FP.PACK_AB R5, RZ, R18 ;  /* 0x00000012ff05723e */ /* 0x000fc800000000ff */
[----:B------:R-:W-:-:S05]  /*12410*/  PRMT R5, R5, 0x5410, RZ ;  /* 0x0000541005057816 */ /* 0x000fca00000000ff */
[----:B------:R0:W-:Y:S01]  /*12420*/  STG.E [R2.64], R5 ;  /* 0x0000000502007986 */ /* 0x0001e2000c101924 */
[----:B------:R-:W-:Y:S05]  /*12430*/  BRA `(.L_x_1220) ;  /* 0x00000b6000007947 */ /* 0x000fea0003800000 */
.L_x_1225:
[----:B------:R-:W-:-:S05]  /*12440*/  PRMT R4, RZ, 0x5410, R18 ;  /* 0x00005410ff047816 */ /* 0x000fca0000000012 */
[----:B------:R-:W-:-:S06]  /*12450*/  FMUL.FTZ R4, R4, 1 ;  /* 0x3f80000004047820 */ /* 0x000fcc0000410000 */
[----:B------:R-:W0:Y:S02]  /*12460*/  F2F.F64.F32 R4, R4 ;  /* 0x0000000400047310 */ /* 0x000e240000201800 */
[----:B0-----:R0:W-:Y:S01]  /*12470*/  STG.E.64 [R2.64], R4 ;  /* 0x0000000402007986 */ /* 0x0011e2000c101b24 */
[----:B------:R-:W-:Y:S05]  /*12480*/  BRA `(.L_x_1220) ;  /* 0x00000b1000007947 */ /* 0x000fea0003800000 */
.L_x_1215:
        /* <DEDUP_REMOVED lines=13> */
.L_x_1229:
[----:B------:R-:W-:Y:S01]  /*12560*/  PRMT R18, RZ, 0x5410, R18 ;  /* 0x00005410ff127816 */ /* 0x000fe20000000012 */
[----:B------:R-:W-:-:S04]  /*12570*/  CS2R R6, SRZ ;  /* 0x0000000000067805 */ /* 0x000fc8000001ff00 */
[----:B------:R-:W-:-:S06]  /*12580*/  FMUL.FTZ R4, R18, 1 ;  /* 0x3f80000012047820 */ /* 0x000fcc0000410000 */
[----:B------:R-:W0:Y:S02]  /*12590*/  F2F.F64.F32 R4, R4 ;  /* 0x0000000400047310 */ /* 0x000e240000201800 */
[----:B0-----:R0:W-:Y:S01]  /*125a0*/  STG.E.128 [R2.64], R4 ;  /* 0x0000000402007986 */ /* 0x0011e2000c101d24 */
[----:B------:R-:W-:Y:S05]  /*125b0*/  BRA `(.L_x_1220) ;  /* 0x000009e000007947 */ /* 0x000fea0003800000 */
.L_x_1228:
        /* <DEDUP_REMOVED lines=21> */
.L_x_1233:
[----:B------:R-:W-:Y:S05]  /*12710*/  BSYNC B0 ;  /* 0x0000000000007941 */ /* 0x000fea0003800000 */
.L_x_1232:
[----:B------:R-:W-:-:S05]  /*12720*/  LOP3.LUT R5, R0, R5, RZ, 0xfc, !PT ;  /* 0x0000000500057212 */ /* 0x000fca00078efcff */
[----:B------:R0:W-:Y:S01]  /*12730*/  STG.E.U8 [R2.64], R5 ;  /* 0x0000000502007986 */ /* 0x0001e2000c101124 */
[----:B------:R-:W-:Y:S05]  /*12740*/  BRA `(.L_x_1220) ;  /* 0x0000085000007947 */ /* 0x000fea0003800000 */
.L_x_1231:
        /* <DEDUP_REMOVED lines=13> */
.L_x_1235:
[----:B------:R-:W-:Y:S01]  /*12820*/  IMAD.MOV.U32 R0, RZ, RZ, 0x7f ;  /* 0x0000007fff007424 */ /* 0x000fe200078e00ff */
[----:B------:R-:W-:-:S04]  /*12830*/  ISETP.GT.U32.AND P0, PT, R4, 0x7f800000, PT ;  /* 0x7f8000000400780c */ /* 0x000fc80003f04070 */
[----:B------:R-:W-:-:S04]  /*12840*/  SEL R0, R0, 0x7c, P0 ;  /* 0x0000007c00007807 */ /* 0x000fc80000000000 */
.L_x_1236:
[----:B------:R-:W-:Y:S05]  /*12850*/  BSYNC B0 ;  /* 0x0000000000007941 */ /* 0x000fea0003800000 */
.L_x_1234:
[----:B------:R-:W-:-:S04]  /*12860*/  LOP3.LUT R4, R5, 0x80000000, RZ, 0xc0, !PT ;  /* 0x8000000005047812 */ /* 0x000fc800078ec0ff */
[----:B------:R-:W-:-:S04]  /*12870*/  SHF.R.U32.HI R5, RZ, 0x18, R4 ;  /* 0x00000018ff057819 */ /* 0x000fc80000011604 */
[----:B------:R-:W-:-:S05]  /*12880*/  LOP3.LUT R5, R0, R5, RZ, 0xfc, !PT ;  /* 0x0000000500057212 */ /* 0x000fca00078efcff */
[----:B------:R0:W-:Y:S01]  /*12890*/  STG.E.U8 [R2.64], R5 ;  /* 0x0000000502007986 */ /* 0x0001e2000c101124 */
[----:B------:R-:W-:Y:S05]  /*128a0*/  BRA `(.L_x_1220) ;  /* 0x000006f000007947 */ /* 0x000fea0003800000 */
.L_x_1230:
[----:B------:R0:W-:Y:S01]  /*128b0*/  STG.E.U16 [R2.64], R18 ;  /* 0x0000001202007986 */ /* 0x0001e2000c101524 */
[----:B------:R-:W-:Y:S05]  /*128c0*/  BRA `(.L_x_1220) ;  /* 0x000006d000007947 */ /* 0x000fea0003800000 */
.L_x_1227:
        /* <DEDUP_REMOVED lines=12> */
.L_x_1239:
        /* <DEDUP_REMOVED lines=13> */
[----:B------:R-:W-:-:S05]  /*12a60*/  FADD.FTZ R0, R5, 8192 ;  /* 0x4600000005007421 */ /* 0x000fca0000010000 */
[----:B------:R-:W-:Y:S02]  /*12a70*/  LOP3.LUT P0, R4, R0, 0xff, RZ, 0xc0, !PT ;  /* 0x000000ff00047812 */ /* 0x000fe4000780c0ff */
[----:B------:R-:W-:-:S11]  /*12a80*/  PRMT R0, RZ, 0x7610, R0 ;  /* 0x00007610ff007816 */ /* 0x000fd60000000000 */
[----:B------:R-:W-:Y:S05]  /*12a90*/  @!P0 BRA `(.L_x_1241) ;  /* 0x0000004000008947 */ /* 0x000fea0003800000 */
.L_x_1242:
[----:B------:R-:W-:-:S04]  /*12aa0*/  LOP3.LUT R0, R7, 0x80000000, RZ, 0xc0, !PT ;  /* 0x8000000007007812 */ /* 0x000fc800078ec0ff */
[----:B------:R-:W-:-:S04]  /*12ab0*/  SHF.R.U32.HI R5, RZ, 0x18, R0 ;  /* 0x00000018ff057819 */ /* 0x000fc80000011600 */
[----:B------:R-:W-:-:S04]  /*12ac0*/  LOP3.LUT R4, R4, R5, RZ, 0xfc, !PT ;  /* 0x0000000504047212 */ /* 0x000fc800078efcff */
[----:B------:R-:W-:Y:S02]  /*12ad0*/  PRMT R0, R4, 0x7610, R0 ;  /* 0x0000761004007816 */ /* 0x000fe40000000000 */
.L_x_1241:
[----:B------:R-:W-:Y:S05]  /*12ae0*/  BSYNC B0 ;  /* 0x0000000000007941 */ /* 0x000fea0003800000 */
.L_x_1240:
[----:B------:R0:W-:Y:S01]  /*12af0*/  STG.E.U8 [R2.64], R0 ;  /* 0x0000000002007986 */ /* 0x0001e2000c101124 */
[----:B------:R-:W-:Y:S05]  /*12b00*/  BRA `(.L_x_1220) ;  /* 0x0000049000007947 */ /* 0x000fea0003800000 */
.L_x_1238:
        /* <DEDUP_REMOVED lines=17> */
.L_x_1245:
[----:B------:R-:W-:-:S04]  /*12c20*/  LOP3.LUT R0, R7, 0x80000000, RZ, 0xc0, !PT ;  /* 0x8000000007007812 */ /* 0x000fc800078ec0ff */
[----:B------:R-:W-:-:S04]  /*12c30*/  SHF.R.U32.HI R5, RZ, 0x18, R0 ;  /* 0x00000018ff057819 */ /* 0x000fc80000011600 */
[----:B------:R-:W-:-:S04]  /*12c40*/  LOP3.LUT R4, R4, R5, RZ, 0xfc, !PT ;  /* 0x0000000504047212 */ /* 0x000fc800078efcff */
[----:B------:R-:W-:Y:S02]  /*12c50*/  PRMT R0, R4, 0x7610, R0 ;  /* 0x0000761004007816 */ /* 0x000fe40000000000 */
.L_x_1244:
[----:B------:R-:W-:Y:S05]  /*12c60*/  BSYNC B0 ;  /* 0x0000000000007941 */ /* 0x000fea0003800000 */
.L_x_1243:
[----:B------:R0:W-:Y:S01]  /*12c70*/  STG.E.U8 [R2.64], R0 ;  /* 0x0000000002007986 */ /* 0x0001e2000c101124 */
[----:B------:R-:W-:Y:S05]  /*12c80*/  BRA `(.L_x_1220) ;  /* 0x0000031000007947 */ /* 0x000fea0003800000 */
.L_x_1237:
        /* <DEDUP_REMOVED lines=22> */
.L_x_1219:
        /* <DEDUP_REMOVED lines=20> */
.L_x_1247:
[----:B------:R-:W-:-:S06]  /*12f30*/  PRMT R4, RZ, 0x5410, R18 ;  /* 0x00005410ff047816 */ /* 0x000fcc0000000012 */
[----:B------:R-:W0:Y:S02]  /*12f40*/  F2I.U64.TRUNC R4, R4 ;  /* 0x0000000400047311 */ /* 0x000e24000020d800 */
[----:B0-----:R0:W-:Y:S01]  /*12f50*/  STG.E.64 [R2.64], R4 ;  /* 0x0000000402007986 */ /* 0x0011e2000c101b24 */
[----:B------:R-:W-:Y:S05]  /*12f60*/  BRA `(.L_x_1220) ;  /* 0x0000003000007947 */ /* 0x000fea0003800000 */
.L_x_1246:
[----:B------:R-:W-:-:S04]  /*12f70*/  PRMT R18, RZ, 0x5410, R18 ;  /* 0x00005410ff127816 */ /* 0x000fc80000000012 */
[----:B------:R-:W0:Y:S02]  /*12f80*/  F2I.FTZ.U32.TRUNC.NTZ R5, R18 ;  /* 0x0000001200057305 */ /* 0x000e24000021f000 */
[----:B0-----:R0:W-:Y:S02]  /*12f90*/  STG.E [R2.64], R5 ;  /* 0x0000000502007986 */ /* 0x0011e4000c101924 */
.L_x_1220:
[----:B------:R-:W-:-:S04]  /*12fa0*/  IADD3 R36, R36, 0x80, RZ ;  /* 0x0000008024247810 */ /* 0x000fc80007ffe0ff */
[----:B------:R-:W-:-:S13]  /*12fb0*/  ISETP.GE.AND P0, PT, R36, R31, PT ;  /* 0x0000001f2400720c */ /* 0x000fda0003f06270 */
[----:B------:R-:W-:Y:S05]  /*12fc0*/  @P0 BRA `(.L_x_1214) ;  /* 0x00000fd000000947 */ /* 0x000fea0003800000 */
[----:B0-----:R-:W-:Y:S01]  /*12fd0*/  IMAD R0, R33, 0x200, R36 ;  /* 0x0000020021007824 */ /* 0x001fe200078e0224 */
        /* <DEDUP_REMOVED lines=15> */
[----:B------:R-:W-:-:S06]  /*130d0*/  PRMT R17, RZ, 0x5410, R17 ;  /* 0x00005410ff117816 */ /* 0x000fcc0000000011 */
[----:B------:R-:W0:Y:S02]  /*130e0*/  F2I.FTZ.TRUNC.NTZ R17, R17 ;  /* 0x0000001100117305 */ /* 0x000e24000021f100 */
[----:B0-----:R0:W-:Y:S01]  /*130f0*/  STG.E.U8 [R2.64], R17 ;  /* 0x0000001102007986 */ /* 0x0011e2000c101124 */
[----:B------:R-:W-:Y:S05]  /*13100*/  BRA `(.L_x_1253) ;  /* 0x00000e8000007947 */ /* 0x000fea0003800000 */
.L_x_1251:
[----:B------:R-:W-:-:S06]  /*13110*/  PRMT R5, RZ, 0x5410, R17 ;  /* 0x00005410ff057816 */ /* 0x000fcc0000000011 */
[----:B------:R-:W0:Y:S02]  /*13120*/  F2I.S64.TRUNC R4, R5 ;  /* 0x0000000500047311 */ /* 0x000e24000020d900 */
[----:B0-----:R0:W-:Y:S01]  /*13130*/  STG.E.U8 [R2.64], R4 ;  /* 0x0000000402007986 */ /* 0x0011e2000c101124 */
[----:B------:R-:W-:Y:S05]  /*13140*/  BRA `(.L_x_1253) ;  /* 0x00000e4000007947 */ /* 0x000fea0003800000 */
.L_x_1250:
        /* <DEDUP_REMOVED lines=10> */
.L_x_1255:
[----:B------:R-:W-:-:S06]  /*131f0*/  PRMT R17, RZ, 0x5410, R17 ;  /* 0x00005410ff117816 */ /* 0x000fcc0000000011 */
[----:B------:R-:W0:Y:S02]  /*13200*/  F2I.FTZ.TRUNC.NTZ R17, R17 ;  /* 0x0000001100117305 */ /* 0x000e24000021f100 */
[----:B0-----:R0:W-:Y:S01]  /*13210*/  STG.E [R2.64], R17 ;  /* 0x0000001102007986 */ /* 0x0011e2000c101924 */
[----:B------:R-:W-:Y:S05]  /*13220*/  BRA `(.L_x_1253) ;  /* 0x00000d6000007947 */ /* 0x000fea0003800000 */
.L_x_1254:
[----:B------:R-:W-:-:S06]  /*13230*/  PRMT R17, RZ, 0x5410, R17 ;  /* 0x00005410ff117816 */ /* 0x000fcc0000000011 */
[----:B------:R-:W0:Y:S02]  /*13240*/  F2I.FTZ.TRUNC.NTZ R17, R17 ;  /* 0x0000001100117305 */ /* 0x000e24000021f100 */
[----:B0-----:R0:W-:Y:S01]  /*13250*/  STG.E.U16 [R2.64], R17 ;  /* 0x0000001102007986 */ /* 0x0011e2000c101524 */
[----:B------:R-:W-:Y:S05]  /*13260*/  BRA `(.L_x_1253) ;  /* 0x00000d2000007947 */ /* 0x000fea0003800000 */
.L_x_1249:
        /* <DEDUP_REMOVED lines=9> */
.L_x_1257:
[----:B------:R-:W-:-:S04]  /*13300*/  PRMT R0, RZ, 0x5410, R17 ;  /* 0x00005410ff007816 */ /* 0x000fc80000000011 */
[----:B------:R-:W-:-:S05]  /*13310*/  F2FP.PACK_AB R0, RZ, R0 ;  /* 0x00000000ff00723e */ /* 0x000fca00000000ff */
[----:B------:R0:W-:Y:S01]  /*13320*/  STG.E.U16 [R2.64], R0 ;  /* 0x0000000002007986 */ /* 0x0001e2000c101524 */
[----:B------:R-:W-:Y:S05]  /*13330*/  BRA `(.L_x_1253) ;  /* 0x00000c5000007947 */ /* 0x000fea0003800000 */
.L_x_1256:
        /* <DEDUP_REMOVED lines=10> */
.L_x_1259:
[----:B------:R-:W-:-:S04]  /*133e0*/  PRMT R17, RZ, 0x5410, R17 ;  /* 0x00005410ff117816 */ /* 0x000fc80000000011 */
[----:B------:R-:W-:-:S04]  /*133f0*/  F2FP.PACK_AB R5, RZ, R17 ;  /* 0x00000011ff05723e */ /* 0x000fc800000000ff */
[----:B------:R-:W-:-:S05]  /*13400*/  PRMT R5, R5, 0x5410, RZ ;  /* 0x0000541005057816 */ /* 0x000fca00000000ff */
[----:B------:R0:W-:Y:S01]  /*13410*/  STG.E [R2.64], R5 ;  /* 0x0000000502007986 */ /* 0x0001e2000c101924 */
[----:B------:R-:W-:Y:S05]  /*13420*/  BRA `(.L_x_1253) ;  /* 0x00000b6000007947 */ /* 0x000fea0003800000 */
.L_x_1258:
[----:B------:R-:W-:-:S05]  /*13430*/  PRMT R4, RZ, 0x5410, R17 ;  /* 0x00005410ff047816 */ /* 0x000fca0000000011 */
[----:B------:R-:W-:-:S06]  /*13440*/  FMUL.FTZ R4, R4, 1 ;  /* 0x3f80000004047820 */ /* 0x000fcc0000410000 */
[----:B------:R-:W0:Y:S02]  /*13450*/  F2F.F64.F32 R4, R4 ;  /* 0x0000000400047310 */ /* 0x000e240000201800 */
[----:B0-----:R0:W-:Y:S01]  /*13460*/  STG.E.64 [R2.64], R4 ;  /* 0x0000000402007986 */ /* 0x0011e2000c101b24 */
[----:B------:R-:W-:Y:S05]  /*13470*/  BRA `(.L_x_1253) ;  /* 0x00000b1000007947 */ /* 0x000fea0003800000 */
.L_x_1248:
        /* <DEDUP_REMOVED lines=13> */
.L_x_1262:
[----:B------:R-:W-:Y:S01]  /*13550*/  PRMT R17, RZ, 0x5410, R17 ;  /* 0x00005410ff117816 */ /* 0x000fe20000000011 */
[----:B------:R-:W-:-:S04]  /*13560*/  CS2R R6, SRZ ;  /* 0x0000000000067805 */ /* 0x000fc8000001ff00 */
[----:B------:R-:W-:-:S06]  /*13570*/  FMUL.FTZ R4, R17, 1 ;  /* 0x3f80000011047820 */ /* 0x000fcc0000410000 */
[----:B------:R-:W0:Y:S02]  /*13580*/  F2F.F64.F32 R4, R4 ;  /* 0x0000000400047310 */ /* 0x000e240000201800 */
[----:B0-----:R0:W-:Y:S01]  /*13590*/  STG.E.128 [R2.64], R4 ;  /* 0x0000000402007986 */ /* 0x0011e2000c101d24 */
[----:B------:R-:W-:Y:S05]  /*135a0*/  BRA `(.L_x_1253) ;  /* 0x000009e000007947 */ /* 0x000fea0003800000 */
.L_x_1261:
        /* <DEDUP_REMOVED lines=21> */
.L_x_1266:
[----:B------:R-:W-:Y:S05]  /*13700*/  BSYNC B0 ;  /* 0x0000000000007941 */ /* 0x000fea0003800000 */
.L_x_1265:
[----:B------:R-:W-:-:S05]  /*13710*/  LOP3.LUT R5, R0, R5, RZ, 0xfc, !PT ;  /* 0x0000000500057212 */ /* 0x000fca00078efcff */
[----:B------:R0:W-:Y:S01]  /*13720*/  STG.E.U8 [R2.64], R5 ;  /* 0x0000000502007986 */ /* 0x0001e2000c101124 */
[----:B------:R-:W-:Y:S05]  /*13730*/  BRA `(.L_x_1253) ;  /* 0x0000085000007947 */ /* 0x000fea0003800000 */
.L_x_1264:
        /* <DEDUP_REMOVED lines=13> */
.L_x_1268:
[----:B------:R-:W-:Y:S01]  /*13810*/  IMAD.MOV.U32 R0, RZ, RZ, 0x7f ;  /* 0x0000007fff007424 */ /* 0x000fe200078e00ff */
[----:B------:R-:W-:-:S04]  /*13820*/  ISETP.GT.U32.AND P0, PT, R4, 0x7f800000, PT ;  /* 0x7f8000000400780c */ /* 0x000fc80003f04070 */
[----:B------:R-:W-:-:S04]  /*13830*/  SEL R0, R0, 0x7c, P0 ;  /* 0x0000007c00007807 */ /* 0x000fc80000000000 */
.L_x_1269:
[----:B------:R-:W-:Y:S05]  /*13840*/  BSYNC B0 ;  /* 0x0000000000007941 */ /* 0x000fea0003800000 */
.L_x_1267:
[----:B------:R-:W-:-:S04]  /*13850*/  LOP3.LUT R4, R17, 0x80000000, RZ, 0xc0, !PT ;  /* 0x8000000011047812 */ /* 0x000fc800078ec0ff */
[----:B------:R-:W-:-:S04]  /*13860*/  SHF.R.U32.HI R5, RZ, 0x18, R4 ;  /* 0x00000018ff057819 */ /* 0x000fc80000011604 */
[----:B------:R-:W-:-:S05]  /*13870*/  LOP3.LUT R5, R0, R5, RZ, 0xfc, !PT ;  /* 0x0000000500057212 */ /* 0x000fca00078efcff */
[----:B------:R0:W-:Y:S01]  /*13880*/  STG.E.U8 [R2.64], R5 ;  /* 0x0000000502007986 */ /* 0x0001e2000c101124 */
[----:B------:R-:W-:Y:S05]  /*13890*/  BRA `(.L_x_1253) ;  /* 0x000006f000007947 */ /* 0x000fea0003800000 */
.L_x_1263:
[----:B------:R0:W-:Y:S01]  /*138a0*/  STG.E.U16 [R2.64], R17 ;  /* 0x0000001102007986 */ /* 0x0001e2000c101524 */
[----:B------:R-:W-:Y:S05]  /*138b0*/  BRA `(.L_x_1253) ;  /* 0x000006d000007947 */ /* 0x000fea0003800000 */
.L_x_1260:
        /* <DEDUP_REMOVED lines=12> */
.L_x_1272:
        /* <DEDUP_REMOVED lines=17> */
.L_x_1275:
[----:B------:R-:W-:-:S04]  /*13a90*/  LOP3.LUT R0, R17, 0x80000000, RZ, 0xc0, !PT ;  /* 0x8000000011007812 */ /* 0x000fc800078ec0ff */
[----:B------:R-:W-:-:S04]  /*13aa0*/  SHF.R.U32.HI R5, RZ, 0x18, R0 ;  /* 0x00000018ff057819 */ /* 0x000fc80000011600 */
[----:B------:R-:W-:-:S04]  /*13ab0*/  LOP3.LUT R4, R4, R5, RZ, 0xfc, !PT ;  /* 0x0000000504047212 */ /* 0x000fc800078efcff */
[----:B------:R-:W-:Y:S02]  /*13ac0*/  PRMT R0, R4, 0x7610, R0 ;  /* 0x0000761004007816 */ /* 0x000fe40000000000 */
.L_x_1274:
[----:B------:R-:W-:Y:S05]  /*13ad0*/  BSYNC B0 ;  /* 0x0000000000007941 */ /* 0x000fea0003800000 */
.L_x_1273:
[----:B------:R0:W-:Y:S01]  /*13ae0*/  STG.E.U8 [R2.64], R0 ;  /* 0x0000000002007986 */ /* 0x0001e2000c101124 */
[----:B------:R-:W-:Y:S05]  /*13af0*/  BRA `(.L_x_1253) ;  /* 0x0000049000007947 */ /* 0x000fea0003800000 */
.L_x_1271:
        /* <DEDUP_REMOVED lines=17> */
.L_x_1278:
[----:B------:R-:W-:-:S04]  /*13c10*/  LOP3.LUT R0, R17, 0x80000000, RZ, 0xc0, !PT ;  /* 0x8000000011007812 */ /* 0x000fc800078ec0ff */
[----:B------:R-:W-:-:S04]  /*13c20*/  SHF.R.U32.HI R5, RZ, 0x18, R0 ;  /* 0x00000018ff057819 */ /* 0x000fc80000011600 */
[----:B------:R-:W-:-:S04]  /*13c30*/  LOP3.LUT R4, R4, R5, RZ, 0xfc, !PT ;  /* 0x0000000504047212 */ /* 0x000fc800078efcff */
[----:B------:R-:W-:Y:S02]  /*13c40*/  PRMT R0, R4, 0x7610, R0 ;  /* 0x0000761004007816 */ /* 0x000fe40000000000 */
.L_x_1277:
[----:B------:R-:W-:Y:S05]  /*13c50*/  BSYNC B0 ;  /* 0x0000000000007941 */ /* 0x000fea0003800000 */
.L_x_1276:
[----:B------:R0:W-:Y:S01]  /*13c60*/  STG.E.U8 [R2.64], R0 ;  /* 0x0000000002007986 */ /* 0x0001e2000c101124 */
[----:B------:R-:W-:Y:S05]  /*13c70*/  BRA `(.L_x_1253) ;  /* 0x0000031000007947 */ /* 0x000fea0003800000 */
.L_x_1270:
        /* <DEDUP_REMOVED lines=22> */
.L_x_1252:
        /* <DEDUP_REMOVED lines=20> */
.L_x_1280:
[----:B------:R-:W-:-:S06]  /*13f20*/  PRMT R4, RZ, 0x5410, R17 ;  /* 0x00005410ff047816 */ /* 0x000fcc0000000011 */
[----:B------:R-:W0:Y:S02]  /*13f30*/  F2I.U64.TRUNC R4, R4 ;  /* 0x0000000400047311 */ /* 0x000e24000020d800 */
[----:B0-----:R0:W-:Y:S01]  /*13f40*/  STG.E.64 [R2.64], R4 ;  /* 0x0000000402007986 */ /* 0x0011e2000c101b24 */
[----:B------:R-:W-:Y:S05]  /*13f50*/  BRA `(.L_x_1253) ;  /* 0x0000003000007947 */ /* 0x000fea0003800000 */
.L_x_1279:
[----:B------:R-:W-:-:S06]  /*13f60*/  PRMT R17, RZ, 0x5410, R17 ;  /* 0x00005410ff117816 */ /* 0x000fcc0000000011 */
[----:B------:R-:W0:Y:S02]  /*13f70*/  F2I.FTZ.U32.TRUNC.NTZ R17, R17 ;  /* 0x0000001100117305 */ /* 0x000e24000021f000 */
[----:B0-----:R0:W-:Y:S02]  /*13f80*/  STG.E [R2.64], R17 ;  /* 0x0000001102007986 */ /* 0x0011e4000c101924 */
.L_x_1253:
[----:B------:R-:W-:Y:S02]  /*13f90*/  IADD3 R36, R36, 0x80, RZ ;  /* 0x0000008024247810 */ /* 0x000fe40007ffe0ff */
.L_x_1214:
[----:B------:R-:W-:Y:S05]  /*13fa0*/  BSYNC B6 ;  /* 0x0000000000067941 */ /* 0x000fea0003800000 */
.L_x_1213:
[----:B------:R-:W-:-:S13]  /*13fb0*/  ISETP.GE.AND P0, PT, R36, R31, PT ;  /* 0x0000001f2400720c */ /* 0x000fda0003f06270 */
[----:B------:R-:W-:Y:S05]  /*13fc0*/  @P0 EXIT ;  /* 0x000000000000094d */ /* 0x000fea0003800000 */
[----:B0----5:R-:W-:Y:S01]  /*13fd0*/  PRMT R0, R35, 0x9910, RZ ;  /* 0x0000991023007816 */ /* 0x021fe200000000ff */
        /* <DEDUP_REMOVED lines=18> */
.L_x_1284:
[----:B------:R-:W-:-:S06]  /*14100*/  PRMT R5, RZ, 0x5410, R16 ;  /* 0x00005410ff057816 */ /* 0x000fcc0000000010 */
[----:B------:R-:W0:Y:S02]  /*14110*/  F2I.S64.TRUNC R4, R5 ;  /* 0x0000000500047311 */ /* 0x000e24000020d900 */
[----:B0-----:R-:W-:Y:S01]  /*14120*/  STG.E.U8 [R2.64], R4 ;  /* 0x0000000402007986 */ /* 0x001fe2000c101124 */
[----:B------:R-:W-:Y:S05]  /*14130*/  EXIT ;  /* 0x000000000000794d */ /* 0x000fea0003800000 */
.L_x_1283:
        /* <DEDUP_REMOVED lines=10> */
.L_x_1287:
[----:B------:R-:W-:-:S04]  /*141e0*/  PRMT R16, RZ, 0x5410, R16 ;  /* 0x00005410ff107816 */ /* 0x000fc80000000010 */
[----:B------:R-:W0:Y:S02]  /*141f0*/  F2I.FTZ.TRUNC.NTZ R5, R16 ;  /* 0x0000001000057305 */ /* 0x000e24000021f100 */
[----:B0-----:R-:W-:Y:S01]  /*14200*/  STG.E [R2.64], R5 ;  /* 0x0000000502007986 */ /* 0x001fe2000c101924 */
[----:B------:R-:W-:Y:S05]  /*14210*/  EXIT ;  /* 0x000000000000794d */ /* 0x000fea0003800000 */
.L_x_1286:
[----:B------:R-:W-:-:S04]  /*14220*/  PRMT R16, RZ, 0x5410, R16 ;  /* 0x00005410ff107816 */ /* 0x000fc80000000010 */
[----:B------:R-:W0:Y:S02]  /*14230*/  F2I.FTZ.TRUNC.NTZ R5, R16 ;  /* 0x0000001000057305 */ /* 0x000e24000021f100 */
[----:B0-----:R-:W-:Y:S01]  /*14240*/  STG.E.U16 [R2.64], R5 ;  /* 0x0000000502007986 */ /* 0x001fe2000c101524 */
[----:B------:R-:W-:Y:S05]  /*14250*/  EXIT ;  /* 0x000000000000794d */ /* 0x000fea0003800000 */
.L_x_1282:
        /* <DEDUP_REMOVED lines=9> */
.L_x_1289:
[----:B------:R-:W-:-:S04]  /*142f0*/  PRMT R0, RZ, 0x5410, R16 ;  /* 0x00005410ff007816 */ /* 0x000fc80000000010 */
[----:B------:R-:W-:-:S05]  /*14300*/  F2FP.PACK_AB R0, RZ, R0 ;  /* 0x00000000ff00723e */ /* 0x000fca00000000ff */
[----:B------:R-:W-:Y:S01]  /*14310*/  STG.E.U16 [R2.64], R0 ;  /* 0x0000000002007986 */ /* 0x000fe2000c101524 */
[----:B------:R-:W-:Y:S05]  /*14320*/  EXIT ;  /* 0x000000000000794d */ /* 0x000fea0003800000 */
.L_x_1288:
        /* <DEDUP_REMOVED lines=10> */
.L_x_1291:
[----:B------:R-:W-:-:S04]  /*143d0*/  PRMT R16, RZ, 0x5410, R16 ;  /* 0x00005410ff107816 */ /* 0x000fc80000000010 */
[----:B------:R-:W-:-:S04]  /*143e0*/  F2FP.PACK_AB R5, RZ, R16 ;  /* 0x00000010ff05723e */ /* 0x000fc800000000ff */
[----:B------:R-:W-:-:S05]  /*143f0*/  PRMT R5, R5, 0x5410, RZ ;  /* 0x0000541005057816 */ /* 0x000fca00000000ff */
[----:B------:R-:W-:Y:S01]  /*14400*/  STG.E [R2.64], R5 ;  /* 0x0000000502007986 */ /* 0x000fe2000c101924 */
[----:B------:R-:W-:Y:S05]  /*14410*/  EXIT ;  /* 0x000000000000794d */ /* 0x000fea0003800000 */
.L_x_1290:
[----:B------:R-:W-:-:S05]  /*14420*/  PRMT R4, RZ, 0x5410, R16 ;  /* 0x00005410ff047816 */ /* 0x000fca0000000010 */
[----:B------:R-:W-:-:S06]  /*14430*/  FMUL.FTZ R4, R4, 1 ;  /* 0x3f80000004047820 */ /* 0x000fcc0000410000 */
[----:B------:R-:W0:Y:S02]  /*14440*/  F2F.F64.F32 R4, R4 ;  /* 0x0000000400047310 */ /* 0x000e240000201800 */
[----:B0-----:R-:W-:Y:S01]  /*14450*/  STG.E.64 [R2.64], R4 ;  /* 0x0000000402007986 */ /* 0x001fe2000c101b24 */
[----:B------:R-:W-:Y:S05]  /*14460*/  EXIT ;  /* 0x000000000000794d */ /* 0x000fea0003800000 */
.L_x_1281:
        /* <DEDUP_REMOVED lines=13> */
.L_x_1294:
[----:B------:R-:W-:Y:S01]  /*14540*/  PRMT R16, RZ, 0x5410, R16 ;  /* 0x00005410ff107816 */ /* 0x000fe20000000010 */
[----:B------:R-:W-:-:S04]  /*14550*/  CS2R R6, SRZ ;  /* 0x0000000000067805 */ /* 0x000fc8000001ff00 */
[----:B------:R-:W-:-:S06]  /*14560*/  FMUL.FTZ R4, R16, 1 ;  /* 0x3f80000010047820 */ /* 0x000fcc0000410000 */
[----:B------:R-:W0:Y:S02]  /*14570*/  F2F.F64.F32 R4, R4 ;  /* 0x0000000400047310 */ /* 0x000e240000201800 */
[----:B0-----:R-:W-:Y:S01]  /*14580*/  STG.E.128 [R2.64], R4 ;  /* 0x0000000402007986 */ /* 0x001fe2000c101d24 */
[----:B------:R-:W-:Y:S05]  /*14590*/  EXIT ;  /* 0x000000000000794d */ /* 0x000fea0003800000 */
.L_x_1293:
        /* <DEDUP_REMOVED lines=21> */
.L_x_1298:
[----:B------:R-:W-:Y:S05]  /*146f0*/  BSYNC B0 ;  /* 0x0000000000007941 */ /* 0x000fea0003800000 */
.L_x_1297:
[----:B------:R-:W-:-:S05]  /*14700*/  LOP3.LUT R5, R0, R5, RZ, 0xfc, !PT ;  /* 0x0000000500057212 */ /* 0x000fca00078efcff */
[----:B------:R-:W-:Y:S01]  /*14710*/  STG.E.U8 [R2.64], R5 ;  /* 0x0000000502007986 */ /* 0x000fe2000c101124 */
[----:B------:R-:W-:Y:S05]  /*14720*/  EXIT ;  /* 0x000000000000794d */ /* 0x000fea0003800000 */
.L_x_1296:
        /* <DEDUP_REMOVED lines=13> */
.L_x_1300:
[----:B------:R-:W-:Y:S01]  /*14800*/  IMAD.MOV.U32 R0, RZ, RZ, 0x7f ;  /* 0x0000007fff007424 */ /* 0x000fe200078e00ff */
[----:B------:R-:W-:-:S04]  /*14810*/  ISETP.GT.U32.AND P0, PT, R4, 0x7f800000, PT ;  /* 0x7f8000000400780c */ /* 0x000fc80003f04070 */
[----:B------:R-:W-:-:S04]  /*14820*/  SEL R0, R0, 0x7c, P0 ;  /* 0x0000007c00007807 */ /* 0x000fc80000000000 */
.L_x_1301:
[----:B------:R-:W-:Y:S05]  /*14830*/  BSYNC B0 ;  /* 0x0000000000007941 */ /* 0x000fea0003800000 */
.L_x_1299:
[----:B------:R-:W-:-:S04]  /*14840*/  LOP3.LUT R4, R5, 0x80000000, RZ, 0xc0, !PT ;  /* 0x8000000005047812 */ /* 0x000fc800078ec0ff */
[----:B------:R-:W-:-:S04]  /*14850*/  SHF.R.U32.HI R5, RZ, 0x18, R4 ;  /* 0x00000018ff057819 */ /* 0x000fc80000011604 */
[----:B------:R-:W-:-:S05]  /*14860*/  LOP3.LUT R5, R0, R5, RZ, 0xfc, !PT ;  /* 0x0000000500057212 */ /* 0x000fca00078efcff */
[----:B------:R-:W-:Y:S01]  /*14870*/  STG.E.U8 [R2.64], R5 ;  /* 0x0000000502007986 */ /* 0x000fe2000c101124 */
[----:B------:R-:W-:Y:S05]  /*14880*/  EXIT ;  /* 0x000000000000794d */ /* 0x000fea0003800000 */
.L_x_1295:
[----:B------:R-:W-:Y:S01]  /*14890*/  STG.E.U16 [R2.64], R16 ;  /* 0x0000001002007986 */ /* 0x000fe2000c101524 */
[----:B------:R-:W-:Y:S05]  /*148a0*/  EXIT ;  /* 0x000000000000794d */ /* 0x000fea0003800000 */
.L_x_1292:
        /* <DEDUP_REMOVED lines=12> */
.L_x_1304:
        /* <DEDUP_REMOVED lines=17> */
.L_x_1307:
[----:B------:R-:W-:-:S04]  /*14a80*/  LOP3.LUT R0, R7, 0x80000000, RZ, 0xc0, !PT ;  /* 0x8000000007007812 */ /* 0x000fc800078ec0ff */
[----:B------:R-:W-:-:S04]  /*14a90*/  SHF.R.U32.HI R5, RZ, 0x18, R0 ;  /* 0x00000018ff057819 */ /* 0x000fc80000011600 */
[----:B------:R-:W-:-:S04]  /*14aa0*/  LOP3.LUT R4, R4, R5, RZ, 0xfc, !PT ;  /* 0x0000000504047212 */ /* 0x000fc800078efcff */
[----:B------:R-:W-:Y:S02]  /*14ab0*/  PRMT R0, R4, 0x7610, R0 ;  /* 0x0000761004007816 */ /* 0x000fe40000000000 */
.L_x_1306:
[----:B------:R-:W-:Y:S05]  /*14ac0*/  BSYNC B0 ;  /* 0x0000000000007941 */ /* 0x000fea0003800000 */
.L_x_1305:
[----:B------:R-:W-:Y:S01]  /*14ad0*/  STG.E.U8 [R2.64], R0 ;  /* 0x0000000002007986 */ /* 0x000fe2000c101124 */
[----:B------:R-:W-:Y:S05]  /*14ae0*/  EXIT ;  /* 0x000000000000794d */ /* 0x000fea0003800000 */
.L_x_1303:
        /* <DEDUP_REMOVED lines=17> */
.L_x_1310:
[----:B------:R-:W-:-:S04]  /*14c00*/  LOP3.LUT R0, R7, 0x80000000, RZ, 0xc0, !PT ;  /* 0x8000000007007812 */ /* 0x000fc800078ec0ff */
[----:B------:R-:W-:-:S04]  /*14c10*/  SHF.R.U32.HI R5, RZ, 0x18, R0 ;  /* 0x00000018ff057819 */ /* 0x000fc80000011600 */
[----:B------:R-:W-:-:S04]  /*14c20*/  LOP3.LUT R4, R4, R5, RZ, 0xfc, !PT ;  /* 0x0000000504047212 */ /* 0x000fc800078efcff */
[----:B------:R-:W-:Y:S02]  /*14c30*/  PRMT R0, R4, 0x7610, R0 ;  /* 0x0000761004007816 */ /* 0x000fe40000000000 */
.L_x_1309:
[----:B------:R-:W-:Y:S05]  /*14c40*/  BSYNC B0 ;  /* 0x0000000000007941 */ /* 0x000fea0003800000 */
.L_x_1308:
[----:B------:R-:W-:Y:S01]  /*14c50*/  STG.E.U8 [R2.64], R0 ;  /* 0x0000000002007986 */ /* 0x000fe2000c101124 */
[----:B------:R-:W-:Y:S05]  /*14c60*/  EXIT ;  /* 0x000000000000794d */ /* 0x000fea0003800000 */
.L_x_1302:
        /* <DEDUP_REMOVED lines=22> */
.L_x_1285:
[----:B------:R-:W-:Y:S01]  /*14dd0*/  MOV R0, 0x0 ;  /* 0x0000000000007802 */ /* 0x000fe20000000f00 */
[----:B------:R-:W-:Y:S02]  /*14de0*/  IMAD.MOV.U32 R4, RZ, RZ, c[0x4][0x128] ;  /* 0x01004a00ff047624 */ /* 0x000fe400078e00ff */
[----:B------:R-:W-:Y:S01]  /*14df0*/  IMAD.MOV.U32 R5, RZ, RZ, c[0x4][0x12c] ;  /* 0x01004b00ff057624 */ /* 0x000fe200078e00ff */
[----:B------:R0:W1:Y:S01]  /*14e00*/  LDC.64 R2, c[0x4][R0] ;  /* 0x0100000000027b82 */ /* 0x0000620000000a00 */
[----:B------:R-:W-:Y:S02]  /*14e10*/  IMAD.MOV.U32 R6, RZ, RZ, c[0x4][0x130] ;  /* 0x01004c00ff067624 */ /* 0x000fe400078e00ff */
[----:B------:R-:W-:Y:S02]  /*14e20*/  IMAD.MOV.U32 R7, RZ, RZ, c[0x4][0x134] ;  /* 0x01004d00ff077624 */ /* 0x000fe400078e00ff */
[----:B------:R-:W-:-:S02]  /*14e30*/  IMAD.MOV.U32 R8, RZ, RZ, 0x65 ;  /* 0x00000065ff087424 */ /* 0x000fc400078e00ff */
[----:B------:R-:W-:Y:S02]  /*14e40*/  IMAD.MOV.U32 R10, RZ, RZ, c[0x4][0x40] ;  /* 0x01001000ff0a7624 */ /* 0x000fe400078e00ff */
[----:B------:R-:W-:Y:S02]  /*14e50*/  IMAD.MOV.U32 R11, RZ, RZ, c[0x4][0x44] ;  /* 0x01001100ff0b7624 */ /* 0x000fe400078e00ff */
[----:B------:R-:W-:Y:S02]  /*14e60*/  IMAD.MOV.U32 R12, RZ, RZ, 0x1 ;  /* 0x00000001ff0c7424 */ /* 0x000fe400078e00ff */
[----:B------:R-:W-:Y:S02]  /*14e70*/  IMAD.MOV.U32 R13, RZ, RZ, RZ ;  /* 0x000000ffff0d7224 */ /* 0x000fe400078e00ff */
[----:B0-----:R-:W-:Y:S01]  /*14e80*/  LEPC R14 ;  /* 0x00000000000e734e */ /* 0x001fe20000000000 */
[----:B------:R-:W-:Y:S02]  /*14e90*/  MOV R9, 0x14f00 ;  /* 0x00014f0000097802 */ /* 0x000fe40000000f00 */
[----:B------:R-:W-:Y:S02]  /*14ea0*/  MOV R20, 0x14e80 ;  /* 0x00014e8000147802 */ /* 0x000fe40000000f00 */
[----:B------:R-:W-:-:S02]  /*14eb0*/  MOV R21, 0x0 ;  /* 0x0000000000157802 */ /* 0x000fc40000000f00 */
[----:B------:R-:W-:Y:S02]  /*14ec0*/  MOV R0, 0x0 ;  /* 0x0000000000007802 */ /* 0x000fe40000000f00 */
[----:B------:R-:W-:-:S04]  /*14ed0*/  IADD3 R20, P0, P1, -R20, R9, R14 ;  /* 0x0000000914147210 */ /* 0x000fc8000791e10e */
[----:B------:R-:W-:-:S04]  /*14ee0*/  IADD3.X R21, ~R0, R21, R15, P0, P1 ;  /* 0x0000001500157210 */ /* 0x000fc800007e250f */
[----:B-1----:R-:W-:Y:S05]  /*14ef0*/  CALL.ABS.NOINC R2 ;  /* 0x0000000002007343 */ /* 0x002fea0003c00000 */
[----:B------:R-:W-:Y:S05]  /*14f00*/  EXIT ;  /* 0x000000000000794d */ /* 0x000fea0003800000 */
.L_x_1312:
[----:B------:R-:W-:-:S06]  /*14f10*/  PRMT R4, RZ, 0x5410, R16 ;  /* 0x00005410ff047816 */ /* 0x000fcc0000000010 */
[----:B------:R-:W0:Y:S02]  /*14f20*/  F2I.U64.TRUNC R4, R4 ;  /* 0x0000000400047311 */ /* 0x000e24000020d800 */
[----:B0-----:R-:W-:Y:S01]  /*14f30*/  STG.E.64 [R2.64], R4 ;  /* 0x0000000402007986 */ /* 0x001fe2000c101b24 */
[----:B------:R-:W-:Y:S05]  /*14f40*/  EXIT ;  /* 0x000000000000794d */ /* 0x000fea0003800000 */
.L_x_1311:
[----:B------:R-:W-:-:S04]  /*14f50*/  PRMT R16, RZ, 0x5410, R16 ;  /* 0x00005410ff107816 */ /* 0x000fc80000000010 */
[----:B------:R-:W0:Y:S02]  /*14f60*/  F2I.FTZ.U32.TRUNC.NTZ R5, R16 ;  /* 0x0000001000057305 */ /* 0x000e24000021f000 */
[----:B0-----:R-:W-:Y:S01]  /*14f70*/  STG.E [R2.64], R5 ;  /* 0x0000000502007986 */ /* 0x001fe2000c101924 */
[----:B------:R-:W-:Y:S05]  /*14f80*/  EXIT ;  /* 0x000000000000794d */ /* 0x000fea0003800000 */
.L_x_1313:
        /* <DEDUP_REMOVED lines=15> */
.L_x_9034:


//--------------------- .text._ZN2at6native18elementwise_kernelILi128ELi4EZNS0_22gpu_kernel_impl_nocastIZZZNS0_14glu_jvp_kernelERNS_18TensorIteratorBaseEENKUlvE_clEvENKUlvE2_clEvEUlN3c108BFloat16ES8_S8_S8_E_EEvS4_RKT_EUliE_EEviT1_ --------------------------
	.section	.text._ZN2at6native18elementwise_kernelILi128ELi4EZNS0_22gpu_kernel_impl_nocastIZZZNS0_14glu_jvp_kernelERNS_18TensorIteratorBaseEENKUlvE_clEvENKUlvE2_clEvEUlN3c108BFloat16ES8_S8_S8_E_EEvS4_RKT_EUliE_EEviT1_,"ax",@progbits
	.sectioninfo	@"SHI_REGISTERS=16"
	.align	128
        .global         _ZN2at6native18elementwise_kernelILi128ELi4EZNS0_22gpu_kernel_impl_nocastIZZZNS0_14glu_jvp_kernelERNS_18TensorIteratorBaseEENKUlvE_clEvENKUlvE2_clEvEUlN3c108BFloat16ES8_S8_S8_E_EEvS4_RKT_EUliE_EEviT1_
        .type           _ZN2at6native18elementwise_kernelILi128ELi4EZNS0_22gpu_kernel_impl_nocastIZZZNS0_14glu_jvp_kernelERNS_18TensorIteratorBaseEENKUlvE_clEvENKUlvE2_clEvEUlN3c108BFloat16ES8_S8_S8_E_EEvS4_RKT_EUliE_EEviT1_,@function
        .size           _ZN2at6native18elementwise_kernelILi128ELi4EZNS0_22gpu_kernel_impl_nocastIZZZNS0_14glu_jvp_kernelERNS_18TensorIteratorBaseEENKUlvE_clEvENKUlvE2_clEvEUlN3c108BFloat16ES8_S8_S8_E_EEvS4_RKT_EUliE_EEviT1_,(.L_x_9035 - _ZN2at6native18elementwise_kernelILi128ELi4EZNS0_22gpu_kernel_impl_nocastIZZZNS0_14glu_jvp_kernelERNS_18TensorIteratorBaseEENKUlvE_clEvENKUlvE2_clEvEUlN3c108BFloat16ES8_S8_S8_E_EEvS4_RKT_EUliE_EEviT1_)
        .other          _ZN2at6native18elementwise_kernelILi128ELi4EZNS0_22gpu_kernel_impl_nocastIZZZNS0_14glu_jvp_kernelERNS_18TensorIteratorBaseEENKUlvE_clEvENKUlvE2_clEvEUlN3c108BFloat16ES8_S8_S8_E_EEvS4_RKT_EUliE_EEviT1_,@"STO_CUDA_ENTRY STV_DEFAULT"
_ZN2at6native18elementwise_kernelILi128ELi4EZNS0_22gpu_kernel_impl_nocastIZZZNS0_14glu_jvp_kernelERNS_18TensorIteratorBaseEENKUlvE_clEvENKUlvE2_clEvEUlN3c108BFloat16ES8_S8_S8_E_EEvS4_RKT_EUliE_EEviT1_:
.text._ZN2at6native18elementwise_kernelILi128ELi4EZNS0_22gpu_kernel_impl_nocastIZZZNS0_14glu_jvp_kernelERNS_18TensorIteratorBaseEENKUlvE_clEvENKUlvE2_clEvEUlN3c108BFloat16ES8_S8_S8_E_EEvS4_RKT_EUliE_EEviT1_:
[----:B------:R-:W-:Y:S02]  /*0000*/  MOV R1, c[0x0][0x28] ;  /* 0x00000a0000017a02 */ /* 0x000fe40000000f00 */
[----:B------:R-:W0:Y:S01]  /*0010*/  S2R R3, SR_CTAID.X ;  /* 0x0000000000037919 */ /* 0x000e220000002500 */
[----:B------:R-:W-:Y:S01]  /*0020*/  ULDC.64 UR4, c[0x0][0x118] ;  /* 0x0000460000047ab9 */ /* 0x000fe20000000a00 */
[----:B------:R-:W-:Y:S02]  /*0030*/  BSSY B0, `(.L_x_1314) ;  /* 0x0000152000007945 */ /* 0x000fe40003800000 */
[----:B------:R-:W0:Y:S02]  /*0040*/  S2R R0, SR_TID.X ;  /* 0x0000000000007919 */ /* 0x000e240000002100 */
[----:B0-----:R-:W-:-:S04]  /*0050*/  LEA R3, R3, R0, 0x9 ;  /* 0x0000000003037211 */ /* 0x001fc800078e48ff */
[----:B------:R-:W-:-:S13]  /*0060*/  ISETP.GE.AND P0, PT, R3, c[0x0][0x160], PT ;  /* 0x0000580003007a0c */ /* 0x000fda0003f06270 */
[----:B------:R-:W-:Y:S05]  /*0070*/  @P0 BRA `(.L_x_1315) ;  /* 0x000014d000000947 */ /* 0x000fea0003800000 */
[----:B------:R-:W-:Y:S01]  /*0080*/  ISETP.NE.AND P0, PT, RZ, c[0x0][0x168], PT ;  /* 0x00005a00ff007a0c */ /* 0x000fe20003f05270 */
[----:B------:R-:W-:Y:S01]  /*0090*/  HFMA2.MMA R2, -RZ, RZ, 0, 0 ;  /* 0x00000000ff027435 */ /* 0x000fe200000001ff */
[----:B------:R-:W-:Y:S01]  /*00a0*/  CS2R R4, SRZ ;  /* 0x0000000000047805 */ /* 0x000fe2000001ff00 */
[----:B------:R-:W-:Y:S01]  /*00b0*/  HFMA2.MMA R0, -RZ, RZ, 0, 0 ;  /* 0x00000000ff007435 */ /* 0x000fe200000001ff */
[----:B------:R-:W-:-:S09]  /*00c0*/  MOV R6, RZ ;  /* 0x000000ff00067202 */ /* 0x000fd20000000f00 */
[----:B------:R-:W-:Y:S05]  /*00d0*/  @!P0 BRA `(.L_x_1316) ;  /* 0x000012b000008947 */ /* 0x000fea0003800000 */
[----:B------:R-:W-:Y:S02]  /*00e0*/  MOV R4, RZ ;  /* 0x000000ff00047202 */ /* 0x000fe40000000f00 */
[----:B------:R-:W-:Y:S02]  /*00f0*/  MOV R5, R3 ;  /* 0x0000000300057202 */ /* 0x000fe40000000f00 */
[----:B------:R-:W-:-:S03]  /*0100*/  MOV R7, c[0x0][0x168] ;  /* 0x00005a0000077a02 */ /* 0x000fc60000000f00 */
[----:B------:R-:W-:Y:S01]  /*0110*/  IMAD.HI.U32 R8, R3, c[0x0][0x170], R4 ;  /* 0x00005c0003087a27 */ /* 0x000fe200078e0004 */
[----:B------:R-:W-:-:S04]  /*0120*/  ISETP.NE.AND P0, PT, R7, 0x1, PT ;  /* 0x000000010700780c */ /* 0x000fc80003f05270 */
[----:B------:R-:W-:-:S04]  /*0130*/  SHF.R.U32.HI R9, RZ, c[0x0][0x174], R8 ;  /* 0x00005d00ff097a19 */ /* 0x000fc80000011608 */
[----:B------:R-:W-:-:S05]  /*0140*/  IADD3 R0, -R9, RZ, RZ ;  /* 0x000000ff09007210 */ /* 0x000fca0007ffe1ff */
[----:B------:R-:W-:-:S04]  /*0150*/  IMAD R5, R0, c[0x0][0x16c], R3 ;  /* 0x00005b0000057a24 */ /* 0x000fc800078e0203 */
[C---:B------:R-:W-:Y:S02]  /*0160*/  IMAD R0, R5.reuse, c[0x0][0x298], RZ ;  /* 0x0000a60005007a24 */ /* 0x040fe400078e02ff */
[C---:B------:R-:W-:Y:S02]  /*0170*/  IMAD R4, R5.reuse, c[0x0][0x29c], RZ ;  /* 0x0000a70005047a24 */ /* 0x040fe400078e02ff */
[C---:B------:R-:W-:Y:S02]  /*0180*/  IMAD R6, R5.reuse, c[0x0][0x2a0], RZ ;  /* 0x0000a80005067a24 */ /* 0x040fe400078e02ff */
[C---:B------:R-:W-:Y:S02]  /*0190*/  IMAD R2, R5.reuse, c[0x0][0x2a4], RZ ;  /* 0x0000a90005027a24 */ /* 0x040fe400078e02ff */
[----:B------:R-:W-:Y:S01]  /*01a0*/  IMAD R5, R5, c[0x0][0x2a8], RZ ;  /* 0x0000aa0005057a24 */ /* 0x000fe200078e02ff */
[----:B------:R-:W-:Y:S05]  /*01b0*/  @!P0 BRA `(.L_x_1316) ;  /* 0x000011d000008947 */ /* 0x000fea0003800000 */
[----:B------:R-:W-:Y:S02]  /*01c0*/  MOV R8, RZ ;  /* 0x000000ff00087202 */ /* 0x000fe40000000f00 */
[----:B------:R-:W-:-:S03]  /*01d0*/  ISETP.NE.AND P0, PT, R7, 0x2, PT ;  /* 0x000000020700780c */ /* 0x000fc60003f05270 */
[----:B------:R-:W-:-:S05]  /*01e0*/  IMAD.HI.U32 R10, R9, c[0x0][0x17c], R8 ;  /* 0x00005f00090a7a27 */ /* 0x000fca00078e0008 */
[----:B------:R-:W-:-:S04]  /*01f0*/  SHF.R.U32.HI R11, RZ, c[0x0][0x180], R10 ;  /* 0x00006000ff0b7a19 */ /* 0x000fc8000001160a */
[----:B------:R-:W-:-:S05]  /*0200*/  IADD3 R8, -R11, RZ, RZ ;  /* 0x000000ff0b087210 */ /* 0x000fca0007ffe1ff */
[----:B------:R-:W-:-:S04]  /*0210*/  IMAD R9, R8, c[0x0][0x178], R9 ;  /* 0x00005e0008097a24 */ /* 0x000fc800078e0209 */
[C---:B------:R-:W-:Y:S02]  /*0220*/  IMAD R0, R9.reuse, c[0x0][0x2ac], R0 ;  /* 0x0000ab0009007a24 */ /* 0x040fe400078e0200 */
[C---:B------:R-:W-:Y:S02]  /*0230*/  IMAD R4, R9.reuse, c[0x0][0x2b0], R4 ;  /* 0x0000ac0009047a24 */ /* 0x040fe400078e0204 */
[C---:B------:R-:W-:Y:S02]  /*0240*/  IMAD R6, R9.reuse, c[0x0][0x2b4], R6 ;  /* 0x0000ad0009067a24 */ /* 0x040fe400078e0206 */
[C---:B------:R-:W-:Y:S02]  /*0250*/  IMAD R2, R9.reuse, c[0x0][0x2b8], R2 ;  /* 0x0000ae0009027a24 */ /* 0x040fe400078e0202 */
[----:B------:R-:W-:Y:S01]  /*0260*/  IMAD R5, R9, c[0x0][0x2bc], R5 ;  /* 0x0000af0009057a24 */ /* 0x000fe200078e0205 */
[----:B------:R-:W-:Y:S05]  /*0270*/  @!P0 BRA `(.L_x_1316) ;  /* 0x0000111000008947 */ /* 0x000fea0003800000 */
[----:B------:R-:W-:Y:S01]  /*0280*/  HFMA2.MMA R10, -RZ, RZ, 0, 0 ;  /* 0x00000000ff0a7435 */ /* 0x000fe200000001ff */
[----:B------:R-:W-:-:S09]  /*0290*/  ISETP.NE.AND P0, PT, R7, 0x3, PT ;  /* 0x000000030700780c */ /* 0x000fd20003f05270 */
        /* <DEDUP_REMOVED lines=253> */
[----:B------:R-:W-:Y:S02]  /*1270*/  SHF.R.U32.HI R11, RZ, c[0x0][0x288], R10 ;  /* 0x0000a200ff0b7a19 */ /* 0x000fe4000001160a */
[----:B------:R-:W-:Y:S02]  /*1280*/  @P0 MOV R10, RZ ;  /* 0x000000ff000a0202 */ /* 0x000fe40000000f00 */
[----:B------:R-:W-:-:S03]  /*1290*/  IADD3 R8, -R11, RZ, RZ ;  /* 0x000000ff0b087210 */ /* 0x000fc60007ffe1ff */
[----:B------:R-:W-:-:S04]  /*12a0*/  @P0 IMAD.HI.U32 R7, R11, c[0x0][0x290], R10 ;  /* 0x0000a4000b070a27 */ /* 0x000fc800078e000a */
[----:B------:R-:W-:Y:S01]  /*12b0*/  IMAD R9, R8, c[0x0][0x280], R9 ;  /* 0x0000a00008097a24 */ /* 0x000fe200078e0209 */
[----:B------:R-:W-:-:S03]  /*12c0*/  @P0 SHF.R.U32.HI R7, RZ, c[0x0][0x294], R7 ;  /* 0x0000a500ff070a19 */ /* 0x000fc60000011607 */
[----:B------:R-:W-:Y:S01]  /*12d0*/  IMAD R0, R9, c[0x0][0x464], R0 ;  /* 0x0001190009007a24 */ /* 0x000fe200078e0200 */
[----:B------:R-:W-:Y:S01]  /*12e0*/  @P0 IADD3 R7, -R7, RZ, RZ ;  /* 0x000000ff07070210 */ /* 0x000fe20007ffe1ff */
[C---:B------:R-:W-:Y:S02]  /*12f0*/  IMAD R4, R9.reuse, c[0x0][0x468], R4 ;  /* 0x00011a0009047a24 */ /* 0x040fe400078e0204 */
[----:B------:R-:W-:Y:S02]  /*1300*/  IMAD R6, R9, c[0x0][0x46c], R6 ;  /* 0x00011b0009067a24 */ /* 0x000fe400078e0206 */
[----:B------:R-:W-:Y:S02]  /*1310*/  @P0 IMAD R11, R7, c[0x0][0x28c], R11 ;  /* 0x0000a300070b0a24 */ /* 0x000fe400078e020b */
[C---:B------:R-:W-:Y:S02]  /*1320*/  IMAD R2, R9.reuse, c[0x0][0x470], R2 ;  /* 0x00011c0009027a24 */ /* 0x040fe400078e0202 */
[----:B------:R-:W-:-:S02]  /*1330*/  IMAD R5, R9, c[0x0][0x474], R5 ;  /* 0x00011d0009057a24 */ /* 0x000fc400078e0205 */
[C---:B------:R-:W-:Y:S02]  /*1340*/  @P0 IMAD R0, R11.reuse, c[0x0][0x478], R0 ;  /* 0x00011e000b000a24 */ /* 0x040fe400078e0200 */
[C---:B------:R-:W-:Y:S02]  /*1350*/  @P0 IMAD R4, R11.reuse, c[0x0][0x47c], R4 ;  /* 0x00011f000b040a24 */ /* 0x040fe400078e0204 */
[C---:B------:R-:W-:Y:S02]  /*1360*/  @P0 IMAD R6, R11.reuse, c[0x0][0x480], R6 ;  /* 0x000120000b060a24 */ /* 0x040fe400078e0206 */
[C---:B------:R-:W-:Y:S02]  /*1370*/  @P0 IMAD R2, R11.reuse, c[0x0][0x484], R2 ;  /* 0x000121000b020a24 */ /* 0x040fe400078e0202 */
[----:B------:R-:W-:Y:S02]  /*1380*/  @P0 IMAD R5, R11, c[0x0][0x488], R5 ;  /* 0x000122000b050a24 */ /* 0x000fe400078e0205 */
.L_x_1316:
[----:B------:R-:W-:-:S04]  /*1390*/  IADD3 R6, P0, R6, c[0x0][0x4a0], RZ ;  /* 0x0001280006067a10 */ /* 0x000fc80007f1e0ff */
[----:B------:R-:W-:-:S05]  /*13a0*/  IADD3.X R7, RZ, c[0x0][0x4a4], RZ, P0, !PT ;  /* 0x00012900ff077a10 */ /* 0x000fca00007fe4ff */
[----:B------:R-:W2:Y:S01]  /*13b0*/  LDG.E.U16 R6, [R6.64] ;  /* 0x0000000406067981 */ /* 0x000ea2000c1e1500 */
[----:B------:R-:W-:Y:S02]  /*13c0*/  IADD3 R10, P1, R5, c[0x0][0x4b0], RZ ;  /* 0x00012c00050a7a10 */ /* 0x000fe40007f3e0ff */
[----:B------:R-:W-:Y:S02]  /*13d0*/  IADD3 R4, P0, R4, c[0x0][0x498], RZ ;  /* 0x0001260004047a10 */ /* 0x000fe40007f1e0ff */
[----:B------:R-:W-:Y:S02]  /*13e0*/  IADD3.X R11, RZ, c[0x0][0x4b4], RZ, P1, !PT ;  /* 0x00012d00ff0b7a10 */ /* 0x000fe40000ffe4ff */
[----:B------:R-:W-:Y:S02]  /*13f0*/  IADD3 R8, P1, R2, c[0x0][0x4a8], RZ ;  /* 0x00012a0002087a10 */ /* 0x000fe40007f3e0ff */
[----:B------:R-:W-:Y:S01]  /*1400*/  IADD3.X R5, RZ, c[0x0][0x49c], RZ, P0, !PT ;  /* 0x00012700ff057a10 */ /* 0x000fe200007fe4ff */
[----:B------:R-:W3:Y:S01]  /*1410*/  LDG.E.U16 R10, [R10.64] ;  /* 0x000000040a0a7981 */ /* 0x000ee2000c1e1500 */
[----:B------:R-:W-:-:S03]  /*1420*/  IADD3.X R9, RZ, c[0x0][0x4ac], RZ, P1, !PT ;  /* 0x00012b00ff097a10 */ /* 0x000fc60000ffe4ff */
[----:B------:R-:W4:Y:S04]  /*1430*/  LDG.E.U16 R4, [R4.64] ;  /* 0x0000000404047981 */ /* 0x000f28000c1e1500 */
[----:B------:R-:W5:Y:S01]  /*1440*/  LDG.E.U16 R8, [R8.64] ;  /* 0x0000000408087981 */ /* 0x000f62000c1e1500 */
[----:B------:R-:W-:Y:S02]  /*1450*/  IADD3 R3, R3, 0x80, RZ ;  /* 0x0000008003037810 */ /* 0x000fe40007ffe0ff */
[----:B--2---:R-:W-:-:S05]  /*1460*/  PRMT R6, RZ, 0x5410, R6 ;  /* 0x00005410ff067816 */ /* 0x004fca0000000006 */
[----:B------:R-:W-:Y:S01]  /*1470*/  FMUL.FTZ R6, R6, -1.4426950216293334961 ;  /* 0xbfb8aa3b06067820 */ /* 0x000fe20000410000 */
[----:B---3--:R-:W-:-:S05]  /*1480*/  PRMT R10, RZ, 0x5410, R10 ;  /* 0x00005410ff0a7816 */ /* 0x008fca000000000a */
[----:B------:R-:W0:Y:S01]  /*1490*/  MUFU.EX2 R6, R6 ;  /* 0x0000000600067308 */ /* 0x000e220000000800 */
[----:B----4-:R-:W-:Y:S02]  /*14a0*/  PRMT R4, RZ, 0x5410, R4 ;  /* 0x00005410ff047816 */ /* 0x010fe40000000004 */
[----:B-----5:R-:W-:Y:S01]  /*14b0*/  PRMT R8, RZ, 0x5410, R8 ;  /* 0x00005410ff087816 */ /* 0x020fe20000000008 */
[----:B0-----:R-:W-:-:S04]  /*14c0*/  FADD.FTZ R2, R6, 1 ;  /* 0x3f80000006027421 */ /* 0x001fc80000010000 */
[----:B------:R-:W0:Y:S02]  /*14d0*/  MUFU.RCP R7, R2 ;  /* 0x0000000200077308 */ /* 0x000e240000001000 */
[----:B0-----:R-:W-:-:S04]  /*14e0*/  FFMA.FTZ R13, -R10, R7, R10 ;  /* 0x000000070a0d7223 */ /* 0x001fc8000001010a */
[----:B------:R-:W-:Y:S01]  /*14f0*/  FMUL.FTZ R13, R4, R13 ;  /* 0x0000000d040d7220 */ /* 0x000fe20000410000 */
[----:B------:R-:W-:-:S03]  /*1500*/  IADD3 R4, P0, R0, c[0x0][0x490], RZ ;  /* 0x0001240000047a10 */ /* 0x000fc60007f1e0ff */
[----:B------:R-:W-:Y:S01]  /*1510*/  FFMA.FTZ R8, R8, R7, R13 ;  /* 0x0000000708087223 */ /* 0x000fe2000001000d */
[----:B------:R-:W-:-:S04]  /*1520*/  IADD3.X R5, RZ, c[0x0][0x494], RZ, P0, !PT ;  /* 0x00012500ff057a10 */ /* 0x000fc800007fe4ff */
[----:B------:R-:W-:-:S05]  /*1530*/  F2FP.BF16.PACK_AB R8, RZ, R8 ;  /* 0x00000008ff08723e */ /* 0x000fca00000010ff */
[----:B------:R0:W-:Y:S02]  /*1540*/  STG.E.U16 [R4.64], R8 ;  /* 0x0000000804007986 */ /* 0x0001e4000c101504 */
.L_x_1315:
[----:B------:R-:W-:Y:S05]  /*1550*/  BSYNC B0 ;  /* 0x0000000000007941 */ /* 0x000fea0003800000 */
.L_x_1314:
[----:B------:R-:W-:Y:S01]  /*1560*/  ISETP.GE.AND P0, PT, R3, c[0x0][0x160], PT ;  /* 0x0000580003007a0c */ /* 0x000fe20003f06270 */
[----:B------:R-:W-:-:S12]  /*1570*/  BSSY B0, `(.L_x_1317) ;  /* 0x000029c000007945 */ /* 0x000fd80003800000 */
[----:B------:R-:W-:Y:S05]  /*1580*/  @P0 BRA `(.L_x_1318) ;  /* 0x000029a000000947 */ /* 0x000fea0003800000 */
[----:B------:R-:W-:Y:S01]  /*1590*/  ISETP.NE.AND P0, PT, RZ, c[0x0][0x168], PT ;  /* 0x00005a00ff007a0c */ /* 0x000fe20003f05270 */
[----:B------:R-:W-:Y:S01]  /*15a0*/  HFMA2.MMA R2, -RZ, RZ, 0, 0 ;  /* 0x00000000ff027435 */ /* 0x000fe200000001ff */
[----:B0-----:R-:W-:Y:S01]  /*15b0*/  CS2R R4, SRZ ;  /* 0x0000000000047805 */ /* 0x001fe2000001ff00 */
[----:B------:R-:W-:Y:S01]  /*15c0*/  HFMA2.MMA R0, -RZ, RZ, 0, 0 ;  /* 0x00000000ff007435 */ /* 0x000fe200000001ff */
[----:B------:R-:W-:-:S09]  /*15d0*/  MOV R6, RZ ;  /* 0x000000ff00067202 */ /* 0x000fd20000000f00 */
[----:B------:R-:W-:Y:S05]  /*15e0*/  @!P0 BRA `(.L_x_1319) ;  /* 0x000012a000008947 */ /* 0x000fea0003800000 */
[----:B------:R-:W-:Y:S02]  /*15f0*/  MOV R2, RZ ;  /* 0x000000ff00027202 */ /* 0x000fe40000000f00 */
        /* <DEDUP_REMOVED lines=297> */
.L_x_1319:
        /* <DEDUP_REMOVED lines=25> */
[----:B------:R-:W-:Y:S02]  /*2a20*/  IADD3.X R5, RZ, c[0x0][0x494], RZ, P0, !PT ;  /* 0x00012500ff057a10 */ /* 0x000fe400007fe4ff */
[----:B------:R-:W-:Y:S02]  /*2a30*/  ISETP.GE.AND P0, PT, R3, c[0x0][0x160], PT ;  /* 0x0000580003007a0c */ /* 0x000fe40003f06270 */
[----:B------:R-:W-:-:S05]  /*2a40*/  F2FP.BF16.PACK_AB R8, RZ, R8 ;  /* 0x00000008ff08723e */ /* 0x000fca00000010ff */
[----:B------:R0:W-:Y:S06]  /*2a50*/  STG.E.U16 [R4.64], R8 ;  /* 0x0000000804007986 */ /* 0x0001ec000c101504 */
        /* <DEDUP_REMOVED lines=305> */
.L_x_1320:
        /* <DEDUP_REMOVED lines=28> */
.L_x_1318:
[----:B------:R-:W-:Y:S05]  /*3f30*/  BSYNC B0 ;  /* 0x0000000000007941 */ /* 0x000fea0003800000 */
.L_x_1317:
[----:B------:R-:W-:-:S13]  /*3f40*/  ISETP.GE.AND P0, PT, R3, c[0x0][0x160], PT ;  /* 0x0000580003007a0c */ /* 0x000fda0003f06270 */
[----:B------:R-:W-:Y:S05]  /*3f50*/  @P0 EXIT ;  /* 0x000000000000094d */ /* 0x000fea0003800000 */
        /* <DEDUP_REMOVED lines=304> */
.L_x_1321:
        /* <DEDUP_REMOVED lines=12> */
[----:B--2---:R-:W-:-:S05]  /*5320*/  PRMT R6, RZ, 0x5410, R6 ;  /* 0x00005410ff067816 */ /* 0x004fca0000000006 */
[----:B------:R-:W-:Y:S01]  /*5330*/  FMUL.FTZ R6, R6, -1.4426950216293334961 ;  /* 0xbfb8aa3b06067820 */ /* 0x000fe20000410000 */
[----:B---3--:R-:W-:-:S05]  /*5340*/  PRMT R8, RZ, 0x5410, R8 ;  /* 0x00005410ff087816 */ /* 0x008fca0000000008 */
[----:B------:R-:W0:Y:S01]  /*5350*/  MUFU.EX2 R6, R6 ;  /* 0x0000000600067308 */ /* 0x000e220000000800 */
[----:B----4-:R-:W-:Y:S02]  /*5360*/  PRMT R4, RZ, 0x5410, R4 ;  /* 0x00005410ff047816 */ /* 0x010fe40000000004 */
[----:B-----5:R-:W-:Y:S01]  /*5370*/  PRMT R2, RZ, 0x5410, R2 ;  /* 0x00005410ff027816 */ /* 0x020fe20000000002 */
[----:B0-----:R-:W-:-:S06]  /*5380*/  FADD.FTZ R7, R6, 1 ;  /* 0x3f80000006077421 */ /* 0x001fcc0000010000 */
[----:B------:R-:W0:Y:S02]  /*5390*/  MUFU.RCP R7, R7 ;  /* 0x0000000700077308 */ /* 0x000e240000001000 */
[----:B0-----:R-:W-:-:S04]  /*53a0*/  FFMA.FTZ R11, -R8, R7, R8 ;  /* 0x00000007080b7223 */ /* 0x001fc80000010108 */
[----:B------:R-:W-:-:S04]  /*53b0*/  FMUL.FTZ R11, R4, R11 ;  /* 0x0000000b040b7220 */ /* 0x000fc80000410000 */
[----:B------:R-:W-:Y:S01]  /*53c0*/  FFMA.FTZ R11, R2, R7, R11 ;  /* 0x00000007020b7223 */ /* 0x000fe2000001000b */
[----:B------:R-:W-:-:S04]  /*53d0*/  IADD3 R2, P0, R0, c[0x0][0x490], RZ ;  /* 0x0001240000027a10 */ /* 0x000fc80007f1e0ff */
[----:B------:R-:W-:Y:S02]  /*53e0*/  F2FP.BF16.PACK_AB R11, RZ, R11 ;  /* 0x0000000bff0b723e */ /* 0x000fe400000010ff */
[----:B------:R-:W-:-:S05]  /*53f0*/  IADD3.X R3, RZ, c[0x0][0x494], RZ, P0, !PT ;  /* 0x00012500ff037a10 */ /* 0x000fca00007fe4ff */
[----:B------:R-:W-:Y:S01]  /*5400*/  STG.E.U16 [R2.64], R11 ;  /* 0x0000000b02007986 */ /* 0x000fe2000c101504 */
[----:B------:R-:W-:Y:S05]  /*5410*/  EXIT ;  /* 0x000000000000794d */ /* 0x000fea0003800000 */
.L_x_1322:
        /* <DEDUP_REMOVED lines=14> */
.L_x_9035:


//--------------------- .text._ZN2at6native27unrolled_elementwise_kernelIZZZNS0_14glu_jvp_kernelERNS_18TensorIteratorBaseEENKUlvE_clEvENKUlvE2_clEvEUlN3c108BFloat16ES7_S7_S7_E_St5arrayIPcLm5EELi4E23TrivialOffsetCalculatorILi4EjESC_ILi1EjENS0_6memory15LoadWithoutCastENSF_16StoreWithoutCastEEEviT_T0_T2_T3_T4_T5_ --------------------------
	.section	.text._ZN2at6native27unrolled_elementwise_kernelIZZZNS0_14glu_jvp_kernelERNS_18TensorIteratorBaseEENKUlvE_clEvENKUlvE2_clEvEUlN3c108BFloat16ES7_S7_S7_E_St5arrayIPcLm5EELi4E23TrivialOffsetCalculatorILi4EjESC_ILi1EjENS0_6memory15LoadWithoutCastENSF_16StoreWithoutCastEEEviT_T0_T2_T3_T4_T5_,"ax",@progbits
	.sectioninfo	@"SHI_REGISTERS=32"
	.align	128
        .global         _ZN2at6native27unrolled_elementwise_kernelIZZZNS0_14glu_jvp_kernelERNS_18TensorIteratorBaseEENKUlvE_clEvENKUlvE2_clEvEUlN3c108BFloat16ES7_S7_S7_E_St5arrayIPcLm5EELi4E23TrivialOffsetCalculatorILi4EjESC_ILi1EjENS0_6memory15LoadWithoutCastENSF_16StoreWithoutCastEEEviT_T0_T2_T3_T4_T5_
        .type           _ZN2at6native27unrolled_elementwise_kernelIZZZNS0_14glu_jvp_kernelERNS_18TensorIteratorBaseEENKUlvE_clEvENKUlvE2_clEvEUlN3c108BFloat16ES7_S7_S7_E_St5arrayIPcLm5EELi4E23TrivialOffsetCalculatorILi4EjESC_ILi1EjENS0_6memory15LoadWithoutCastENSF_16StoreWithoutCastEEEviT_T0_T2_T3_T4_T5_,@function
        .size           _ZN2at6native27unrolled_elementwise_kernelIZZZNS0_14glu_jvp_kernelERNS_18TensorIteratorBaseEENKUlvE_clEvENKUlvE2_clEvEUlN3c108BFloat16ES7_S7_S7_E_St5arrayIPcLm5EELi4E23TrivialOffsetCalculatorILi4EjESC_ILi1EjENS0_6memory15LoadWithoutCastENSF_16StoreWithoutCastEEEviT_T0_T2_T3_T4_T5_,(.L_x_9036 - _ZN2at6native27unrolled_elementwise_kernelIZZZNS0_14glu_jvp_kernelERNS_18TensorIteratorBaseEENKUlvE_clEvENKUlvE2_clEvEUlN3c108BFloat16ES7_S7_S7_E_St5arrayIPcLm5EELi4E23TrivialOffsetCalculatorILi4EjESC_ILi1EjENS0_6memory15LoadWithoutCastENSF_16StoreWithoutCastEEEviT_T0_T2_T3_T4_T5_)
        .other          _ZN2at6native27unrolled_elementwise_kernelIZZZNS0_14glu_jvp_kernelERNS_18TensorIteratorBaseEENKUlvE_clEvENKUlvE2_clEvEUlN3c108BFloat16ES7_S7_S7_E_St5arrayIPcLm5EELi4E23TrivialOffsetCalculatorILi4EjESC_ILi1EjENS0_6memory15LoadWithoutCastENSF_16StoreWithoutCastEEEviT_T0_T2_T3_T4_T5_,@"STO_CUDA_ENTRY STV_DEFAULT"
_ZN2at6native27unrolled_elementwise_kernelIZZZNS0_14glu_jvp_kernelERNS_18TensorIteratorBaseEENKUlvE_clEvENKUlvE2_clEvEUlN3c108BFloat16ES7_S7_S7_E_St5arrayIPcLm5EELi4E23TrivialOffsetCalculatorILi4EjESC_ILi1EjENS0_6memory15LoadWithoutCastENSF_16StoreWithoutCastEEEviT_T0_T2_T3_T4_T5_:
.text._ZN2at6native27unrolled_elementwise_kernelIZZZNS0_14glu_jvp_kernelERNS_18TensorIteratorBaseEENKUlvE_clEvENKUlvE2_clEvEUlN3c108BFloat16ES7_S7_S7_E_St5arrayIPcLm5EELi4E23TrivialOffsetCalculatorILi4EjESC_ILi1EjENS0_6memory15LoadWithoutCastENSF_16StoreWithoutCastEEEviT_T0_T2_T3_T4_T5_:
[----:B------:R-:W-:Y:S02]  /*0000*/  IMAD.MOV.U32 R1, RZ, RZ, c[0x0][0x28] ;  /* 0x00000a00ff017624 */ /* 0x000fe400078e00ff */
[----:B------:R-:W0:Y:S01]  /*0010*/  S2R R0, SR_CTAID.X ;  /* 0x0000000000007919 */ /* 0x000e220000002500 */
[----:B------:R-:W-:Y:S01]  /*0020*/  IMAD.MOV.U32 R3, RZ, RZ, -0x200 ;  /* 0xfffffe00ff037424 */ /* 0x000fe200078e00ff */
[----:B------:R-:W-:Y:S01]  /*0030*/  PRMT R4, RZ, 0x7610, R4 ;  /* 0x00007610ff047816 */ /* 0x000fe20000000004 */
[----:B------:R-:W-:Y:S01]  /*0040*/  ULDC.64 UR4, c[0x0][0x118] ;  /* 0x0000460000047ab9 */ /* 0x000fe20000000a00 */
[----:B------:R-:W1:Y:S01]  /*0050*/  S2R R27, SR_TID.X ;  /* 0x00000000001b7919 */ /* 0x000e620000002100 */
[----:B------:R-:W-:Y:S02]  /*0060*/  PRMT R6, RZ, 0x7610, R6 ;  /* 0x00007610ff067816 */ /* 0x000fe40000000006 */
[----:B------:R-:W-:Y:S02]  /*0070*/  PRMT R5, RZ, 0x7610, R5 ;  /* 0x00007610ff057816 */ /* 0x000fe40000000005 */
[----:B------:R-:W-:Y:S01]  /*0080*/  PRMT R7, RZ, 0x7610, R7 ;  /* 0x00007610ff077816 */ /* 0x000fe20000000007 */
[----:B0-----:R-:W-:Y:S01]  /*0090*/  IMAD R2, R0, R3, c[0x0][0x160] ;  /* 0x0000580000027624 */ /* 0x001fe200078e0203 */
[----:B------:R-:W-:Y:S01]  /*00a0*/  PRMT R3, RZ, 0x7610, R3 ;  /* 0x00007610ff037816 */ /* 0x000fe20000000003 */
[----:B-1----:R-:W-:-:S03]  /*00b0*/  IMAD.MOV.U32 R11, RZ, RZ, R27 ;  /* 0x000000ffff0b7224 */ /* 0x002fc600078e001b */
[----:B------:R-:W-:-:S13]  /*00c0*/  ISETP.GE.AND P0, PT, R27, R2, PT ;  /* 0x000000021b00720c */ /* 0x000fda0003f06270 */
[----:B------:R-:W-:Y:S01]  /*00d0*/  @!P0 IMAD R26, R0, 0x200, R11 ;  /* 0x00000200001a8824 */ /* 0x000fe200078e020b */
[----:B------:R-:W-:-:S04]  /*00e0*/  @!P0 IADD3 R11, R11, 0x80, RZ ;  /* 0x000000800b0b8810 */ /* 0x000fc80007ffe0ff */
[----:B------:R-:W-:-:S13]  /*00f0*/  ISETP.GE.AND P1, PT, R11, R2, PT ;  /* 0x000000020b00720c */ /* 0x000fda0003f26270 */
[----:B------:R-:W-:Y:S01]  /*0100*/  @!P1 IMAD R20, R0, 0x200, R11 ;  /* 0x0000020000149824 */ /* 0x000fe200078e020b */
[----:B------:R-:W-:Y:S02]  /*0110*/  @!P1 IADD3 R11, R11, 0x80, RZ ;  /* 0x000000800b0b9810 */ /* 0x000fe40007ffe0ff */
[----:B------:R-:W-:Y:S02]  /*0120*/  @!P1 MOV R21, 0x2 ;  /* 0x0000000200159802 */ /* 0x000fe40000000f00 */
[----:B------:R-:W-:-:S03]  /*0130*/  ISETP.GE.AND P3, PT, R11, R2, PT ;  /* 0x000000020b00720c */ /* 0x000fc60003f66270 */
[----:B------:R-:W-:-:S04]  /*0140*/  @!P1 IMAD.WIDE.U32 R12, R20, R21, c[0x0][0x170] ;  /* 0x00005c00140c9625 */ /* 0x000fc800078e0015 */
[CC--:B------:R-:W-:Y:S01]  /*0150*/  @!P1 IMAD.WIDE.U32 R14, R20.reuse, R21.reuse, c[0x0][0x178] ;  /* 0x00005e00140e9625 */ /* 0x0c0fe200078e0015 */
[----:B------:R0:W5:Y:S03]  /*0160*/  @!P1 LDG.E.U16 R3, [R12.64] ;  /* 0x000000040c039981 */ /* 0x000166000c1e1500 */
[-C--:B------:R-:W-:Y:S01]  /*0170*/  @!P1 IMAD.WIDE.U32 R18, R20, R21.reuse, c[0x0][0x180] ;  /* 0x0000600014129625 */ /* 0x080fe200078e0015 */
[----:B------:R1:W5:Y:S03]  /*0180*/  @!P1 LDG.E.U16 R4, [R14.64] ;  /* 0x000000040e049981 */ /* 0x000366000c1e1500 */
[----:B------:R-:W-:Y:S01]  /*0190*/  @!P3 IMAD R16, R0, 0x200, R11 ;  /* 0x000002000010b824 */ /* 0x000fe200078e020b */
[----:B------:R-:W-:Y:S01]  /*01a0*/  @!P3 IADD3 R11, R11, 0x80, RZ ;  /* 0x000000800b0bb810 */ /* 0x000fe20007ffe0ff */
[----:B------:R-:W-:Y:S01]  /*01b0*/  @!P3 IMAD.MOV.U32 R17, RZ, RZ, 0x2 ;  /* 0x00000002ff11b424 */ /* 0x000fe200078e00ff */
[----:B------:R-:W-:Y:S01]  /*01c0*/  PRMT R10, RZ, 0x7610, R10 ;  /* 0x00007610ff0a7816 */ /* 0x000fe2000000000a */
[----:B------:R-:W-:Y:S01]  /*01d0*/  @!P1 IMAD.WIDE.U32 R20, R20, R21, c[0x0][0x188] ;  /* 0x0000620014149625 */ /* 0x000fe200078e0015 */
[----:B------:R-:W-:Y:S01]  /*01e0*/  ISETP.GE.AND P2, PT, R11, R2, PT ;  /* 0x000000020b00720c */ /* 0x000fe20003f46270 */
[----:B------:R2:W5:Y:S02]  /*01f0*/  @!P1 LDG.E.U16 R5, [R18.64] ;  /* 0x0000000412059981 */ /* 0x000564000c1e1500 */
[CC--:B------:R-:W-:Y:S01]  /*0200*/  @!P3 IMAD.WIDE.U32 R22, R16.reuse, R17.reuse, c[0x0][0x170] ;  /* 0x00005c001016b625 */ /* 0x0c0fe200078e0011 */
[----:B------:R-:W-:Y:S01]  /*0210*/  PRMT R28, RZ, 0x7610, R28 ;  /* 0x00007610ff1c7816 */ /* 0x000fe2000000001c */
[----:B------:R3:W5:Y:S02]  /*0220*/  @!P1 LDG.E.U16 R6, [R20.64] ;  /* 0x0000000414069981 */ /* 0x000764000c1e1500 */
[CC--:B0-----:R-:W-:Y:S01]  /*0230*/  @!P3 IMAD.WIDE.U32 R12, R16.reuse, R17.reuse, c[0x0][0x178] ;  /* 0x00005e00100cb625 */ /* 0x0c1fe200078e0011 */
[----:B------:R-:W-:Y:S01]  /*0240*/  PRMT R8, RZ, 0x7610, R8 ;  /* 0x00007610ff087816 */ /* 0x000fe20000000008 */
[----:B------:R0:W5:Y:S02]  /*0250*/  @!P3 LDG.E.U16 R7, [R22.64] ;  /* 0x000000041607b981 */ /* 0x000164000c1e1500 */
[----:B-1----:R-:W-:-:S02]  /*0260*/  @!P3 IMAD.WIDE.U32 R14, R16, R17, c[0x0][0x180] ;  /* 0x00006000100eb625 */ /* 0x002fc400078e0011 */
[----:B------:R-:W-:Y:S01]  /*0270*/  @!P2 MOV R25, 0x2 ;  /* 0x000000020019a802 */ /* 0x000fe20000000f00 */
[----:B------:R1:W5:Y:S01]  /*0280*/  @!P3 LDG.E.U16 R8, [R12.64] ;  /* 0x000000040c08b981 */ /* 0x000362000c1e1500 */
[----:B------:R-:W-:Y:S02]  /*0290*/  @!P2 IMAD R24, R0, 0x200, R11 ;  /* 0x000002000018a824 */ /* 0x000fe400078e020b */
[----:B------:R-:W-:Y:S01]  /*02a0*/  @!P3 IMAD.WIDE.U32 R16, R16, R17, c[0x0][0x188] ;  /* 0x000062001010b625 */ /* 0x000fe200078e0011 */
[----:B------:R-:W-:-:S03]  /*02b0*/  PRMT R9, RZ, 0x7610, R9 ;  /* 0x00007610ff097816 */ /* 0x000fc60000000009 */
[CC--:B---3--:R-:W-:Y:S01]  /*02c0*/  @!P2 IMAD.WIDE.U32 R20, R24.reuse, R25.reuse, c[0x0][0x178] ;  /* 0x00005e001814a625 */ /* 0x0c8fe200078e0019 */
[----:B------:R3:W5:Y:S01]  /*02d0*/  @!P3 LDG.E.U16 R10, [R16.64] ;  /* 0x00000004100ab981 */ /* 0x000762000c1e1500 */
[----:B------:R-:W-:Y:S02]  /*02e0*/  PRMT R11, RZ, 0x7610, R11 ;  /* 0x00007610ff0b7816 */ /* 0x000fe4000000000b */
[CC--:B--2---:R-:W-:Y:S01]  /*02f0*/  @!P2 IMAD.WIDE.U32 R18, R24.reuse, R25.reuse, c[0x0][0x170] ;  /* 0x00005c001812a625 */ /* 0x0c4fe200078e0019 */
[----:B------:R2:W5:Y:S03]  /*0300*/  @!P2 LDG.E.U16 R28, [R20.64] ;  /* 0x00000004141ca981 */ /* 0x000566000c1e1500 */
[----:B0-----:R-:W-:Y:S01]  /*0310*/  @!P2 IMAD.WIDE.U32 R22, R24, R25, c[0x0][0x180] ;  /* 0x000060001816a625 */ /* 0x001fe200078e0019 */
[----:B------:R0:W5:Y:S01]  /*0320*/  @!P3 LDG.E.U16 R9, [R14.64] ;  /* 0x000000040e09b981 */ /* 0x000162000c1e1500 */
[----:B---3--:R-:W-:-:S02]  /*0330*/  PRMT R16, RZ, 0x7610, R16 ;  /* 0x00007610ff107816 */ /* 0x008fc40000000010 */
[----:B------:R-:W-:Y:S01]  /*0340*/  @!P2 IMAD.WIDE.U32 R24, R24, R25, c[0x0][0x188] ;  /* 0x000062001818a625 */ /* 0x000fe200078e0019 */
[----:B------:R3:W5:Y:S03]  /*0350*/  @!P2 LDG.E.U16 R11, [R18.64] ;  /* 0x00000004120ba981 */ /* 0x000766000c1e1500 */
[----:B--2---:R-:W-:Y:S01]  /*0360*/  @!P0 IMAD.MOV.U32 R21, RZ, RZ, 0x2 ;  /* 0x00000002ff158424 */ /* 0x004fe200078e00ff */
[----:B------:R2:W5:Y:S03]  /*0370*/  @!P2 LDG.E.U16 R16, [R24.64] ;  /* 0x000000041810a981 */ /* 0x000566000c1e1500 */
[----:B0-----:R-:W-:-:S04]  /*0380*/  @!P0 IMAD.WIDE.U32 R14, R26, R21, c[0x0][0x170] ;  /* 0x00005c001a0e8625 */ /* 0x001fc800078e0015 */
[----:B-1----:R-:W-:Y:S01]  /*0390*/  @!P0 IMAD.WIDE.U32 R12, R26, R21, c[0x0][0x178] ;  /* 0x00005e001a0c8625 */ /* 0x002fe200078e0015 */
[----:B--2---:R-:W-:-:S03]  /*03a0*/  PRMT R24, RZ, 0x7610, R24 ;  /* 0x00007610ff187816 */ /* 0x004fc60000000018 */
[----:B---3--:R-:W-:Y:S01]  /*03b0*/  @!P0 IMAD.WIDE.U32 R18, R26, R21, c[0x0][0x180] ;  /* 0x000060001a128625 */ /* 0x008fe200078e0015 */
[----:B------:R-:W-:-:S03]  /*03c0*/  PRMT R25, RZ, 0x7610, R25 ;  /* 0x00007610ff197816 */ /* 0x000fc60000000019 */
[----:B------:R-:W-:Y:S01]  /*03d0*/  @!P0 IMAD.WIDE.U32 R20, R26, R21, c[0x0][0x188] ;  /* 0x000062001a148625 */ /* 0x000fe200078e0015 */
[----:B------:R0:W5:Y:S04]  /*03e0*/  @!P0 LDG.E.U16 R24, [R18.64] ;  /* 0x0000000412188981 */ /* 0x000168000c1e1500 */
[----:B------:R0:W5:Y:S01]  /*03f0*/  @!P0 LDG.E.U16 R25, [R20.64] ;  /* 0x0000000414198981 */ /* 0x000162000c1e1500 */
[----:B------:R-:W-:Y:S02]  /*0400*/  PRMT R29, RZ, 0x7610, R29 ;  /* 0x00007610ff1d7816 */ /* 0x000fe4000000001d */
[----:B------:R-:W-:-:S04]  /*0410*/  PRMT R17, RZ, 0x7610, R17 ;  /* 0x00007610ff117816 */ /* 0x000fc80000000011 */
[----:B------:R1:W5:Y:S04]  /*0420*/  @!P2 LDG.E.U16 R29, [R22.64] ;  /* 0x00000004161da981 */ /* 0x000368000c1e1500 */
[----:B------:R2:W5:Y:S01]  /*0430*/  @!P0 LDG.E.U16 R17, [R12.64] ;  /* 0x000000040c118981 */ /* 0x000562000c1e1500 */
[----:B-1----:R-:W-:Y:S01]  /*0440*/  IMAD.MOV.U32 R23, RZ, RZ, R27 ;  /* 0x000000ffff177224 */ /* 0x002fe200078e001b */
[----:B------:R-:W-:-:S04]  /*0450*/  PRMT R22, RZ, 0x7610, R22 ;  /* 0x00007610ff167816 */ /* 0x000fc80000000016 */
[C---:B--2---:R-:W-:Y:S02]  /*0460*/  IADD3 R13, R23.reuse, 0x80, RZ ;  /* 0x00000080170d7810 */ /* 0x044fe40007ffe0ff */
[----:B------:R1:W5:Y:S01]  /*0470*/  @!P0 LDG.E.U16 R22, [R14.64] ;  /* 0x000000040e168981 */ /* 0x000362000c1e1500 */
[----:B------:R-:W-:Y:S02]  /*0480*/  IADD3 R26, R23, 0x100, RZ ;  /* 0x00000100171a7810 */ /* 0x000fe40007ffe0ff */
[----:B------:R-:W-:Y:S02]  /*0490*/  ISETP.GE.AND P1, PT, R13, R2, PT ;  /* 0x000000020d00720c */ /* 0x000fe40003f26270 */
[----:B------:R-:W-:Y:S01]  /*04a0*/  @!P0 LEA R12, R0, R27, 0x9 ;  /* 0x0000001b000c8211 */ /* 0x000fe200078e48ff */
[----:B------:R-:W-:Y:S01]  /*04b0*/  BSSY B0, `(.L_x_1323) ;  /* 0x0000015000007945 */ /* 0x000fe20003800000 */
[----:B-1----:R-:W-:Y:S01]  /*04c0*/  IADD3 R15, R23, 0x180, RZ ;  /* 0x00000180170f7810 */ /* 0x002fe20007ffe0ff */
[----:B------:R-:W-:-:S02]  /*04d0*/  @!P0 IMAD.MOV.U32 R23, RZ, RZ, R13 ;  /* 0x000000ffff178224 */ /* 0x000fc400078e000d */
[----:B------:R-:W-:Y:S01]  /*04e0*/  @!P0 IMAD.MOV.U32 R13, RZ, RZ, 0x2 ;  /* 0x00000002ff0d8424 */ /* 0x000fe200078e00ff */
[-C--:B------:R-:W-:Y:S02]  /*04f0*/  ISETP.GE.AND P2, PT, R26, R2.reuse, PT ;  /* 0x000000021a00720c */ /* 0x080fe40003f46270 */
[-C--:B------:R-:W-:Y:S01]  /*0500*/  ISETP.GE.AND P3, PT, R15, R2.reuse, PT ;  /* 0x000000020f00720c */ /* 0x080fe20003f66270 */
[----:B------:R-:W-:Y:S01]  /*0510*/  @!P0 IMAD.WIDE.U32 R12, R12, R13, c[0x0][0x168] ;  /* 0x00005a000c0c8625 */ /* 0x000fe200078e000d */
[----:B------:R-:W-:Y:S01]  /*0520*/  ISETP.GE.AND P4, PT, R23, R2, PT ;  /* 0x000000021700720c */ /* 0x000fe20003f86270 */
[----:B------:R-:W-:Y:S07]  /*0530*/  @P0 BRA `(.L_x_1324) ;  /* 0x000000c000000947 */ /* 0x000fee0003800000 */
[----:B0----5:R-:W-:Y:S02]  /*0540*/  PRMT R17, RZ, 0x5410, R17 ;  /* 0x00005410ff117816 */ /* 0x021fe40000000011 */
        /* <DEDUP_REMOVED lines=11> */
.L_x_1324:
[----:B0-----:R-:W-:Y:S05]  /*0600*/  BSYNC B0 ;  /* 0x0000000000007941 */ /* 0x001fea0003800000 */
.L_x_1323:
        /* <DEDUP_REMOVED lines=14> */
.L_x_1326:
[----:B------:R-:W-:Y:S05]  /*06f0*/  BSYNC B0 ;  /* 0x0000000000007941 */ /* 0x000fea0003800000 */
.L_x_1325:
        /* <DEDUP_REMOVED lines=14> */
.L_x_1328:
[----:B------:R-:W-:Y:S05]  /*07e0*/  BSYNC B0 ;  /* 0x0000000000007941 */ /* 0x000fea0003800000 */
.L_x_1327:
        /* <DEDUP_REMOVED lines=14> */
.L_x_1330:
[----:B------:R-:W-:Y:S05]  /*08d0*/  BSYNC B0 ;  /* 0x0000000000007941 */ /* 0x000fea0003800000 */
.L_x_1329:
[----:B------:R0:W-:Y:S01]  /*08e0*/  @!P0 STG.E.U16 [R12.64], R14 ;  /* 0x0000000e0c008986 */ /* 0x0001e2000c101504 */
[----:B------:R-:W-:Y:S01]  /*08f0*/  BSSY B0, `(.L_x_1331) ;  /* 0x000000d000007945 */ /* 0x000fe20003800000 */
[----:B------:R-:W-:Y:S05]  /*0900*/  @P4 BRA `(.L_x_1332) ;  /* 0x000000b000004947 */ /* 0x000fea0003800000 */
[----:B-----5:R-:W-:Y:S01]  /*0910*/  IMAD R4, R0, 0x200, R23 ;  /* 0x0000020000047824 */ /* 0x020fe200078e0217 */
[----:B------:R-:W-:Y:S01]  /*0920*/  IADD3 R23, R23, 0x80, RZ ;  /* 0x0000008017177810 */ /* 0x000fe20007ffe0ff */
[----:B------:R-:W-:Y:S01]  /*0930*/  IMAD.MOV.U32 R9, RZ, RZ, 0x2 ;  /* 0x00000002ff097424 */ /* 0x000fe200078e00ff */
[----:B------:R-:W-:Y:S02]  /*0940*/  PRMT R8, R7, 0x7610, R8 ;  /* 0x0000761007087816 */ /* 0x000fe40000000008 */
[----:B------:R-:W-:Y:S01]  /*0950*/  ISETP.GE.AND P0, PT, R23, R2, PT ;  /* 0x000000021700720c */ /* 0x000fe20003f06270 */
[----:B------:R-:W-:-:S05]  /*0960*/  IMAD.WIDE.U32 R4, R4, R9, c[0x0][0x168] ;  /* 0x00005a0004047625 */ /* 0x000fca00078e0009 */
[----:B------:R1:W-:Y:S07]  /*0970*/  STG.E.U16 [R4.64], R3 ;  /* 0x0000000304007986 */ /* 0x0003ee000c101504 */
[----:B------:R-:W-:Y:S02]  /*0980*/  @!P0 LEA R6, R0, R23, 0x9 ;  /* 0x0000001700068211 */ /* 0x000fe400078e48ff */
[----:B------:R-:W-:-:S03]  /*0990*/  @!P0 IADD3 R23, R23, 0x80, RZ ;  /* 0x0000008017178810 */ /* 0x000fc60007ffe0ff */
[----:B------:R-:W-:-:S05]  /*09a0*/  @!P0 IMAD.WIDE.U32 R6, R6, R9, c[0x0][0x168] ;  /* 0x00005a0006068625 */ /* 0x000fca00078e0009 */
[----:B------:R1:W-:Y:S02]  /*09b0*/  @!P0 STG.E.U16 [R6.64], R8 ;  /* 0x0000000806008986 */ /* 0x0003e4000c101504 */
.L_x_1332:
[----:B------:R-:W-:Y:S05]  /*09c0*/  BSYNC B0 ;  /* 0x0000000000007941 */ /* 0x000fea0003800000 */
.L_x_1331:
[----:B------:R-:W-:-:S13]  /*09d0*/  ISETP.GE.AND P0, PT, R23, R2, PT ;  /* 0x000000021700720c */ /* 0x000fda0003f06270 */
[----:B------:R-:W-:Y:S05]  /*09e0*/  @P0 EXIT ;  /* 0x000000000000094d */ /* 0x000fea0003800000 */
[----:B------:R-:W-:Y:S02]  /*09f0*/  IMAD R2, R0, 0x200, R23 ;  /* 0x0000020000027824 */ /* 0x000fe400078e0217 */
[----:B-1---5:R-:W-:-:S04]  /*0a00*/  IMAD.MOV.U32 R3, RZ, RZ, 0x2 ;  /* 0x00000002ff037424 */ /* 0x022fc800078e00ff */
[----:B------:R-:W-:-:S05]  /*0a10*/  IMAD.WIDE.U32 R2, R2, R3, c[0x0][0x168] ;  /* 0x00005a0002027625 */ /* 0x000fca00078e0003 */
[----:B------:R-:W-:Y:S01]  /*0a20*/  STG.E.U16 [R2.64], R11 ;  /* 0x0000000b02007986 */ /* 0x000fe2000c101504 */
[----:B------:R-:W-:Y:S05]  /*0a30*/  EXIT ;  /* 0x000000000000794d */ /* 0x000fea0003800000 */
.L_x_1333:
        /* <DEDUP_REMOVED lines=12> */
.L_x_9036:


//--------------------- .text._ZN2at6native29vectorized_elementwise_kernelILi2EZZZNS0_14glu_jvp_kernelERNS_18TensorIteratorBaseEENKUlvE_clEvENKUlvE2_clEvEUlN3c108BFloat16ES7_S7_S7_E_St5arrayIPcLm5EEEEviT0_T1_ --------------------------
	.section	.text._ZN2at6native29vectorized_elementwise_kernelILi2EZZZNS0_14glu_jvp_kernelERNS_18TensorIteratorBaseEENKUlvE_clEvENKUlvE2_clEvEUlN3c108BFloat16ES7_S7_S7_E_St5arrayIPcLm5EEEEviT0_T1_,"ax",@progbits
	.sectioninfo	@"SHI_REGISTERS=48"
	.align	128
        .global         _ZN2at6native29vectorized_elementwise_kernelILi2EZZZNS0_14glu_jvp_kernelERNS_18TensorIteratorBaseEENKUlvE_clEvENKUlvE2_clEvEUlN3c108BFloat16ES7_S7_S7_E_St5arrayIPcLm5EEEEviT0_T1_
        .type           _ZN2at6native29vectorized_elementwise_kernelILi2EZZZNS0_14glu_jvp_kernelERNS_18TensorIteratorBaseEENKUlvE_clEvENKUlvE2_clEvEUlN3c108BFloat16ES7_S7_S7_E_St5arrayIPcLm5EEEEviT0_T1_,@function
        .size           _ZN2at6native29vectorized_elementwise_kernelILi2EZZZNS0_14glu_jvp_kernelERNS_18TensorIteratorBaseEENKUlvE_clEvENKUlvE2_clEvEUlN3c108BFloat16ES7_S7_S7_E_St5arrayIPcLm5EEEEviT0_T1_,(.L_x_9037 - _ZN2at6native29vectorized_elementwise_kernelILi2EZZZNS0_14glu_jvp_kernelERNS_18TensorIteratorBaseEENKUlvE_clEvENKUlvE2_clEvEUlN3c108BFloat16ES7_S7_S7_E_St5arrayIPcLm5EEEEviT0_T1_)
        .other          _ZN2at6native29vectorized_elementwise_kernelILi2EZZZNS0_14glu_jvp_kernelERNS_18TensorIteratorBaseEENKUlvE_clEvENKUlvE2_clEvEUlN3c108BFloat16ES7_S7_S7_E_St5arrayIPcLm5EEEEviT0_T1_,@"STO_CUDA_ENTRY STV_DEFAULT"
_ZN2at6native29vectorized_elementwise_kernelILi2EZZZNS0_14glu_jvp_kernelERNS_18TensorIteratorBaseEENKUlvE_clEvENKUlvE2_clEvEUlN3c108BFloat16ES7_S7_S7_E_St5arrayIPcLm5EEEEviT0_T1_:
.text._ZN2at6native29vectorized_elementwise_kernelILi2EZZZNS0_14glu_jvp_kernelERNS_18TensorIteratorBaseEENKUlvE_clEvENKUlvE2_clEvEUlN3c108BFloat16ES7_S7_S7_E_St5arrayIPcLm5EEEEviT0_T1_:
[----:B------:R-:W-:Y:S02]  /*0000*/  IMAD.MOV.U32 R1, RZ, RZ, c[0x0][0x28] ;  /* 0x00000a00ff017624 */ /* 0x000fe400078e00ff */
[----:B------:R-:W0:Y:S01]  /*0010*/  S2R R0, SR_CTAID.X ;  /* 0x0000000000007919 */ /* 0x000e220000002500 */
[----:B------:R-:W-:Y:S01]  /*0020*/  ULDC.64 UR4, c[0x0][0x118] ;  /* 0x0000460000047ab9 */ /* 0x000fe20000000a00 */
[----:B0-----:R-:W-:-:S05]  /*0030*/  IMAD.SHL.U32 R0, R0, 0x400, RZ ;  /* 0x0000040000007824 */ /* 0x001fca00078e00ff */
[----:B------:R-:W-:-:S04]  /*0040*/  IADD3 R2, -R0, c[0x0][0x160], RZ ;  /* 0x0000580000027a10 */ /* 0x000fc80007ffe1ff */
[----:B------:R-:W-:-:S13]  /*0050*/  ISETP.GE.U32.AND P0, PT, R2, 0x400, PT ;  /* 0x000004000200780c */ /* 0x000fda0003f06070 */
[----:B------:R-:W-:Y:S05]  /*0060*/  @!P0 BRA `(.L_x_1334) ;  /* 0x000007d000008947 */ /* 0x000fea0003800000 */
[----:B------:R-:W0:Y:S01]  /*0070*/  S2R R2, SR_TID.X ;  /* 0x0000000000027919 */ /* 0x000e220000002100 */
[----:B------:R-:W-:-:S04]  /*0080*/  IMAD.MOV.U32 R3, RZ, RZ, 0x2 ;  /* 0x00000002ff037424 */ /* 0x000fc800078e00ff */
[----:B------:R-:W-:-:S06]  /*0090*/  IMAD.WIDE R4, R0, R3, c[0x0][0x178] ;  /* 0x00005e0000047625 */ /* 0x000fcc00078e0203 */
[----:B0-----:R-:W-:-:S05]  /*00a0*/  IMAD.WIDE.U32 R6, R2, 0x4, R4 ;  /* 0x0000000402067825 */ /* 0x001fca00078e0004 */
[----:B------:R0:W2:Y:S04]  /*00b0*/  LDG.E R25, [R6.64] ;  /* 0x0000000406197981 */ /* 0x0000a8000c1e1900 */
[----:B------:R0:W3:Y:S01]  /*00c0*/  LDG.E R27, [R6.64+0x200] ;  /* 0x00020004061b7981 */ /* 0x0000e2000c1e1900 */
[----:B------:R-:W-:-:S03]  /*00d0*/  IMAD.WIDE R8, R0, R3, c[0x0][0x188] ;  /* 0x0000620000087625 */ /* 0x000fc600078e0203 */
[----:B------:R0:W4:Y:S01]  /*00e0*/  LDG.E R17, [R6.64+0x400] ;  /* 0x0004000406117981 */ /* 0x000122000c1e1900 */
[----:B------:R-:W-:-:S03]  /*00f0*/  IMAD.WIDE R4, R0, R3, c[0x0][0x170] ;  /* 0x00005c0000047625 */ /* 0x000fc600078e0203 */
[----:B------:R0:W5:Y:S01]  /*0100*/  LDG.E R16, [R6.64+0x600] ;  /* 0x0006000406107981 */ /* 0x000162000c1e1900 */
[----:B------:R-:W-:-:S04]  /*0110*/  IMAD.WIDE.U32 R22, R2, 0x4, R8 ;  /* 0x0000000402167825 */ /* 0x000fc800078e0008 */
[----:B------:R-:W-:Y:S01]  /*0120*/  IMAD.WIDE.U32 R18, R2, 0x4, R4 ;  /* 0x0000000402127825 */ /* 0x000fe200078e0004 */
[----:B------:R-:W4:Y:S03]  /*0130*/  LDG.E R15, [R22.64] ;  /* 0x00000004160f7981 */ /* 0x000f26000c1e1900 */
[----:B------:R-:W-:Y:S01]  /*0140*/  IMAD.WIDE R4, R0, R3, c[0x0][0x180] ;  /* 0x0000600000047625 */ /* 0x000fe200078e0203 */
[----:B------:R2:W4:Y:S04]  /*0150*/  LDG.E R14, [R18.64] ;  /* 0x00000004120e7981 */ /* 0x000528000c1e1900 */
[----:B------:R1:W4:Y:S01]  /*0160*/  LDG.E R10, [R22.64+0x200] ;  /* 0x00020004160a7981 */ /* 0x000322000c1e1900 */
[----:B------:R-:W-:-:S03]  /*0170*/  IMAD.WIDE.U32 R20, R2, 0x4, R4 ;  /* 0x0000000402147825 */ /* 0x000fc600078e0004 */
[----:B------:R2:W4:Y:S04]  /*0180*/  LDG.E R11, [R18.64+0x200] ;  /* 0x00020004120b7981 */ /* 0x000528000c1e1900 */
[----:B------:R1:W5:Y:S04]  /*0190*/  LDG.E R13, [R20.64] ;  /* 0x00000004140d7981 */ /* 0x000368000c1e1900 */
[----:B0-----:R1:W5:Y:S04]  /*01a0*/  LDG.E R7, [R20.64+0x200] ;  /* 0x0002000414077981 */ /* 0x001368000c1e1900 */
[----:B------:R0:W5:Y:S04]  /*01b0*/  LDG.E R4, [R22.64+0x400] ;  /* 0x0004000416047981 */ /* 0x000168000c1e1900 */
[----:B------:R2:W5:Y:S04]  /*01c0*/  LDG.E R6, [R18.64+0x400] ;  /* 0x0004000412067981 */ /* 0x000568000c1e1900 */
[----:B------:R1:W5:Y:S04]  /*01d0*/  LDG.E R5, [R20.64+0x400] ;  /* 0x0004000414057981 */ /* 0x000368000c1e1900 */
[----:B------:R0:W5:Y:S04]  /*01e0*/  LDG.E R9, [R22.64+0x600] ;  /* 0x0006000416097981 */ /* 0x000168000c1e1900 */
[----:B------:R2:W5:Y:S04]  /*01f0*/  LDG.E R8, [R18.64+0x600] ;  /* 0x0006000412087981 */ /* 0x000568000c1e1900 */
[----:B------:R1:W5:Y:S01]  /*0200*/  LDG.E R12, [R20.64+0x600] ;  /* 0x00060004140c7981 */ /* 0x000362000c1e1900 */
[----:B--2---:R-:W-:-:S05]  /*0210*/  PRMT R18, RZ, 0x5410, R25 ;  /* 0x00005410ff127816 */ /* 0x004fca0000000019 */
[----:B------:R-:W-:Y:S01]  /*0220*/  FMUL.FTZ R24, R18, -1.4426950216293334961 ;  /* 0xbfb8aa3b12187820 */ /* 0x000fe20000410000 */
[----:B------:R-:W-:-:S05]  /*0230*/  PRMT R18, RZ, 0x7610, R25 ;  /* 0x00007610ff127816 */ /* 0x000fca0000000019 */
[----:B------:R-:W-:Y:S01]  /*0240*/  FMUL.FTZ R25, R18, -1.4426950216293334961 ;  /* 0xbfb8aa3b12197820 */ /* 0x000fe20000410000 */
[--C-:B---3--:R-:W-:Y:S01]  /*0250*/  PRMT R18, RZ, 0x5410, R27.reuse ;  /* 0x00005410ff127816 */ /* 0x108fe2000000001b */
[----:B------:R-:W2:Y:S08]  /*0260*/  MUFU.EX2 R24, R24 ;  /* 0x0000001800187308 */ /* 0x000eb00000000800 */
[----:B------:R-:W3:Y:S01]  /*0270*/  MUFU.EX2 R25, R25 ;  /* 0x0000001900197308 */ /* 0x000ee20000000800 */
[----:B------:R-:W-:Y:S01]  /*0280*/  FMUL.FTZ R26, R18, -1.4426950216293334961 ;  /* 0xbfb8aa3b121a7820 */ /* 0x000fe20000410000 */
[----:B------:R-:W-:-:S05]  /*0290*/  PRMT R18, RZ, 0x7610, R27 ;  /* 0x00007610ff127816 */ /* 0x000fca000000001b */
[----:B------:R-:W-:Y:S01]  /*02a0*/  FMUL.FTZ R18, R18, -1.4426950216293334961 ;  /* 0xbfb8aa3b12127820 */ /* 0x000fe20000410000 */
[----:B------:R-:W-:Y:S01]  /*02b0*/  MUFU.EX2 R26, R26 ;  /* 0x0000001a001a7308 */ /* 0x000fe20000000800 */
[----:B----4-:R-:W-:Y:S01]  /*02c0*/  PRMT R19, RZ, 0x5410, R17 ;  /* 0x00005410ff137816 */ /* 0x010fe20000000011 */
[----:B--2---:R-:W-:Y:S02]  /*02d0*/  FADD.FTZ R24, R24, 1 ;  /* 0x3f80000018187421 */ /* 0x004fe40000010000 */
[----:B---3--:R-:W-:-:S04]  /*02e0*/  FADD.FTZ R25, R25, 1 ;  /* 0x3f80000019197421 */ /* 0x008fc80000010000 */
[----:B------:R-:W2:Y:S01]  /*02f0*/  MUFU.EX2 R18, R18 ;  /* 0x0000001200127308 */ /* 0x000ea20000000800 */
[----:B------:R-:W-:Y:S01]  /*0300*/  PRMT R17, RZ, 0x7610, R17 ;  /* 0x00007610ff117816 */ /* 0x000fe20000000011 */
[----:B------:R-:W-:-:S06]  /*0310*/  FMUL.FTZ R19, R19, -1.4426950216293334961 ;  /* 0xbfb8aa3b13137820 */ /* 0x000fcc0000410000 */
[----:B------:R-:W3:Y:S01]  /*0320*/  MUFU.RCP R25, R25 ;  /* 0x0000001900197308 */ /* 0x000ee20000001000 */
[----:B-1----:R-:W-:Y:S01]  /*0330*/  FMUL.FTZ R20, R17, -1.4426950216293334961 ;  /* 0xbfb8aa3b11147820 */ /* 0x002fe20000410000 */
[----:B0-----:R-:W-:-:S06]  /*0340*/  PRMT R22, RZ, 0x5410, R15 ;  /* 0x00005410ff167816 */ /* 0x001fcc000000000f */
[----:B------:R-:W0:Y:S01]  /*0350*/  MUFU.RCP R24, R24 ;  /* 0x0000001800187308 */ /* 0x000e220000001000 */
[----:B--2---:R-:W-:Y:S01]  /*0360*/  FADD.FTZ R18, R18, 1 ;  /* 0x3f80000012127421 */ /* 0x004fe20000010000 */
[----:B------:R-:W-:-:S06]  /*0370*/  PRMT R15, RZ, 0x7610, R15 ;  /* 0x00007610ff0f7816 */ /* 0x000fcc000000000f */
[----:B------:R1:W2:Y:S02]  /*0380*/  MUFU.EX2 R23, R19 ;  /* 0x0000001300177308 */ /* 0x0002a40000000800 */
[----:B-1----:R-:W-:-:S06]  /*0390*/  FADD.FTZ R19, R26, 1 ;  /* 0x3f8000001a137421 */ /* 0x002fcc0000010000 */
[----:B------:R-:W1:Y:S01]  /*03a0*/  MUFU.EX2 R20, R20 ;  /* 0x0000001400147308 */ /* 0x000e620000000800 */
[----:B---3--:R-:W-:Y:S01]  /*03b0*/  FFMA.FTZ R26, -R15, R25, R15 ;  /* 0x000000190f1a7223 */ /* 0x008fe2000001010f */
[----:B------:R-:W-:-:S06]  /*03c0*/  PRMT R15, RZ, 0x7610, R14 ;  /* 0x00007610ff0f7816 */ /* 0x000fcc000000000e */
[----:B------:R-:W3:Y:S01]  /*03d0*/  MUFU.RCP R19, R19 ;  /* 0x0000001300137308 */ /* 0x000ee20000001000 */
[----:B-----5:R-:W-:Y:S01]  /*03e0*/  PRMT R17, RZ, 0x5410, R16 ;  /* 0x00005410ff117816 */ /* 0x020fe20000000010 */
[----:B0-----:R-:W-:Y:S01]  /*03f0*/  FFMA.FTZ R22, -R22, R24, R22 ;  /* 0x0000001816167223 */ /* 0x001fe20000010116 */
[----:B------:R-:W-:-:S05]  /*0400*/  PRMT R21, RZ, 0x5410, R14 ;  /* 0x00005410ff157816 */ /* 0x000fca000000000e */
[----:B------:R-:W0:Y:S01]  /*0410*/  MUFU.RCP R18, R18 ;  /* 0x0000001200127308 */ /* 0x000e220000001000 */
[----:B------:R-:W-:Y:S01]  /*0420*/  PRMT R16, RZ, 0x7610, R16 ;  /* 0x00007610ff107816 */ /* 0x000fe20000000010 */
[----:B------:R-:W-:Y:S01]  /*0430*/  FMUL.FTZ R26, R15, R26 ;  /* 0x0000001a0f1a7220 */ /* 0x000fe20000410000 */
[----:B------:R-:W-:Y:S01]  /*0440*/  PRMT R15, RZ, 0x5410, R13 ;  /* 0x00005410ff0f7816 */ /* 0x000fe2000000000d */
[----:B--2---:R-:W-:Y:S02]  /*0450*/  FADD.FTZ R23, R23, 1 ;  /* 0x3f80000017177421 */ /* 0x004fe40000010000 */
[----:B------:R-:W-:Y:S02]  /*0460*/  FMUL.FTZ R17, R17, -1.4426950216293334961 ;  /* 0xbfb8aa3b11117820 */ /* 0x000fe40000410000 */
[----:B------:R-:W-:Y:S01]  /*0470*/  FMUL.FTZ R21, R21, R22 ;  /* 0x0000001615157220 */ /* 0x000fe20000410000 */
[----:B------:R-:W-:Y:S01]  /*0480*/  PRMT R22, RZ, 0x5410, R10 ;  /* 0x00005410ff167816 */ /* 0x000fe2000000000a */
[----:B------:R-:W-:Y:S01]  /*0490*/  FMUL.FTZ R16, R16, -1.4426950216293334961 ;  /* 0xbfb8aa3b10107820 */ /* 0x000fe20000410000 */
[----:B------:R2:W-:Y:S01]  /*04a0*/  MUFU.RCP R14, R23 ;  /* 0x00000017000e7308 */ /* 0x0005e20000001000 */
[----:B------:R-:W-:Y:S01]  /*04b0*/  FFMA.FTZ R15, R15, R24, R21 ;  /* 0x000000180f0f7223 */ /* 0x000fe20000010015 */
[----:B------:R-:W-:Y:S01]  /*04c0*/  PRMT R21, RZ, 0x5410, R11 ;  /* 0x00005410ff157816 */ /* 0x000fe2000000000b */
[----:B-1----:R-:W-:Y:S01]  /*04d0*/  FADD.FTZ R27, R20, 1 ;  /* 0x3f800000141b7421 */ /* 0x002fe20000010000 */
[----:B------:R-:W-:Y:S01]  /*04e0*/  PRMT R20, RZ, 0x7610, R13 ;  /* 0x00007610ff147816 */ /* 0x000fe2000000000d */
[----:B---3--:R-:W-:Y:S01]  /*04f0*/  FFMA.FTZ R22, -R22, R19, R22 ;  /* 0x0000001316167223 */ /* 0x008fe20000010116 */
[----:B--2---:R-:W-:-:S02]  /*0500*/  PRMT R23, RZ, 0x7610, R10 ;  /* 0x00007610ff177816 */ /* 0x004fc4000000000a */
[----:B------:R-:W1:Y:S01]  /*0510*/  MUFU.EX2 R17, R17 ;  /* 0x0000001100117308 */ /* 0x000e620000000800 */
[----:B------:R-:W-:Y:S01]  /*0520*/  PRMT R11, RZ, 0x7610, R11 ;  /* 0x00007610ff0b7816 */ /* 0x000fe2000000000b */
[----:B------:R-:W-:Y:S02]  /*0530*/  FMUL.FTZ R21, R21, R22 ;  /* 0x0000001615157220 */ /* 0x000fe40000410000 */
[----:B0-----:R-:W-:Y:S01]  /*0540*/  FFMA.FTZ R24, -R23, R18, R23 ;  /* 0x0000001217187223 */ /* 0x001fe20000010117 */
[----:B------:R-:W-:-:S03]  /*0550*/  PRMT R22, RZ, 0x5410, R7 ;  /* 0x00005410ff167816 */ /* 0x000fc60000000007 */
[----:B------:R-:W0:Y:S01]  /*0560*/  MUFU.RCP R13, R27 ;  /* 0x0000001b000d7308 */ /* 0x000e220000001000 */
[----:B------:R-:W-:Y:S01]  /*0570*/  PRMT R7, RZ, 0x7610, R7 ;  /* 0x00007610ff077816 */ /* 0x000fe20000000007 */
[----:B------:R-:W-:-:S06]  /*0580*/  FMUL.FTZ R11, R11, R24 ;  /* 0x000000180b0b7220 */ /* 0x000fcc0000410000 */
[----:B------:R-:W2:Y:S01]  /*0590*/  MUFU.EX2 R16, R16 ;  /* 0x0000001000107308 */ /* 0x000ea20000000800 */
[----:B------:R-:W-:Y:S01]  /*05a0*/  FFMA.FTZ R18, R7, R18, R11 ;  /* 0x0000001207127223 */ /* 0x000fe2000001000b */
[--C-:B------:R-:W-:Y:S02]  /*05b0*/  PRMT R7, RZ, 0x5410, R4.reuse ;  /* 0x00005410ff077816 */ /* 0x100fe40000000004 */
[----:B------:R-:W-:Y:S01]  /*05c0*/  PRMT R4, RZ, 0x7610, R4 ;  /* 0x00007610ff047816 */ /* 0x000fe20000000004 */
[----:B-1----:R-:W-:Y:S02]  /*05d0*/  FADD.FTZ R10, R17, 1 ;  /* 0x3f800000110a7421 */ /* 0x002fe40000010000 */
[----:B------:R-:W-:Y:S02]  /*05e0*/  FFMA.FTZ R7, -R7, R14, R7 ;  /* 0x0000000e07077223 */ /* 0x000fe40000010107 */
[----:B0-----:R-:W-:Y:S01]  /*05f0*/  FFMA.FTZ R11, -R4, R13, R4 ;  /* 0x0000000d040b7223 */ /* 0x001fe20000010104 */
[----:B------:R-:W-:Y:S01]  /*0600*/  PRMT R4, RZ, 0x5410, R6 ;  /* 0x00005410ff047816 */ /* 0x000fe20000000006 */
[----:B------:R-:W0:Y:S01]  /*0610*/  MUFU.RCP R10, R10 ;  /* 0x0000000a000a7308 */ /* 0x000e220000001000 */
[----:B--2---:R-:W-:-:S03]  /*0620*/  FADD.FTZ R16, R16, 1 ;  /* 0x3f80000010107421 */ /* 0x004fc60000010000 */
[----:B------:R-:W-:Y:S01]  /*0630*/  FMUL.FTZ R4, R4, R7 ;  /* 0x0000000704047220 */ /* 0x000fe20000410000 */
[----:B------:R-:W-:-:S03]  /*0640*/  PRMT R7, RZ, 0x5410, R5 ;  /* 0x00005410ff077816 */ /* 0x000fc60000000005 */
[----:B------:R-:W1:Y:S01]  /*0650*/  MUFU.RCP R16, R16 ;  /* 0x0000001000107308 */ /* 0x000e620000001000 */
[----:B------:R-:W-:Y:S01]  /*0660*/  PRMT R6, RZ, 0x7610, R6 ;  /* 0x00007610ff067816 */ /* 0x000fe20000000006 */
[----:B------:R-:W-:Y:S01]  /*0670*/  FFMA.FTZ R7, R7, R14, R4 ;  /* 0x0000000e07077223 */ /* 0x000fe20000010004 */
[----:B------:R-:W-:Y:S02]  /*0680*/  PRMT R4, RZ, 0x7610, R5 ;  /* 0x00007610ff047816 */ /* 0x000fe40000000005 */
[--C-:B------:R-:W-:Y:S01]  /*0690*/  PRMT R5, RZ, 0x5410, R9.reuse ;  /* 0x00005410ff057816 */ /* 0x100fe20000000009 */
[----:B------:R-:W-:Y:S01]  /*06a0*/  FMUL.FTZ R6, R6, R11 ;  /* 0x0000000b06067220 */ /* 0x000fe20000410000 */
[----:B------:R-:W-:-:S03]  /*06b0*/  PRMT R9, RZ, 0x7610, R9 ;  /* 0x00007610ff097816 */ /* 0x000fc60000000009 */
[----:B------:R-:W-:Y:S01]  /*06c0*/  FFMA.FTZ R6, R4, R13, R6 ;  /* 0x0000000d04067223 */ /* 0x000fe20000010006 */
[--C-:B------:R-:W-:Y:S01]  /*06d0*/  PRMT R4, RZ, 0x5410, R8.reuse ;  /* 0x00005410ff047816 */ /* 0x100fe20000000008 */
[----:B0-----:R-:W-:Y:S01]  /*06e0*/  FFMA.FTZ R5, -R5, R10, R5 ;  /* 0x0000000a05057223 */ /* 0x001fe20000010105 */
[----:B------:R-:W-:Y:S01]  /*06f0*/  PRMT R8, RZ, 0x7610, R8 ;  /* 0x00007610ff087816 */ /* 0x000fe20000000008 */
[----:B-1----:R-:W-:Y:S02]  /*0700*/  FFMA.FTZ R11, -R9, R16, R9 ;  /* 0x00000010090b7223 */ /* 0x002fe40000010109 */
[----:B------:R-:W-:Y:S02]  /*0710*/  FMUL.FTZ R9, R4, R5 ;  /* 0x0000000504097220 */ /* 0x000fe40000410000 */
[----:B------:R-:W-:Y:S01]  /*0720*/  IMAD.WIDE.U32 R4, R0, R3, c[0x0][0x168] ;  /* 0x00005a0000047625 */ /* 0x000fe200078e0003 */
[--C-:B------:R-:W-:Y:S02]  /*0730*/  PRMT R3, RZ, 0x5410, R12.reuse ;  /* 0x00005410ff037816 */ /* 0x100fe4000000000c */
[----:B------:R-:W-:Y:S01]  /*0740*/  PRMT R12, RZ, 0x7610, R12 ;  /* 0x00007610ff0c7816 */ /* 0x000fe2000000000c */
[----:B------:R-:W-:-:S02]  /*0750*/  FMUL.FTZ R11, R8, R11 ;  /* 0x0000000b080b7220 */ /* 0x000fc40000410000 */
[----:B------:R-:W-:Y:S02]  /*0760*/  FFMA.FTZ R20, R20, R25, R26 ;  /* 0x0000001914147223 */ /* 0x000fe4000001001a */
[----:B------:R-:W-:Y:S02]  /*0770*/  FFMA.FTZ R19, R22, R19, R21 ;  /* 0x0000001316137223 */ /* 0x000fe40000010015 */
[----:B------:R-:W-:Y:S02]  /*0780*/  FFMA.FTZ R3, R3, R10, R9 ;  /* 0x0000000a03037223 */ /* 0x000fe40000010009 */
[----:B------:R-:W-:Y:S01]  /*0790*/  FFMA.FTZ R12, R12, R16, R11 ;  /* 0x000000100c0c7223 */ /* 0x000fe2000001000b */
[----:B------:R-:W-:Y:S01]  /*07a0*/  F2FP.BF16.PACK_AB R15, R20, R15 ;  /* 0x0000000f140f723e */ /* 0x000fe200000010ff */
[----:B------:R-:W-:Y:S01]  /*07b0*/  IMAD.WIDE R4, R2, 0x4, R4 ;  /* 0x0000000402047825 */ /* 0x000fe200078e0204 */
[----:B------:R-:W-:Y:S02]  /*07c0*/  F2FP.BF16.PACK_AB R19, R18, R19 ;  /* 0x000000131213723e */ /* 0x000fe400000010ff */
[----:B------:R-:W-:-:S02]  /*07d0*/  F2FP.BF16.PACK_AB R7, R6, R7 ;  /* 0x000000070607723e */ /* 0x000fc400000010ff */
[----:B------:R-:W-:Y:S01]  /*07e0*/  F2FP.BF16.PACK_AB R3, R12, R3 ;  /* 0x000000030c03723e */ /* 0x000fe200000010ff */
[----:B------:R-:W-:Y:S04]  /*07f0*/  STG.E [R4.64], R15 ;  /* 0x0000000f04007986 */ /* 0x000fe8000c101904 */
[----:B------:R-:W-:Y:S04]  /*0800*/  STG.E [R4.64+0x200], R19 ;  /* 0x0002001304007986 */ /* 0x000fe8000c101904 */
[----:B------:R-:W-:Y:S04]  /*0810*/  STG.E [R4.64+0x400], R7 ;  /* 0x0004000704007986 */ /* 0x000fe8000c101904 */
[----:B------:R-:W-:Y:S01]  /*0820*/  STG.E [R4.64+0x600], R3 ;  /* 0x0006000304007986 */ /* 0x000fe2000c101904 */
[----:B------:R-:W-:Y:S05]  /*0830*/  EXIT ;  /* 0x000000000000794d */ /* 0x000fea0003800000 */
.L_x_1334:
[----:B------:R-:W0:Y:S01]  /*0840*/  S2R R3, SR_TID.X ;  /* 0x0000000000037919 */ /* 0x000e220000002100 */
[----:B------:R-:W-:-:S02]  /*0850*/  PRMT R4, RZ, 0x7610, R4 ;  /* 0x00007610ff047816 */ /* 0x000fc40000000004 */
[----:B------:R-:W-:Y:S02]  /*0860*/  PRMT R5, RZ, 0x7610, R5 ;  /* 0x00007610ff057816 */ /* 0x000fe40000000005 */
[----:B0-----:R-:W-:Y:S01]  /*0870*/  ISETP.GE.AND P0, PT, R3, R2, PT ;  /* 0x000000020300720c */ /* 0x001fe20003f06270 */
[----:B------:R-:W-:-:S12]  /*0880*/  IMAD.MOV.U32 R41, RZ, RZ, R3 ;  /* 0x000000ffff297224 */ /* 0x000fd800078e0003 */
[----:B------:R-:W-:Y:S01]  /*0890*/  @!P0 IMAD.IADD R40, R0, 0x1, R41 ;  /* 0x0000000100288824 */ /* 0x000fe200078e0229 */
[----:B------:R-:W-:-:S04]  /*08a0*/  @!P0 IADD3 R41, R41, 0x80, RZ ;  /* 0x0000008029298810 */ /* 0x000fc80007ffe0ff */
[----:B------:R-:W-:-:S13]  /*08b0*/  ISETP.GE.AND P1, PT, R41, R2, PT ;  /* 0x000000022900720c */ /* 0x000fda0003f26270 */
[----:B------:R-:W-:Y:S01]  /*08c0*/  @!P1 IADD3 R18, R0, R41, RZ ;  /* 0x0000002900129210 */ /* 0x000fe20007ffe0ff */
[----:B------:R-:W-:Y:S01]  /*08d0*/  @!P1 IMAD.MOV.U32 R19, RZ, RZ, 0x2 ;  /* 0x00000002ff139424 */ /* 0x000fe200078e00ff */
[----:B------:R-:W-:Y:S02]  /*08e0*/  @!P1 IADD3 R41, R41, 0x80, RZ ;  /* 0x0000008029299810 */ /* 0x000fe40007ffe0ff */
[----:B------:R-:W-:Y:S01]  /*08f0*/  PRMT R8, RZ, 0x7610, R8 ;  /* 0x00007610ff087816 */ /* 0x000fe20000000008 */
[CC--:B------:R-:W-:Y:S01]  /*0900*/  @!P1 IMAD.WIDE.U32 R12, R18.reuse, R19.reuse, c[0x0][0x170] ;  /* 0x00005c00120c9625 */ /* 0x0c0fe200078e0013 */
[CC--:B------:R-:W-:Y:S02]  /*0910*/  ISETP.GE.AND P2, PT, R41.reuse, R2.reuse, PT ;  /* 0x000000022900720c */ /* 0x0c0fe40003f46270 */
[----:B------:R-:W-:Y:S01]  /*0920*/  PRMT R9, RZ, 0x7610, R9 ;  /* 0x00007610ff097816 */ /* 0x000fe20000000009 */
[CC--:B------:R-:W-:Y:S01]  /*0930*/  @!P1 IMAD.WIDE.U32 R14, R18.reuse, R19.reuse, c[0x0][0x178] ;  /* 0x00005e00120e9625 */ /* 0x0c0fe200078e0013 */
[----:B------:R-:W-:Y:S01]  /*0940*/  PRMT R10, RZ, 0x7610, R10 ;  /* 0x00007610ff0a7816 */ /* 0x000fe2000000000a */
[----:B------:R0:W5:Y:S01]  /*0950*/  @!P1 LDG.E.U16 R4, [R12.64] ;  /* 0x000000040c049981 */ /* 0x000162000c1e1500 */
[----:B------:R-:W-:Y:S01]  /*0960*/  PRMT R11, RZ, 0x7610, R11 ;  /* 0x00007610ff0b7816 */ /* 0x000fe2000000000b */
[-C--:B------:R-:W-:Y:S01]  /*0970*/  @!P1 IMAD.WIDE.U32 R16, R18, R19.reuse, c[0x0][0x180] ;  /* 0x0000600012109625 */ /* 0x080fe200078e0013 */
[----:B------:R-:W-:Y:S01]  /*0980*/  PRMT R6, RZ, 0x7610, R6 ;  /* 0x00007610ff067816 */ /* 0x000fe20000000006 */
[----:B------:R1:W5:Y:S04]  /*0990*/  @!P1 LDG.E.U16 R5, [R14.64] ;  /* 0x000000040e059981 */ /* 0x000368000c1e1500 */
[----:B------:R-:W-:Y:S01]  /*09a0*/  @!P2 IMAD.IADD R20, R0, 0x1, R41 ;  /* 0x000000010014a824 */ /* 0x000fe200078e0229 */
[----:B------:R-:W-:Y:S01]  /*09b0*/  @!P2 IADD3 R41, R41, 0x80, RZ ;  /* 0x000000802929a810 */ /* 0x000fe20007ffe0ff */
[----:B------:R-:W-:Y:S01]  /*09c0*/  @!P2 IMAD.MOV.U32 R21, RZ, RZ, 0x2 ;  /* 0x00000002ff15a424 */ /* 0x000fe200078e00ff */
[----:B------:R-:W-:Y:S01]  /*09d0*/  PRMT R7, RZ, 0x7610, R7 ;  /* 0x00007610ff077816 */ /* 0x000fe20000000007 */
[----:B------:R-:W-:Y:S01]  /*09e0*/  @!P1 IMAD.WIDE.U32 R18, R18, R19, c[0x0][0x188] ;  /* 0x0000620012129625 */ /* 0x000fe200078e0013 */
[----:B------:R-:W-:Y:S01]  /*09f0*/  ISETP.GE.AND P3, PT, R41, R2, PT ;  /* 0x000000022900720c */ /* 0x000fe20003f66270 */
[----:B------:R2:W5:Y:S02]  /*0a00*/  @!P1 LDG.E.U16 R6, [R16.64] ;  /* 0x0000000410069981 */ /* 0x000564000c1e1500 */
[CC--:B------:R-:W-:Y:S01]  /*0a10*/  @!P2 IMAD.WIDE.U32 R22, R20.reuse, R21.reuse, c[0x0][0x170] ;  /* 0x00005c001416a625 */ /* 0x0c0fe200078e0015 */
[----:B0-----:R-:W-:Y:S01]  /*0a20*/  PRMT R12, RZ, 0x7610, R12 ;  /* 0x00007610ff0c7816 */ /* 0x001fe2000000000c */
[----:B------:R0:W5:Y:S02]  /*0a30*/  @!P1 LDG.E.U16 R7, [R18.64] ;  /* 0x0000000412079981 */ /* 0x000164000c1e1500 */
[----:B------:R-:W-:-:S02]  /*0a40*/  @!P2 IMAD.WIDE.U32 R24, R20, R21, c[0x0][0x178] ;  /* 0x00005e001418a625 */ /* 0x000fc400078e0015 */
[----:B------:R3:W5:Y:S04]  /*0a50*/  @!P2 LDG.E.U16 R8, [R22.64] ;  /* 0x000000041608a981 */ /* 0x000768000c1e1500 */
[----:B------:R-:W-:Y:S01]  /*0a60*/  @!P3 IMAD.IADD R32, R0, 0x1, R41 ;  /* 0x000000010020b824 */ /* 0x000fe200078e0229 */
[----:B------:R-:W-:Y:S01]  /*0a70*/  @!P3 IADD3 R41, R41, 0x80, RZ ;  /* 0x000000802929b810 */ /* 0x000fe20007ffe0ff */
[CC--:B------:R-:W-:Y:S01]  /*0a80*/  @!P2 IMAD.WIDE.U32 R26, R20.reuse, R21.reuse, c[0x0][0x180] ;  /* 0x00006000141aa625 */ /* 0x0c0fe200078e0015 */
[----:B------:R4:W5:Y:S02]  /*0a90*/  @!P2 LDG.E.U16 R9, [R24.64] ;  /* 0x000000041809a981 */ /* 0x000964000c1e1500 */
[C---:B------:R-:W-:Y:S01]  /*0aa0*/  ISETP.GE.AND P4, PT, R41.reuse, R2, PT ;  /* 0x000000022900720c */ /* 0x040fe20003f86270 */
[----:B------:R-:W-:Y:S01]  /*0ab0*/  @!P2 IMAD.WIDE.U32 R20, R20, R21, c[0x0][0x188] ;  /* 0x000062001414a625 */ /* 0x000fe200078e0015 */
[----:B------:R0:W5:Y:S04]  /*0ac0*/  @!P2 LDG.E.U16 R10, [R26.64] ;  /* 0x000000041a0aa981 */ /* 0x000168000c1e1500 */
[----:B------:R0:W5:Y:S07]  /*0ad0*/  @!P2 LDG.E.U16 R11, [R20.64] ;  /* 0x00000004140ba981 */ /* 0x00016e000c1e1500 */
[----:B------:R-:W-:Y:S01]  /*0ae0*/  @!P4 IMAD.IADD R34, R0, 0x1, R41 ;  /* 0x000000010022c824 */ /* 0x000fe200078e0229 */
[----:B------:R-:W-:-:S04]  /*0af0*/  @!P4 IADD3 R41, R41, 0x80, RZ ;  /* 0x000000802929c810 */ /* 0x000fc80007ffe0ff */
[----:B------:R-:W-:-:S13]  /*0b00*/  ISETP.GE.AND P5, PT, R41, R2, PT ;  /* 0x000000022900720c */ /* 0x000fda0003fa6270 */
[----:B------:R-:W-:Y:S01]  /*0b10*/  @!P5 IMAD.IADD R37, R0, 0x1, R41 ;  /* 0x000000010025d824 */ /* 0x000fe200078e0229 */
[----:B------:R-:W-:-:S04]  /*0b20*/  @!P5 IADD3 R41, R41, 0x80, RZ ;  /* 0x000000802929d810 */ /* 0x000fc80007ffe0ff */
[----:B------:R-:W-:Y:S02]  /*0b30*/  ISETP.GE.AND P2, PT, R41, R2, PT ;  /* 0x000000022900720c */ /* 0x000fe40003f46270 */
[----:B------:R-:W-:Y:S02]  /*0b40*/  @!P3 MOV R33, 0x2 ;  /* 0x000000020021b802 */ /* 0x000fe40000000f00 */
[----:B------:R-:W-:Y:S02]  /*0b50*/  PRMT R13, RZ, 0x7610, R13 ;  /* 0x00007610ff0d7816 */ /* 0x000fe4000000000d */
[----:B-1----:R-:W-:Y:S01]  /*0b60*/  PRMT R14, RZ, 0x7610, R14 ;  /* 0x00007610ff0e7816 */ /* 0x002fe2000000000e */
[----:B---3--:R-:W-:Y:S01]  /*0b70*/  @!P3 IMAD.WIDE.U32 R22, R32, R33, c[0x0][0x170] ;  /* 0x00005c002016b625 */ /* 0x008fe200078e0021 */
[----:B------:R-:W-:-:S05]  /*0b80*/  PRMT R15, RZ, 0x7610, R15 ;  /* 0x00007610ff0f7816 */ /* 0x000fca000000000f */
[----:B------:R-:W-:Y:S01]  /*0b90*/  @!P2 IADD3 R44, R0, R41, RZ ;  /* 0x00000029002ca210 */ /* 0x000fe20007ffe0ff */
[CC--:B----4-:R-:W-:Y:S01]  /*0ba0*/  @!P3 IMAD.WIDE.U32 R24, R32.reuse, R33.reuse, c[0x0][0x178] ;  /* 0x00005e002018b625 */ /* 0x0d0fe200078e0021 */
[----:B------:R-:W-:Y:S01]  /*0bb0*/  @!P2 IADD3 R41, R41, 0x80, RZ ;  /* 0x000000802929a810 */ /* 0x000fe20007ffe0ff */
[----:B------:R1:W5:Y:S02]  /*0bc0*/  @!P3 LDG.E.U16 R12, [R22.64] ;  /* 0x00000004160cb981 */ /* 0x000364000c1e1500 */
[CC--:B------:R-:W-:Y:S01]  /*0bd0*/  @!P3 IMAD.WIDE.U32 R28, R32.reuse, R33.reuse, c[0x0][0x180] ;  /* 0x00006000201cb625 */ /* 0x0c0fe200078e0021 */
[----:B------:R-:W-:Y:S01]  /*0be0*/  ISETP.GE.AND P1, PT, R41, R2, PT ;  /* 0x000000022900720c */ /* 0x000fe20003f26270 */
[----:B------:R3:W5:Y:S02]  /*0bf0*/  @!P3 LDG.E.U16 R13, [R24.64] ;  /* 0x00000004180db981 */ /* 0x000764000c1e1500 */
[----:B------:R-:W-:Y:S01]  /*0c00*/  @!P3 IMAD.WIDE.U32 R32, R32, R33, c[0x0][0x188] ;  /* 0x000062002020b625 */ /* 0x000fe200078e0021 */
[----:B--2---:R-:W-:Y:S01]  /*0c10*/  PRMT R17, RZ, 0x7610, R17 ;  /* 0x00007610ff117816 */ /* 0x004fe20000000011 */
[----:B------:R2:W5:Y:S02]  /*0c20*/  @!P3 LDG.E.U16 R14, [R28.64] ;  /* 0x000000041c0eb981 */ /* 0x000564000c1e1500 */
[----:B0-----:R-:W-:-:S02]  /*0c30*/  @!P4 IMAD.MOV.U32 R27, RZ, RZ, 0x2 ;  /* 0x00000002ff1bc424 */ /* 0x001fc400078e00ff */
[----:B------:R-:W-:Y:S01]  /*0c40*/  @!P5 IMAD.MOV.U32 R38, RZ, RZ, 0x2 ;  /* 0x00000002ff26d424 */ /* 0x000fe200078e00ff */
[----:B------:R0:W5:Y:S01]  /*0c50*/  @!P3 LDG.E.U16 R15, [R32.64] ;  /* 0x00000004200fb981 */ /* 0x000162000c1e1500 */
[----:B------:R-:W-:-:S04]  /*0c60*/  @!P4 IMAD.WIDE.U32 R30, R34, R27, c[0x0][0x170] ;  /* 0x00005c00221ec625 */ /* 0x000fc800078e001b */
[----:B--2---:R-:W-:-:S04]  /*0c70*/  @!P4 IMAD.WIDE.U32 R28, R34, R27, c[0x0][0x178] ;  /* 0x00005e00221cc625 */ /* 0x004fc800078e001b */
[CC--:B---3--:R-:W-:Y:S01]  /*0c80*/  @!P4 IMAD.WIDE.U32 R24, R34.reuse, R27.reuse, c[0x0][0x180] ;  /* 0x000060002218c625 */ /* 0x0c8fe200078e001b */
[----:B------:R-:W-:Y:S01]  /*0c90*/  PRMT R16, RZ, 0x7610, R16 ;  /* 0x00007610ff107816 */ /* 0x000fe20000000010 */
[----:B------:R2:W5:Y:S02]  /*0ca0*/  @!P4 LDG.E.U16 R17, [R28.64] ;  /* 0x000000041c11c981 */ /* 0x000564000c1e1500 */
[----:B-1----:R-:W-:Y:S01]  /*0cb0*/  @!P4 IMAD.WIDE.U32 R22, R34, R27, c[0x0][0x188] ;  /* 0x000062002216c625 */ /* 0x002fe200078e001b */
[----:B------:R-:W-:Y:S02]  /*0cc0*/  PRMT R27, RZ, 0x7610, R27 ;  /* 0x00007610ff1b7816 */ /* 0x000fe4000000001b */
[----:B------:R-:W-:Y:S01]  /*0cd0*/  PRMT R34, RZ, 0x7610, R34 ;  /* 0x00007610ff227816 */ /* 0x000fe20000000022 */
[----:B------:R-:W-:Y:S01]  /*0ce0*/  @!P2 IMAD.MOV.U32 R45, RZ, RZ, 0x2 ;  /* 0x00000002ff2da424 */ /* 0x000fe200078e00ff */
[----:B------:R-:W-:Y:S01]  /*0cf0*/  PRMT R36, RZ, 0x7610, R36 ;  /* 0x00007610ff247816 */ /* 0x000fe20000000024 */
[CC--:B------:R-:W-:Y:S01]  /*0d00*/  @!P5 IMAD.WIDE.U32 R42, R37.reuse, R38.reuse, c[0x0][0x178] ;  /* 0x00005e00252ad625 */ /* 0x0c0fe200078e0026 */
[----:B------:R-:W-:Y:S01]  /*0d10*/  PRMT R26, RZ, 0x7610, R26 ;  /* 0x00007610ff1a7816 */ /* 0x000fe2000000001a */
[----:B------:R1:W5:Y:S02]  /*0d20*/  @!P4 LDG.E.U16 R16, [R30.64] ;  /* 0x000000041e10c981 */ /* 0x000364000c1e1500 */
[----:B0-----:R-:W-:-:S02]  /*0d30*/  @!P5 IMAD.WIDE.U32 R32, R37, R38, c[0x0][0x180] ;  /* 0x000060002520d625 */ /* 0x001fc400078e0026 */
[----:B------:R0:W5:Y:S02]  /*0d40*/  @!P5 LDG.E.U16 R27, [R42.64] ;  /* 0x000000042a1bd981 */ /* 0x000164000c1e1500 */
[----:B--2---:R-:W-:Y:S02]  /*0d50*/  @!P2 IMAD.WIDE.U32 R28, R44, R45, c[0x0][0x170] ;  /* 0x00005c002c1ca625 */ /* 0x004fe400078e002d */
[----:B------:R2:W5:Y:S02]  /*0d60*/  @!P5 LDG.E.U16 R34, [R32.64] ;  /* 0x000000042022d981 */ /* 0x000564000c1e1500 */
[CC--:B------:R-:W-:Y:S02]  /*0d70*/  @!P5 IMAD.WIDE.U32 R20, R37.reuse, R38.reuse, c[0x0][0x170] ;  /* 0x00005c002514d625 */ /* 0x0c0fe400078e0026 */
[----:B------:R3:W5:Y:S02]  /*0d80*/  @!P2 LDG.E.U16 R36, [R28.64] ;  /* 0x000000041c24a981 */ /* 0x000764000c1e1500 */
[--C-:B0-----:R-:W-:Y:S01]  /*0d90*/  @!P1 IMAD.IADD R42, R0, 0x1, R41.reuse ;  /* 0x00000001002a9824 */ /* 0x101fe200078e0229 */
[----:B------:R-:W-:Y:S01]  /*0da0*/  PRMT R41, RZ, 0x7610, R41 ;  /* 0x00007610ff297816 */ /* 0x000fe20000000029 */
[----:B-1----:R-:W-:Y:S01]  /*0db0*/  @!P5 IMAD.WIDE.U32 R30, R37, R38, c[0x0][0x188] ;  /* 0x00006200251ed625 */ /* 0x002fe200078e0026 */
[----:B------:R0:W5:Y:S03]  /*0dc0*/  @!P5 LDG.E.U16 R26, [R20.64] ;  /* 0x00000004141ad981 */ /* 0x000166000c1e1500 */
[----:B--2---:R-:W-:Y:S01]  /*0dd0*/  @!P1 IMAD.MOV.U32 R33, RZ, RZ, 0x2 ;  /* 0x00000002ff219424 */ /* 0x004fe200078e00ff */
[----:B------:R-:W-:-:S03]  /*0de0*/  PRMT R37, RZ, 0x7610, R37 ;  /* 0x00007610ff257816 */ /* 0x000fc60000000025 */
[----:B---3--:R-:W-:Y:S01]  /*0df0*/  @!P1 IMAD.WIDE.U32 R28, R42, R33, c[0x0][0x170] ;  /* 0x00005c002a1c9625 */ /* 0x008fe200078e0021 */
[----:B------:R-:W-:Y:S02]  /*0e00*/  PRMT R18, RZ, 0x7610, R18 ;  /* 0x00007610ff127816 */ /* 0x000fe40000000012 */
[----:B------:R-:W-:Y:S01]  /*0e10*/  PRMT R19, RZ, 0x7610, R19 ;  /* 0x00007610ff137816 */ /* 0x000fe20000000013 */
[----:B0-----:R-:W-:Y:S01]  /*0e20*/  @!P2 IMAD.WIDE.U32 R20, R44, R45, c[0x0][0x178] ;  /* 0x00005e002c14a625 */ /* 0x001fe200078e002d */
[----:B------:R-:W-:Y:S01]  /*0e30*/  PRMT R35, RZ, 0x7610, R35 ;  /* 0x00007610ff237816 */ /* 0x000fe20000000023 */
[----:B------:R0:W5:Y:S04]  /*0e40*/  @!P1 LDG.E.U16 R41, [R28.64] ;  /* 0x000000041c299981 */ /* 0x000168000c1e1500 */
[----:B------:R1:W5:Y:S01]  /*0e50*/  @!P2 LDG.E.U16 R37, [R20.64] ;  /* 0x000000041425a981 */ /* 0x000362000c1e1500 */
[----:B------:R-:W-:-:S03]  /*0e60*/  PRMT R38, RZ, 0x7610, R38 ;  /* 0x00007610ff267816 */ /* 0x000fc60000000026 */
[----:B------:R2:W5:Y:S01]  /*0e70*/  @!P4 LDG.E.U16 R18, [R24.64] ;  /* 0x000000041812c981 */ /* 0x000562000c1e1500 */
[----:B0-----:R-:W-:-:S03]  /*0e80*/  PRMT R28, RZ, 0x7610, R28 ;  /* 0x00007610ff1c7816 */ /* 0x001fc6000000001c */
[----:B------:R0:W5:Y:S01]  /*0e90*/  @!P4 LDG.E.U16 R19, [R22.64] ;  /* 0x000000041613c981 */ /* 0x000162000c1e1500 */
[----:B-1----:R-:W-:Y:S01]  /*0ea0*/  @!P1 IMAD.WIDE.U32 R20, R42, R33, c[0x0][0x180] ;  /* 0x000060002a149625 */ /* 0x002fe200078e0021 */
[----:B------:R-:W-:Y:S02]  /*0eb0*/  PRMT R39, RZ, 0x7610, R39 ;  /* 0x00007610ff277816 */ /* 0x000fe40000000027 */
[----:B------:R1:W5:Y:S01]  /*0ec0*/  @!P5 LDG.E.U16 R35, [R30.64] ;  /* 0x000000041e23d981 */ /* 0x000362000c1e1500 */
[----:B--2---:R-:W-:-:S03]  /*0ed0*/  @!P2 IMAD.WIDE.U32 R24, R44, R45, c[0x0][0x188] ;  /* 0x000062002c18a625 */ /* 0x004fc600078e002d */
[----:B------:R2:W5:Y:S01]  /*0ee0*/  @!P1 LDG.E.U16 R28, [R20.64] ;  /* 0x00000004141c9981 */ /* 0x000562000c1e1500 */
[----:B0-----:R-:W-:Y:S01]  /*0ef0*/  @!P2 IMAD.WIDE.U32 R22, R44, R45, c[0x0][0x180] ;  /* 0x000060002c16a625 */ /* 0x001fe200078e002d */
[----:B------:R-:W-:Y:S02]  /*0f00*/  PRMT R44, RZ, 0x7610, R44 ;  /* 0x00007610ff2c7816 */ /* 0x000fe4000000002c */
[----:B------:R0:W5:Y:S01]  /*0f10*/  @!P2 LDG.E.U16 R39, [R24.64] ;  /* 0x000000041827a981 */ /* 0x000162000c1e1500 */
[----:B------:R-:W-:Y:S01]  /*0f20*/  PRMT R45, RZ, 0x7610, R45 ;  /* 0x00007610ff2d7816 */ /* 0x000fe2000000002d */
[CC--:B-1----:R-:W-:Y:S01]  /*0f30*/  @!P1 IMAD.WIDE.U32 R30, R42.reuse, R33.reuse, c[0x0][0x178] ;  /* 0x00005e002a1e9625 */ /* 0x0c2fe200078e0021 */
[----:B------:R-:W-:Y:S01]  /*0f40*/  PRMT R29, RZ, 0x7610, R29 ;  /* 0x00007610ff1d7816 */ /* 0x000fe2000000001d */
[----:B------:R1:W5:Y:S02]  /*0f50*/  @!P2 LDG.E.U16 R38, [R22.64] ;  /* 0x000000041626a981 */ /* 0x000364000c1e1500 */
[----:B------:R-:W-:-:S02]  /*0f60*/  @!P1 IMAD.WIDE.U32 R32, R42, R33, c[0x0][0x188] ;  /* 0x000062002a209625 */ /* 0x000fc400078e0021 */
[----:B------:R3:W5:Y:S02]  /*0f70*/  @!P1 LDG.E.U16 R44, [R30.64] ;  /* 0x000000041e2c9981 */ /* 0x000764000c1e1500 */
[----:B--2---:R-:W-:Y:S02]  /*0f80*/  @!P0 IMAD.MOV.U32 R21, RZ, RZ, 0x2 ;  /* 0x00000002ff158424 */ /* 0x004fe400078e00ff */
[----:B------:R2:W5:Y:S02]  /*0f90*/  @!P1 LDG.E.U16 R45, [R32.64] ;  /* 0x00000004202d9981 */ /* 0x000564000c1e1500 */
[----:B------:R-:W-:Y:S01]  /*0fa0*/  @!P0 IMAD.WIDE.U32 R42, R40, R21, c[0x0][0x170] ;  /* 0x00005c00282a8625 */ /* 0x000fe200078e0015 */
[----:B---3--:R-:W-:-:S03]  /*0fb0*/  PRMT R31, RZ, 0x7610, R31 ;  /* 0x00007610ff1f7816 */ /* 0x008fc6000000001f */
[CC--:B0-----:R-:W-:Y:S01]  /*0fc0*/  @!P0 IMAD.WIDE.U32 R24, R40.reuse, R21.reuse, c[0x0][0x178] ;  /* 0x00005e0028188625 */ /* 0x0c1fe200078e0015 */
[----:B------:R-:W-:Y:S01]  /*0fd0*/  PRMT R30, RZ, 0x7610, R30 ;  /* 0x00007610ff1e7816 */ /* 0x000fe2000000001e */
[----:B------:R0:W5:Y:S01]  /*0fe0*/  @!P0 LDG.E.U16 R29, [R42.64] ;  /* 0x000000042a1d8981 */ /* 0x000162000c1e1500 */
[----:B--2---:R-:W-:Y:S01]  /*0ff0*/  PRMT R32, RZ, 0x7610, R32 ;  /* 0x00007610ff207816 */ /* 0x004fe20000000020 */
[CC--:B-1----:R-:W-:Y:S02]  /*1000*/  @!P0 IMAD.WIDE.U32 R22, R40.reuse, R21.reuse, c[0x0][0x180] ;  /* 0x0000600028168625 */ /* 0x0c2fe400078e0015 */
[----:B------:R0:W5:Y:S02]  /*1010*/  @!P0 LDG.E.U16 R31, [R24.64] ;  /* 0x00000004181f8981 */ /* 0x000164000c1e1500 */
[----:B------:R-:W-:Y:S02]  /*1020*/  @!P0 IMAD.WIDE.U32 R20, R40, R21, c[0x0][0x188] ;  /* 0x0000620028148625 */ /* 0x000fe400078e0015 */
[----:B------:R0:W5:Y:S04]  /*1030*/  @!P0 LDG.E.U16 R30, [R22.64] ;  /* 0x00000004161e8981 */ /* 0x000168000c1e1500 */
[----:B------:R0:W5:Y:S01]  /*1040*/  @!P0 LDG.E.U16 R32, [R20.64] ;  /* 0x0000000414208981 */ /* 0x000162000c1e1500 */
[----:B------:R-:W-:Y:S01]  /*1050*/  BSSY B0, `(.L_x_1335) ;  /* 0x000000e000007945 */ /* 0x000fe20003800000 */
[----:B------:R-:W-:Y:S05]  /*1060*/  @P0 BRA `(.L_x_1336) ;  /* 0x000000c000000947 */ /* 0x000fea0003800000 */
[----:B-----5:R-:W-:Y:S02]  /*1070*/  PRMT R31, RZ, 0x5410, R31 ;  /* 0x00005410ff1f7816 */ /* 0x020fe4000000001f */
[----:B------:R-:W-:-:S02]  /*1080*/  PRMT R32, RZ, 0x5410, R32 ;  /* 0x00005410ff207816 */ /* 0x000fc40000000020 */
[----:B------:R-:W-:Y:S01]  /*1090*/  PRMT R29, RZ, 0x5410, R29 ;  /* 0x00005410ff1d7816 */ /* 0x000fe2000000001d */
[----:B------:R-:W-:Y:S01]  /*10a0*/  FMUL.FTZ R31, R31, -1.4426950216293334961 ;  /* 0xbfb8aa3b1f1f7820 */ /* 0x000fe20000410000 */
[----:B------:R-:W-:-:S05]  /*10b0*/  PRMT R30, RZ, 0x5410, R30 ;  /* 0x00005410ff1e7816 */ /* 0x000fca000000001e */
[----:B------:R-:W1:Y:S02]  /*10c0*/  MUFU.EX2 R31, R31 ;  /* 0x0000001f001f7308 */ /* 0x000e640000000800 */
[----:B01----:R-:W-:-:S06]  /*10d0*/  FADD.FTZ R20, R31, 1 ;  /* 0x3f8000001f147421 */ /* 0x003fcc0000010000 */
[----:B------:R-:W0:Y:S02]  /*10e0*/  MUFU.RCP R21, R20 ;  /* 0x0000001400157308 */ /* 0x000e240000001000 */
[----:B0-----:R-:W-:-:S04]  /*10f0*/  FFMA.FTZ R32, -R32, R21, R32 ;  /* 0x0000001520207223 */ /* 0x001fc80000010120 */
[----:B------:R-:W-:-:S04]  /*1100*/  FMUL.FTZ R29, R29, R32 ;  /* 0x000000201d1d7220 */ /* 0x000fc80000410000 */
[----:B------:R-:W-:-:S05]  /*1110*/  FFMA.FTZ R22, R30, R21, R29 ;  /* 0x000000151e167223 */ /* 0x000fca000001001d */
[----:B------:R-:W-:Y:S02]  /*1120*/  F2FP.BF16.PACK_AB R22, RZ, R22 ;  /* 0x00000016ff16723e */ /* 0x000fe400000010ff */
.L_x_1336:
[----:B------:R-:W-:Y:S05]  /*1130*/  BSYNC B0 ;  /* 0x0000000000007941 */ /* 0x000fea0003800000 */
.L_x_1335:
[C---:B0-----:R-:W-:Y:S01]  /*1140*/  IADD3 R23, R3.reuse, 0x180, RZ ;  /* 0x0000018003177810 */ /* 0x041fe20007ffe0ff */
[----:B------:R-:W-:Y:S01]  /*1150*/  @!P0 IMAD.MOV.U32 R33, RZ, RZ, 0x2 ;  /* 0x00000002ff218424 */ /* 0x000fe200078e00ff */
[----:B------:R-:W-:Y:S01]  /*1160*/  IADD3 R21, R3, 0x100, RZ ;  /* 0x0000010003157810 */ /* 0x000fe20007ffe0ff */
[----:B------:R-:W-:Y:S01]  /*1170*/  BSSY B0, `(.L_x_1337) ;  /* 0x000001d000007945 */ /* 0x000fe20003800000 */
[-C--:B------:R-:W-:Y:S02]  /*1180*/  ISETP.GE.AND P1, PT, R23, R2.reuse, PT ;  /* 0x000000021700720c */ /* 0x080fe40003f26270 */
[C---:B------:R-:W-:Y:S02]  /*1190*/  IADD3 R23, R3.reuse, 0x80, RZ ;  /* 0x0000008003177810 */ /* 0x040fe40007ffe0ff */
[----:B------:R-:W-:Y:S02]  /*11a0*/  IADD3 R25, R3, 0x200, RZ ;  /* 0x0000020003197810 */ /* 0x000fe40007ffe0ff */
[----:B------:R-:W-:-:S02]  /*11b0*/  ISETP.GE.AND P6, PT, R23, R2, PT ;  /* 0x000000021700720c */ /* 0x000fc40003fc6270 */
[-C--:B------:R-:W-:Y:S02]  /*11c0*/  ISETP.GE.AND P3, PT, R21, R2.reuse, PT ;  /* 0x000000021500720c */ /* 0x080fe40003f66270 */
[----:B------:R-:W-:Y:S02]  /*11d0*/  @!P0 IADD3 R20, R0, R3, RZ ;  /* 0x0000000300148210 */ /* 0x000fe40007ffe0ff */
[C---:B------:R-:W-:Y:S02]  /*11e0*/  IADD3 R21, R3.reuse, 0x280, RZ ;  /* 0x0000028003157810 */ /* 0x040fe40007ffe0ff */
[C---:B-----5:R-:W-:Y:S02]  /*11f0*/  IADD3 R29, R3.reuse, 0x300, RZ ;  /* 0x00000300031d7810 */ /* 0x060fe40007ffe0ff */
[----:B------:R-:W-:Y:S02]  /*1200*/  IADD3 R31, R3, 0x380, RZ ;  /* 0x00000380031f7810 */ /* 0x000fe40007ffe0ff */
[----:B------:R-:W-:-:S02]  /*1210*/  ISETP.GE.AND P2, PT, R25, R2, PT ;  /* 0x000000021900720c */ /* 0x000fc40003f46270 */
[----:B------:R-:W-:Y:S02]  /*1220*/  P2R R25, PR, RZ, 0x8 ;  /* 0x00000008ff197803 */ /* 0x000fe40000000000 */
[-C--:B------:R-:W-:Y:S01]  /*1230*/  ISETP.GE.AND P3, PT, R21, R2.reuse, PT ;  /* 0x000000021500720c */ /* 0x080fe20003f66270 */
[----:B------:R-:W-:Y:S01]  /*1240*/  @!P0 IMAD.WIDE.U32 R20, R20, R33, c[0x0][0x168] ;  /* 0x00005a0014148625 */ /* 0x000fe200078e0021 */
[-C--:B------:R-:W-:Y:S02]  /*1250*/  ISETP.GE.AND P4, PT, R29, R2.reuse, PT ;  /* 0x000000021d00720c */ /* 0x080fe40003f86270 */
[----:B------:R-:W-:Y:S01]  /*1260*/  ISETP.GE.AND P5, PT, R31, R2, PT ;  /* 0x000000021f00720c */ /* 0x000fe20003fa6270 */
[----:B------:R-:W-:Y:S07]  /*1270*/  @P6 BRA `(.L_x_1338) ;  /* 0x000000c000006947 */ /* 0x000fee0003800000 */
[----:B------:R-:W-:Y:S02]  /*1280*/  PRMT R5, RZ, 0x5410, R5 ;  /* 0x00005410ff057816 */ /* 0x000fe40000000005 */
        /* <DEDUP_REMOVED lines=11> */
.L_x_1338:
[----:B------:R-:W-:Y:S05]  /*1340*/  BSYNC B0 ;  /* 0x0000000000007941 */ /* 0x000fea0003800000 */
.L_x_1337:
[----:B------:R-:W-:Y:S01]  /*1350*/  ISETP.NE.AND P6, PT, R25, RZ, PT ;  /* 0x000000ff1900720c */ /* 0x000fe20003fc5270 */
[----:B------:R-:W-:-:S12]  /*1360*/  BSSY B0, `(.L_x_1339) ;  /* 0x000000e000007945 */ /* 0x000fd80003800000 */
[----:B------:R-:W-:Y:S05]  /*1370*/  @P6 BRA `(.L_x_1340) ;  /* 0x000000c000006947 */ /* 0x000fea0003800000 */
        /* <DEDUP_REMOVED lines=12> */
.L_x_1340:
[----:B------:R-:W-:Y:S05]  /*1440*/  BSYNC B0 ;  /* 0x0000000000007941 */ /* 0x000fea0003800000 */
.L_x_1339:
[----:B------:R-:W-:Y:S01]  /*1450*/  BSSY B0, `(.L_x_1341) ;  /* 0x000000e000007945 */ /* 0x000fe20003800000 */
        /* <DEDUP_REMOVED lines=13> */
.L_x_1342:
[----:B------:R-:W-:Y:S05]  /*1530*/  BSYNC B0 ;  /* 0x0000000000007941 */ /* 0x000fea0003800000 */
.L_x_1341:
        /* <DEDUP_REMOVED lines=14> */
.L_x_1344:
[----:B------:R-:W-:Y:S05]  /*1620*/  BSYNC B0 ;  /* 0x0000000000007941 */ /* 0x000fea0003800000 */
.L_x_1343:
        /* <DEDUP_REMOVED lines=14> */
.L_x_1346:
[----:B------:R-:W-:Y:S05]  /*1710*/  BSYNC B0 ;  /* 0x0000000000007941 */ /* 0x000fea0003800000 */
.L_x_1345:
        /* <DEDUP_REMOVED lines=14> */
.L_x_1348:
[----:B------:R-:W-:Y:S05]  /*1800*/  BSYNC B0 ;  /* 0x0000000000007941 */ /* 0x000fea0003800000 */
.L_x_1347:
        /* <DEDUP_REMOVED lines=14> */
.L_x_1350:
[----:B------:R-:W-:Y:S05]  /*18f0*/  BSYNC B0 ;  /* 0x0000000000007941 */ /* 0x000fea0003800000 */
.L_x_1349:
[----:B------:R-:W-:Y:S01]  /*1900*/  @!P0 IMAD.MOV.U32 R3, RZ, RZ, R23 ;  /* 0x000000ffff038224 */ /* 0x000fe200078e0017 */
[----:B------:R0:W-:Y:S01]  /*1910*/  @!P0 STG.E.U16 [R20.64], R22 ;  /* 0x0000001614008986 */ /* 0x0001e2000c101504 */
[----:B------:R-:W-:Y:S01]  /*1920*/  BSSY B0, `(.L_x_1351) ;  /* 0x000002e000007945 */ /* 0x000fe20003800000 */
[----:B------:R-:W-:Y:S02]  /*1930*/  BSSY B1, `(.L_x_1352) ;  /* 0x0000026000017945 */ /* 0x000fe40003800000 */
[----:B------:R-:W-:-:S13]  /*1940*/  ISETP.GE.AND P0, PT, R3, R2, PT ;  /* 0x000000020300720c */ /* 0x000fda0003f06270 */
[----:B------:R-:W-:Y:S05]  /*1950*/  @P0 BRA `(.L_x_1353) ;  /* 0x000000d000000947 */ /* 0x000fea0003800000 */
[----:B0-----:R-:W-:Y:S01]  /*1960*/  IMAD.IADD R12, R0, 0x1, R3 ;  /* 0x00000001000c7824 */ /* 0x001fe200078e0203 */
[----:B------:R-:W-:Y:S01]  /*1970*/  IADD3 R3, R3, 0x80, RZ ;  /* 0x0000008003037810 */ /* 0x000fe20007ffe0ff */
[----:B------:R-:W-:-:S03]  /*1980*/  IMAD.MOV.U32 R13, RZ, RZ, 0x2 ;  /* 0x00000002ff0d7424 */ /* 0x000fc600078e00ff */
[----:B------:R-:W-:Y:S01]  /*1990*/  ISETP.GE.AND P0, PT, R3, R2, PT ;  /* 0x000000020300720c */ /* 0x000fe20003f06270 */
[----:B------:R-:W-:-:S05]  /*19a0*/  IMAD.WIDE.U32 R12, R12, R13, c[0x0][0x168] ;  /* 0x00005a000c0c7625 */ /* 0x000fca00078e000d */
[----:B------:R0:W-:Y:S07]  /*19b0*/  STG.E.U16 [R12.64], R4 ;  /* 0x000000040c007986 */ /* 0x0001ee000c101504 */
[----:B------:R-:W-:Y:S05]  /*19c0*/  @P0 BRA `(.L_x_1354) ;  /* 0x000000d000000947 */ /* 0x000fea0003800000 */
[----:B0-----:R-:W-:Y:S01]  /*19d0*/  IADD3 R4, R0, R3, RZ ;  /* 0x0000000300047210 */ /* 0x001fe20007ffe0ff */
[----:B------:R-:W-:Y:S01]  /*19e0*/  IMAD.MOV.U32 R11, RZ, RZ, 0x2 ;  /* 0x00000002ff0b7424 */ /* 0x000fe200078e00ff */
[----:B------:R-:W-:Y:S02]  /*19f0*/  PRMT R12, R5, 0x7610, R12 ;  /* 0x00007610050c7816 */ /* 0x000fe4000000000c */
[----:B------:R-:W-:Y:S01]  /*1a00*/  IADD3 R3, R3, 0x80, RZ ;  /* 0x0000008003037810 */ /* 0x000fe20007ffe0ff */
[----:B------:R-:W-:-:S05]  /*1a10*/  IMAD.WIDE.U32 R4, R4, R11, c[0x0][0x168] ;  /* 0x00005a0004047625 */ /* 0x000fca00078e000b */
[----:B------:R0:W-:Y:S02]  /*1a20*/  STG.E.U16 [R4.64], R12 ;  /* 0x0000000c04007986 */ /* 0x0001e4000c101504 */
.L_x_1353:
[----:B0-----:R-:W-:-:S13]  /*1a30*/  ISETP.GE.AND P0, PT, R3, R2, PT ;  /* 0x000000020300720c */ /* 0x001fda0003f06270 */
[----:B------:R-:W-:Y:S05]  /*1a40*/  @P0 BRA `(.L_x_1355) ;  /* 0x000000c000000947 */ /* 0x000fea0003800000 */
[----:B------:R-:W-:Y:S01]  /*1a50*/  IMAD.IADD R4, R0, 0x1, R3 ;  /* 0x0000000100047824 */ /* 0x000fe200078e0203 */
[----:B------:R-:W-:Y:S01]  /*1a60*/  IADD3 R3, R3, 0x80, RZ ;  /* 0x0000008003037810 */ /* 0x000fe20007ffe0ff */
[----:B------:R-:W-:-:S04]  /*1a70*/  IMAD.MOV.U32 R5, RZ, RZ, 0x2 ;  /* 0x00000002ff057424 */ /* 0x000fc800078e00ff */
[----:B------:R-:W-:-:S05]  /*1a80*/  IMAD.WIDE.U32 R4, R4, R5, c[0x0][0x168] ;  /* 0x00005a0004047625 */ /* 0x000fca00078e0005 */
[----:B------:R0:W-:Y:S02]  /*1a90*/  STG.E.U16 [R4.64], R6 ;  /* 0x0000000604007986 */ /* 0x0001e4000c101504 */
.L_x_1354:
[----:B------:R-:W-:-:S13]  /*1aa0*/  ISETP.GE.AND P0, PT, R3, R2, PT ;  /* 0x000000020300720c */ /* 0x000fda0003f06270 */
[----:B------:R-:W-:Y:S05]  /*1ab0*/  @P0 BRA `(.L_x_1356) ;  /* 0x000000d000000947 */ /* 0x000fea0003800000 */
[----:B0-----:R-:W-:Y:S01]  /*1ac0*/  HFMA2.MMA R5, -RZ, RZ, 0, 1.1920928955078125e-07 ;  /* 0x00000002ff057435 */ /* 0x001fe200000001ff */
[----:B------:R-:W-:Y:S01]  /*1ad0*/  IMAD.IADD R4, R0, 0x1, R3 ;  /* 0x0000000100047824 */ /* 0x000fe200078e0203 */
[----:B------:R-:W-:-:S08]  /*1ae0*/  IADD3 R3, R3, 0x80, RZ ;  /* 0x0000008003037810 */ /* 0x000fd00007ffe0ff */
[----:B------:R-:W-:-:S05]  /*1af0*/  IMAD.WIDE.U32 R4, R4, R5, c[0x0][0x168] ;  /* 0x00005a0004047625 */ /* 0x000fca00078e0005 */
[----:B------:R0:W-:Y:S02]  /*1b00*/  STG.E.U16 [R4.64], R7 ;  /* 0x0000000704007986 */ /* 0x0001e4000c101504 */
.L_x_1355:
[----:B------:R-:W-:-:S13]  /*1b10*/  ISETP.GE.AND P0, PT, R3, R2, PT ;  /* 0x000000020300720c */ /* 0x000fda0003f06270 */
[----:B------:R-:W-:Y:S01]  /*1b20*/  @P0 BREAK B1 ;  /* 0x0000000000010942 */ /* 0x000fe20003800000 */
[----:B------:R-:W-:Y:S05]  /*1b30*/  @P0 BRA `(.L_x_1357) ;  /* 0x000000c000000947 */ /* 0x000fea0003800000 */
[----:B0-----:R-:W-:Y:S01]  /*1b40*/  IMAD.IADD R4, R0, 0x1, R3 ;  /* 0x0000000100047824 */ /* 0x001fe200078e0203 */
[----:B------:R-:W-:Y:S01]  /*1b50*/  IADD3 R3, R3, 0x80, RZ ;  /* 0x0000008003037810 */ /* 0x000fe20007ffe0ff */
[----:B------:R-:W-:-:S04]  /*1b60*/  IMAD.MOV.U32 R5, RZ, RZ, 0x2 ;  /* 0x00000002ff057424 */ /* 0x000fc800078e00ff */
[----:B------:R-:W-:-:S05]  /*1b70*/  IMAD.WIDE.U32 R4, R4, R5, c[0x0][0x168] ;  /* 0x00005a0004047625 */ /* 0x000fca00078e0005 */
[----:B------:R0:W-:Y:S02]  /*1b80*/  STG.E.U16 [R4.64], R8 ;  /* 0x0000000804007986 */ /* 0x0001e4000c101504 */
.L_x_1356:
[----:B------:R-:W-:Y:S05]  /*1b90*/  BSYNC B1 ;  /* 0x0000000000017941 */ /* 0x000fea0003800000 */
.L_x_1352:
[----:B------:R-:W-:-:S13]  /*1ba0*/  ISETP.GE.AND P0, PT, R3, R2, PT ;  /* 0x000000020300720c */ /* 0x000fda0003f06270 */
[----:B0-----:R-:W-:Y:S01]  /*1bb0*/  @!P0 MOV R5, 0x2 ;  /* 0x0000000200058802 */ /* 0x001fe20000000f00 */
[----:B------:R-:W-:Y:S01]  /*1bc0*/  @!P0 IMAD.IADD R4, R0, 0x1, R3 ;  /* 0x0000000100048824 */ /* 0x000fe200078e0203 */
[----:B------:R-:W-:-:S03]  /*1bd0*/  @!P0 IADD3 R3, R3, 0x80, RZ ;  /* 0x0000008003038810 */ /* 0x000fc60007ffe0ff */
[----:B------:R-:W-:-:S05]  /*1be0*/  @!P0 IMAD.WIDE.U32 R4, R4, R5, c[0x0][0x168] ;  /* 0x00005a0004048625 */ /* 0x000fca00078e0005 */
[----:B------:R0:W-:Y:S02]  /*1bf0*/  @!P0 STG.E.U16 [R4.64], R9 ;  /* 0x0000000904008986 */ /* 0x0001e4000c101504 */
.L_x_1357:
[----:B------:R-:W-:Y:S05]  /*1c00*/  BSYNC B0 ;  /* 0x0000000000007941 */ /* 0x000fea0003800000 */
.L_x_1351:
[----:B------:R-:W-:Y:S01]  /*1c10*/  WARPSYNC 0xffffffff ;  /* 0xffffffff00007948 */ /* 0x000fe20003800000 */
[----:B------:R-:W-:-:S13]  /*1c20*/  ISETP.GE.AND P0, PT, R3, R2, PT ;  /* 0x000000020300720c */ /* 0x000fda0003f06270 */
[----:B------:R-:W-:Y:S05]  /*1c30*/  @P0 EXIT ;  /* 0x000000000000094d */ /* 0x000fea0003800000 */
[----:B------:R-:W-:Y:S02]  /*1c40*/  IMAD.IADD R3, R0, 0x1, R3 ;  /* 0x0000000100037824 */ /* 0x000fe400078e0203 */
[----:B------:R-:W-:-:S04]  /*1c50*/  IMAD.MOV.U32 R2, RZ, RZ, 0x2 ;  /* 0x00000002ff027424 */ /* 0x000fc800078e00ff */
[----:B------:R-:W-:-:S05]  /*1c60*/  IMAD.WIDE.U32 R2, R3, R2, c[0x0][0x168] ;  /* 0x00005a0003027625 */ /* 0x000fca00078e0002 */
[----:B------:R-:W-:Y:S01]  /*1c70*/  STG.E.U16 [R2.64], R10 ;  /* 0x0000000a02007986 */ /* 0x000fe2000c101504 */
[----:B------:R-:W-:Y:S05]  /*1c80*/  EXIT ;  /* 0x000000000000794d */ /* 0x000fea0003800000 */
.L_x_1358:
        /* <DEDUP_REMOVED lines=15> */
.L_x_9037:


//--------------------- .text._ZN2at6native29vectorized_elementwise_kernelILi4EZZZNS0_14glu_jvp_kernelERNS_18TensorIteratorBaseEENKUlvE_clEvENKUlvE2_clEvEUlN3c108BFloat16ES7_S7_S7_E_St5arrayIPcLm5EEEEviT0_T1_ --------------------------
	.section	.text._ZN2at6native29vectorized_elementwise_kernelILi4EZZZNS0_14glu_jvp_kernelERNS_18TensorIteratorBaseEENKUlvE_clEvENKUlvE2_clEvEUlN3c108BFloat16ES7_S7_S7_E_St5arrayIPcLm5EEEEviT0_T1_,"ax",@progbits
	.sectioninfo	@"SHI_REGISTERS=48"
	.align	128
        .global         _ZN2at6native29vectorized_elementwise_kernelILi4EZZZNS0_14glu_jvp_kernelERNS_18TensorIteratorBaseEENKUlvE_clEvENKUlvE2_clEvEUlN3c108BFloat16ES7_S7_S7_E_St5arrayIPcLm5EEEEviT0_T1_
        .type           _ZN2at6native29vectorized_elementwise_kernelILi4EZZZNS0_14glu_jvp_kernelERNS_18TensorIteratorBaseEENKUlvE_clEvENKUlvE2_clEvEUlN3c108BFloat16ES7_S7_S7_E_St5arrayIPcLm5EEEEviT0_T1_,@function
        .size           _ZN2at6native29vectorized_elementwise_kernelILi4EZZZNS0_14glu_jvp_kernelERNS_18TensorIteratorBaseEENKUlvE_clEvENKUlvE2_clEvEUlN3c108BFloat16ES7_S7_S7_E_St5arrayIPcLm5EEEEviT0_T1_,(.L_x_9038 - _ZN2at6native29vectorized_elementwise_kernelILi4EZZZNS0_14glu_jvp_kernelERNS_18TensorIteratorBaseEENKUlvE_clEvENKUlvE2_clEvEUlN3c108BFloat16ES7_S7_S7_E_St5arrayIPcLm5EEEEviT0_T1_)
        .other          _ZN2at6native29vectorized_elementwise_kernelILi4EZZZNS0_14glu_jvp_kernelERNS_18TensorIteratorBaseEENKUlvE_clEvENKUlvE2_clEvEUlN3c108BFloat16ES7_S7_S7_E_St5arrayIPcLm5EEEEviT0_T1_,@"STO_CUDA_ENTRY STV_DEFAULT"
_ZN2at6native29vectorized_elementwise_kernelILi4EZZZNS0_14glu_jvp_kernelERNS_18TensorIteratorBaseEENKUlvE_clEvENKUlvE2_clEvEUlN3c108BFloat16ES7_S7_S7_E_St5arrayIPcLm5EEEEviT0_T1_:
.text._ZN2at6native29vectorized_elementwise_kernelILi4EZZZNS0_14glu_jvp_kernelERNS_18TensorIteratorBaseEENKUlvE_clEvENKUlvE2_clEvEUlN3c108BFloat16ES7_S7_S7_E_St5arrayIPcLm5EEEEviT0_T1_:
        /* <DEDUP_REMOVED lines=11> */
[----:B------:R0:W2:Y:S04]  /*00b0*/  LDG.E.64 R16, [R4.64] ;  /* 0x0000000404107981 */ /* 0x0000a8000c1e1b00 */
[----:B------:R0:W3:Y:S01]  /*00c0*/  LDG.E.64 R18, [R4.64+0x400] ;  /* 0x0004000404127981 */ /* 0x0000e2000c1e1b00 */
[----:B------:R-:W-:-:S04]  /*00d0*/  IMAD.WIDE R6, R0, R15, c[0x0][0x188] ;  /* 0x0000620000067625 */ /* 0x000fc800078e020f */
[----:B------:R-:W-:-:S04]  /*00e0*/  IMAD.WIDE R2, R0, R15, c[0x0][0x170] ;  /* 0x00005c0000027625 */ /* 0x000fc800078e020f */
[----:B------:R-:W-:-:S04]  /*00f0*/  IMAD.WIDE.U32 R24, R14, 0x8, R6 ;  /* 0x000000080e187825 */ /* 0x000fc800078e0006 */
[----:B------:R-:W-:Y:S01]  /*0100*/  IMAD.WIDE.U32 R20, R14, 0x8, R2 ;  /* 0x000000080e147825 */ /* 0x000fe200078e0002 */
[----:B------:R1:W4:Y:S04]  /*0110*/  LDG.E.64 R12, [R24.64] ;  /* 0x00000004180c7981 */ /* 0x000328000c1e1b00 */
[----:B------:R2:W5:Y:S04]  /*0120*/  LDG.E.64 R10, [R20.64] ;  /* 0x00000004140a7981 */ /* 0x000568000c1e1b00 */
[----:B------:R1:W3:Y:S04]  /*0130*/  LDG.E.64 R8, [R24.64+0x400] ;  /* 0x0004000418087981 */ /* 0x0002e8000c1e1b00 */
[----:B------:R2:W4:Y:S01]  /*0140*/  LDG.E.64 R6, [R20.64+0x400] ;  /* 0x0004000414067981 */ /* 0x000522000c1e1b00 */
[----:B------:R-:W-:-:S06]  /*0150*/  IMAD.WIDE R2, R0, R15, c[0x0][0x180] ;  /* 0x0000600000027625 */ /* 0x000fcc00078e020f */
[----:B------:R-:W-:-:S05]  /*0160*/  IMAD.WIDE.U32 R22, R14, 0x8, R2 ;  /* 0x000000080e167825 */ /* 0x000fca00078e0002 */
[----:B0-----:R0:W4:Y:S04]  /*0170*/  LDG.E.64 R4, [R22.64] ;  /* 0x0000000416047981 */ /* 0x001128000c1e1b00 */
[----:B------:R0:W4:Y:S01]  /*0180*/  LDG.E.64 R2, [R22.64+0x400] ;  /* 0x0004000416027981 */ /* 0x000122000c1e1b00 */
[--C-:B--2---:R-:W-:Y:S02]  /*0190*/  PRMT R20, RZ, 0x5410, R16.reuse ;  /* 0x00005410ff147816 */ /* 0x104fe40000000010 */
[----:B------:R-:W-:-:S03]  /*01a0*/  PRMT R16, RZ, 0x7610, R16 ;  /* 0x00007610ff107816 */ /* 0x000fc60000000010 */
[----:B------:R-:W-:Y:S01]  /*01b0*/  FMUL.FTZ R26, R20, -1.4426950216293334961 ;  /* 0xbfb8aa3b141a7820 */ /* 0x000fe20000410000 */
[--C-:B------:R-:W-:Y:S02]  /*01c0*/  PRMT R20, RZ, 0x5410, R17.reuse ;  /* 0x00005410ff147816 */ /* 0x100fe40000000011 */
[----:B------:R-:W-:Y:S01]  /*01d0*/  PRMT R17, RZ, 0x7610, R17 ;  /* 0x00007610ff117816 */ /* 0x000fe20000000011 */
[----:B------:R-:W-:Y:S02]  /*01e0*/  FMUL.FTZ R16, R16, -1.4426950216293334961 ;  /* 0xbfb8aa3b10107820 */ /* 0x000fe40000410000 */
[----:B------:R-:W2:Y:S02]  /*01f0*/  MUFU.EX2 R26, R26 ;  /* 0x0000001a001a7308 */ /* 0x000ea40000000800 */
[----:B------:R-:W-:Y:S02]  /*0200*/  FMUL.FTZ R17, R17, -1.4426950216293334961 ;  /* 0xbfb8aa3b11117820 */ /* 0x000fe40000410000 */
[----:B------:R-:W-:-:S04]  /*0210*/  FMUL.FTZ R20, R20, -1.4426950216293334961 ;  /* 0xbfb8aa3b14147820 */ /* 0x000fc80000410000 */
[----:B0-----:R3:W-:Y:S08]  /*0220*/  MUFU.EX2 R22, R17 ;  /* 0x0000001100167308 */ /* 0x0017f00000000800 */
[----:B------:R-:W-:Y:S01]  /*0230*/  MUFU.EX2 R16, R16 ;  /* 0x0000001000107308 */ /* 0x000fe20000000800 */
[--C-:B---3--:R-:W-:Y:S02]  /*0240*/  PRMT R17, RZ, 0x5410, R18.reuse ;  /* 0x00005410ff117816 */ /* 0x108fe40000000012 */
[----:B------:R-:W-:-:S03]  /*0250*/  PRMT R18, RZ, 0x7610, R18 ;  /* 0x00007610ff127816 */ /* 0x000fc60000000012 */
[----:B------:R-:W-:Y:S02]  /*0260*/  FMUL.FTZ R21, R17, -1.4426950216293334961 ;  /* 0xbfb8aa3b11157820 */ /* 0x000fe40000410000 */
[----:B------:R-:W0:Y:S01]  /*0270*/  MUFU.EX2 R20, R20 ;  /* 0x0000001400147308 */ /* 0x000e220000000800 */
[--C-:B------:R-:W-:Y:S02]  /*0280*/  PRMT R17, RZ, 0x5410, R19.reuse ;  /* 0x00005410ff117816 */ /* 0x100fe40000000013 */
[----:B------:R-:W-:Y:S01]  /*0290*/  PRMT R19, RZ, 0x7610, R19 ;  /* 0x00007610ff137816 */ /* 0x000fe20000000013 */
[----:B------:R-:W-:Y:S02]  /*02a0*/  FMUL.FTZ R18, R18, -1.4426950216293334961 ;  /* 0xbfb8aa3b12127820 */ /* 0x000fe40000410000 */
[----:B-1----:R-:W-:Y:S02]  /*02b0*/  FMUL.FTZ R25, R17, -1.4426950216293334961 ;  /* 0xbfb8aa3b11197820 */ /* 0x002fe40000410000 */
[----:B------:R-:W-:Y:S01]  /*02c0*/  FMUL.FTZ R27, R19, -1.4426950216293334961 ;  /* 0xbfb8aa3b131b7820 */ /* 0x000fe20000410000 */
[----:B------:R-:W1:Y:S01]  /*02d0*/  MUFU.EX2 R24, R18 ;  /* 0x0000001200187308 */ /* 0x000e620000000800 */
[----:B--2---:R-:W-:-:S07]  /*02e0*/  FADD.FTZ R19, R26, 1 ;  /* 0x3f8000001a137421 */ /* 0x004fce0000010000 */
[----:B------:R2:W3:Y:S01]  /*02f0*/  MUFU.EX2 R23, R21 ;  /* 0x0000001500177308 */ /* 0x0004e20000000800 */
[----:B0-----:R-:W-:Y:S02]  /*0300*/  FADD.FTZ R17, R20, 1 ;  /* 0x3f80000014117421 */ /* 0x001fe40000010000 */
[----:B--2---:R-:W-:-:S05]  /*0310*/  FADD.FTZ R21, R16, 1 ;  /* 0x3f80000010157421 */ /* 0x004fca0000010000 */
[----:B------:R-:W0:Y:S01]  /*0320*/  MUFU.RCP R19, R19 ;  /* 0x0000001300137308 */ /* 0x000e220000001000 */
[----:B------:R-:W-:-:S07]  /*0330*/  FADD.FTZ R20, R22, 1 ;  /* 0x3f80000016147421 */ /* 0x000fce0000010000 */
[----:B------:R-:W2:Y:S01]  /*0340*/  MUFU.EX2 R25, R25 ;  /* 0x0000001900197308 */ /* 0x000ea20000000800 */
[----:B-1----:R-:W-:-:S07]  /*0350*/  FADD.FTZ R16, R24, 1 ;  /* 0x3f80000018107421 */ /* 0x002fce0000010000 */
[----:B------:R-:W1:Y:S01]  /*0360*/  MUFU.RCP R21, R21 ;  /* 0x0000001500157308 */ /* 0x000e620000001000 */
[----:B---3--:R-:W-:Y:S01]  /*0370*/  FADD.FTZ R18, R23, 1 ;  /* 0x3f80000017127421 */ /* 0x008fe20000010000 */
[----:B----4-:R-:W-:-:S06]  /*0380*/  PRMT R24, RZ, 0x5410, R12 ;  /* 0x00005410ff187816 */ /* 0x010fcc000000000c */
[----:B------:R-:W3:Y:S01]  /*0390*/  MUFU.RCP R17, R17 ;  /* 0x0000001100117308 */ /* 0x000ee20000001000 */
[----:B------:R-:W-:Y:S01]  /*03a0*/  PRMT R12, RZ, 0x7610, R12 ;  /* 0x00007610ff0c7816 */ /* 0x000fe2000000000c */
[----:B0-----:R-:W-:Y:S01]  /*03b0*/  FFMA.FTZ R23, -R24, R19, R24 ;  /* 0x0000001318177223 */ /* 0x001fe20000010118 */
[--C-:B-----5:R-:W-:Y:S01]  /*03c0*/  PRMT R22, RZ, 0x5410, R10.reuse ;  /* 0x00005410ff167816 */ /* 0x120fe2000000000a */
[----:B--2---:R-:W-:Y:S01]  /*03d0*/  FADD.FTZ R26, R25, 1 ;  /* 0x3f800000191a7421 */ /* 0x004fe20000010000 */
[----:B------:R-:W-:-:S03]  /*03e0*/  PRMT R24, RZ, 0x7610, R10 ;  /* 0x00007610ff187816 */ /* 0x000fc6000000000a */
[----:B------:R-:W0:Y:S01]  /*03f0*/  MUFU.RCP R20, R20 ;  /* 0x0000001400147308 */ /* 0x000e220000001000 */
[----:B------:R-:W-:Y:S01]  /*0400*/  PRMT R10, RZ, 0x5410, R13 ;  /* 0x00005410ff0a7816 */ /* 0x000fe2000000000d */
[----:B-1----:R-:W-:Y:S02]  /*0410*/  FFMA.FTZ R25, -R12, R21, R12 ;  /* 0x000000150c197223 */ /* 0x002fe4000001010c */
[----:B------:R-:W-:-:S04]  /*0420*/  FMUL.FTZ R22, R22, R23 ;  /* 0x0000001716167220 */ /* 0x000fc80000410000 */
[----:B------:R-:W1:Y:S01]  /*0430*/  MUFU.RCP R18, R18 ;  /* 0x0000001200127308 */ /* 0x000e620000001000 */
[----:B------:R-:W-:Y:S01]  /*0440*/  PRMT R23, RZ, 0x7610, R13 ;  /* 0x00007610ff177816 */ /* 0x000fe2000000000d */
[----:B---3--:R-:W-:-:S06]  /*0450*/  FFMA.FTZ R13, -R10, R17, R10 ;  /* 0x000000110a0d7223 */ /* 0x008fcc000001010a */
[----:B------:R-:W2:Y:S08]  /*0460*/  MUFU.RCP R16, R16 ;  /* 0x0000001000107308 */ /* 0x000eb00000001000 */
[----:B------:R3:W-:Y:S01]  /*0470*/  MUFU.RCP R12, R26 ;  /* 0x0000001a000c7308 */ /* 0x0007e20000001000 */
[----:B0-----:R-:W-:-:S07]  /*0480*/  FFMA.FTZ R28, -R23, R20, R23 ;  /* 0x00000014171c7223 */ /* 0x001fce0000010117 */
[----:B------:R-:W0:Y:S01]  /*0490*/  MUFU.EX2 R27, R27 ;  /* 0x0000001b001b7308 */ /* 0x000e220000000800 */
[----:B---3--:R-:W-:-:S05]  /*04a0*/  PRMT R26, RZ, 0x5410, R11 ;  /* 0x00005410ff1a7816 */ /* 0x008fca000000000b */
[----:B------:R-:W-:Y:S01]  /*04b0*/  FMUL.FTZ R26, R26, R13 ;  /* 0x0000000d1a1a7220 */ /* 0x000fe20000410000 */
[--C-:B------:R-:W-:Y:S02]  /*04c0*/  PRMT R13, RZ, 0x5410, R8.reuse ;  /* 0x00005410ff0d7816 */ /* 0x100fe40000000008 */
[----:B------:R-:W-:Y:S02]  /*04d0*/  PRMT R23, RZ, 0x7610, R8 ;  /* 0x00007610ff177816 */ /* 0x000fe40000000008 */
[--C-:B------:R-:W-:Y:S01]  /*04e0*/  PRMT R8, RZ, 0x5410, R6.reuse ;  /* 0x00005410ff087816 */ /* 0x100fe20000000006 */
[----:B-1----:R-:W-:Y:S01]  /*04f0*/  FFMA.FTZ R13, -R13, R18, R13 ;  /* 0x000000120d0d7223 */ /* 0x002fe2000001010d */
[----:B------:R-:W-:Y:S01]  /*0500*/  PRMT R6, RZ, 0x7610, R6 ;  /* 0x00007610ff067816 */ /* 0x000fe20000000006 */
[----:B--2---:R-:W-:Y:S02]  /*0510*/  FFMA.FTZ R23, -R23, R16, R23 ;  /* 0x0000001017177223 */ /* 0x004fe40000010117 */
[----:B------:R-:W-:Y:S01]  /*0520*/  FMUL.FTZ R8, R8, R13 ;  /* 0x0000000d08087220 */ /* 0x000fe20000410000 */
[----:B------:R-:W-:Y:S01]  /*0530*/  PRMT R13, RZ, 0x5410, R9 ;  /* 0x00005410ff0d7816 */ /* 0x000fe20000000009 */
[----:B0-----:R-:W-:-:S02]  /*0540*/  FADD.FTZ R27, R27, 1 ;  /* 0x3f8000001b1b7421 */ /* 0x001fc40000010000 */
[----:B------:R-:W-:Y:S01]  /*0550*/  FMUL.FTZ R23, R6, R23 ;  /* 0x0000001706177220 */ /* 0x000fe20000410000 */
[----:B------:R-:W-:Y:S01]  /*0560*/  PRMT R6, RZ, 0x5410, R7 ;  /* 0x00005410ff067816 */ /* 0x000fe20000000007 */
[----:B------:R-:W0:Y:S01]  /*0570*/  MUFU.RCP R10, R27 ;  /* 0x0000001b000a7308 */ /* 0x000e220000001000 */
[----:B------:R-:W-:-:S04]  /*0580*/  FFMA.FTZ R13, -R13, R12, R13 ;  /* 0x0000000c0d0d7223 */ /* 0x000fc8000001010d */
[----:B------:R-:W-:Y:S01]  /*0590*/  FMUL.FTZ R13, R6, R13 ;  /* 0x0000000d060d7220 */ /* 0x000fe20000410000 */
[--C-:B------:R-:W-:Y:S01]  /*05a0*/  PRMT R6, RZ, 0x5410, R4.reuse ;  /* 0x00005410ff067816 */ /* 0x100fe20000000004 */
[----:B------:R-:W-:Y:S01]  /*05b0*/  FMUL.FTZ R24, R24, R25 ;  /* 0x0000001918187220 */ /* 0x000fe20000410000 */
[----:B------:R-:W-:Y:S02]  /*05c0*/  PRMT R4, RZ, 0x7610, R4 ;  /* 0x00007610ff047816 */ /* 0x000fe40000000004 */
[----:B------:R-:W-:Y:S02]  /*05d0*/  PRMT R11, RZ, 0x7610, R11 ;  /* 0x00007610ff0b7816 */ /* 0x000fe4000000000b */
[----:B------:R-:W-:Y:S01]  /*05e0*/  PRMT R9, RZ, 0x7610, R9 ;  /* 0x00007610ff097816 */ /* 0x000fe20000000009 */
[----:B------:R-:W-:Y:S01]  /*05f0*/  FFMA.FTZ R21, R4, R21, R24 ;  /* 0x0000001504157223 */ /* 0x000fe20000010018 */
[--C-:B------:R-:W-:Y:S01]  /*0600*/  PRMT R4, RZ, 0x5410, R5.reuse ;  /* 0x00005410ff047816 */ /* 0x100fe20000000005 */
[----:B------:R-:W-:Y:S01]  /*0610*/  FMUL.FTZ R11, R11, R28 ;  /* 0x0000001c0b0b7220 */ /* 0x000fe20000410000 */
[----:B------:R-:W-:Y:S01]  /*0620*/  PRMT R5, RZ, 0x7610, R5 ;  /* 0x00007610ff057816 */ /* 0x000fe20000000005 */
[----:B0-----:R-:W-:Y:S01]  /*0630*/  FFMA.FTZ R28, -R9, R10, R9 ;  /* 0x0000000a091c7223 */ /* 0x001fe20000010109 */
[----:B------:R-:W-:-:S03]  /*0640*/  PRMT R7, RZ, 0x7610, R7 ;  /* 0x00007610ff077816 */ /* 0x000fc60000000007 */
[----:B------:R-:W-:Y:S01]  /*0650*/  FFMA.FTZ R11, R5, R20, R11 ;  /* 0x00000014050b7223 */ /* 0x000fe2000001000b */
[--C-:B------:R-:W-:Y:S01]  /*0660*/  PRMT R5, RZ, 0x5410, R2.reuse ;  /* 0x00005410ff057816 */ /* 0x100fe20000000002 */
[----:B------:R-:W-:Y:S01]  /*0670*/  FMUL.FTZ R28, R7, R28 ;  /* 0x0000001c071c7220 */ /* 0x000fe20000410000 */
[--C-:B------:R-:W-:Y:S02]  /*0680*/  PRMT R9, RZ, 0x5410, R3.reuse ;  /* 0x00005410ff097816 */ /* 0x100fe40000000003 */
[----:B------:R-:W-:Y:S02]  /*0690*/  PRMT R7, RZ, 0x7610, R2 ;  /* 0x00007610ff077816 */ /* 0x000fe40000000002 */
[----:B------:R-:W-:Y:S01]  /*06a0*/  PRMT R3, RZ, 0x7610, R3 ;  /* 0x00007610ff037816 */ /* 0x000fe20000000003 */
[----:B------:R-:W-:Y:S02]  /*06b0*/  FFMA.FTZ R26, R4, R17, R26 ;  /* 0x00000011041a7223 */ /* 0x000fe4000001001a */
[----:B------:R-:W-:-:S02]  /*06c0*/  FFMA.FTZ R8, R5, R18, R8 ;  /* 0x0000001205087223 */ /* 0x000fc40000010008 */
[----:B------:R-:W-:-:S04]  /*06d0*/  IMAD.WIDE.U32 R4, R0, R15, c[0x0][0x168] ;  /* 0x00005a0000047625 */ /* 0x000fc800078e000f */
        /* <DEDUP_REMOVED lines=9> */
[----:B------:R-:W-:Y:S04]  /*0770*/  STG.E.64 [R4.64], R10 ;  /* 0x0000000a04007986 */ /* 0x000fe8000c101b04 */
[----:B------:R-:W-:Y:S01]  /*0780*/  STG.E.64 [R4.64+0x400], R8 ;  /* 0x0004000804007986 */ /* 0x000fe2000c101b04 */
[----:B------:R-:W-:Y:S05]  /*0790*/  EXIT ;  /* 0x000000000000794d */ /* 0x000fea0003800000 */
.L_x_1359:
[----:B------:R-:W0:Y:S01]  /*07a0*/  S2R R3, SR_TID.X ;  /* 0x0000000000037919 */ /* 0x000e220000002100 */
[----:B------:R-:W-:Y:S02]  /*07b0*/  PRMT R4, RZ, 0x7610, R4 ;  /* 0x00007610ff047816 */ /* 0x000fe40000000004 */
        /* <DEDUP_REMOVED lines=141> */
.L_x_1361:
[----:B------:R-:W-:Y:S05]  /*1090*/  BSYNC B0 ;  /* 0x0000000000007941 */ /* 0x000fea0003800000 */
.L_x_1360:
        /* <DEDUP_REMOVED lines=32> */
.L_x_1363:
[----:B------:R-:W-:Y:S05]  /*12a0*/  BSYNC B0 ;  /* 0x0000000000007941 */ /* 0x000fea0003800000 */
.L_x_1362:
        /* <DEDUP_REMOVED lines=15> */
.L_x_1365:
[----:B------:R-:W-:Y:S05]  /*13a0*/  BSYNC B0 ;  /* 0x0000000000007941 */ /* 0x000fea0003800000 */
.L_x_1364:
        /* <DEDUP_REMOVED lines=14> */
.L_x_1367:
[----:B------:R-:W-:Y:S05]  /*1490*/  BSYNC B0 ;  /* 0x0000000000007941 */ /* 0x000fea0003800000 */
.L_x_1366:
        /* <DEDUP_REMOVED lines=14> */
.L_x_1369:
[----:B------:R-:W-:Y:S05]  /*1580*/  BSYNC B0 ;  /* 0x0000000000007941 */ /* 0x000fea0003800000 */
.L_x_1368:
        /* <DEDUP_REMOVED lines=14> */
.L_x_1371:
[----:B------:R-:W-:Y:S05]  /*1670*/  BSYNC B0 ;  /* 0x0000000000007941 */ /* 0x000fea0003800000 */
.L_x_1370:
        /* <DEDUP_REMOVED lines=14> */
.L_x_1373:
[----:B------:R-:W-:Y:S05]  /*1760*/  BSYNC B0 ;  /* 0x0000000000007941 */ /* 0x000fea0003800000 */
.L_x_1372:
        /* <DEDUP_REMOVED lines=14> */
.L_x_1375:
[----:B------:R-:W-:Y:S05]  /*1850*/  BSYNC B0 ;  /* 0x0000000000007941 */ /* 0x000fea0003800000 */
.L_x_1374:
        /* <DEDUP_REMOVED lines=19> */
.L_x_1378:
[----:B0-----:R-:W-:-:S13]  /*1990*/  ISETP.GE.AND P0, PT, R3, R2, PT ;  /* 0x000000020300720c */ /* 0x001fda0003f06270 */
[----:B------:R-:W-:Y:S05]  /*19a0*/  @P0 BRA `(.L_x_1380) ;  /* 0x000000c000000947 */ /* 0x000fea0003800000 */
[----:B------:R-:W-:Y:S01]  /*19b0*/  IMAD.IADD R4, R0, 0x1, R3 ;  /* 0x0000000100047824 */ /* 0x000fe200078e0203 */
[----:B------:R-:W-:Y:S01]  /*19c0*/  IADD3 R3, R3, 0x80, RZ ;  /* 0x0000008003037810 */ /* 0x000fe20007ffe0ff */
[----:B------:R-:W-:-:S04]  /*19d0*/  IMAD.MOV.U32 R5, RZ, RZ, 0x2 ;  /* 0x00000002ff057424 */ /* 0x000fc800078e00ff */
[----:B------:R-:W-:-:S05]  /*19e0*/  IMAD.WIDE.U32 R4, R4, R5, c[0x0][0x168] ;  /* 0x00005a0004047625 */ /* 0x000fca00078e0005 */
[----:B------:R0:W-:Y:S02]  /*19f0*/  STG.E.U16 [R4.64], R6 ;  /* 0x0000000604007986 */ /* 0x0001e4000c101504 */
.L_x_1379:
[----:B------:R-:W-:-:S13]  /*1a00*/  ISETP.GE.AND P0, PT, R3, R2, PT ;  /* 0x000000020300720c */ /* 0x000fda0003f06270 */
[----:B------:R-:W-:Y:S05]  /*1a10*/  @P0 BRA `(.L_x_1381) ;  /* 0x000000d000000947 */ /* 0x000fea0003800000 */
[----:B0-----:R-:W-:Y:S01]  /*1a20*/  HFMA2.MMA R5, -RZ, RZ, 0, 1.1920928955078125e-07 ;  /* 0x00000002ff057435 */ /* 0x001fe200000001ff */
[----:B------:R-:W-:Y:S01]  /*1a30*/  IMAD.IADD R4, R0, 0x1, R3 ;  /* 0x0000000100047824 */ /* 0x000fe200078e0203 */
[----:B------:R-:W-:-:S08]  /*1a40*/  IADD3 R3, R3, 0x80, RZ ;  /* 0x0000008003037810 */ /* 0x000fd00007ffe0ff */
[----:B------:R-:W-:-:S05]  /*1a50*/  IMAD.WIDE.U32 R4, R4, R5, c[0x0][0x168] ;  /* 0x00005a0004047625 */ /* 0x000fca00078e0005 */
[----:B------:R0:W-:Y:S02]  /*1a60*/  STG.E.U16 [R4.64], R7 ;  /* 0x0000000704007986 */ /* 0x0001e4000c101504 */
.L_x_1380:
        /* <DEDUP_REMOVED lines=8> */
.L_x_1381:
[----:B------:R-:W-:Y:S05]  /*1af0*/  BSYNC B1 ;  /* 0x0000000000017941 */ /* 0x000fea0003800000 */
.L_x_1377:
[----:B------:R-:W-:-:S13]  /*1b00*/  ISETP.GE.AND P0, PT, R3, R2, PT ;  /* 0x000000020300720c */ /* 0x000fda0003f06270 */
[----:B0-----:R-:W-:Y:S01]  /*1b10*/  @!P0 MOV R5, 0x2 ;  /* 0x0000000200058802 */ /* 0x001fe20000000f00 */
[----:B------:R-:W-:Y:S01]  /*1b20*/  @!P0 IMAD.IADD R4, R0, 0x1, R3 ;  /* 0x0000000100048824 */ /* 0x000fe200078e0203 */
[----:B------:R-:W-:-:S03]  /*1b30*/  @!P0 IADD3 R3, R3, 0x80, RZ ;  /* 0x0000008003038810 */ /* 0x000fc60007ffe0ff */
[----:B------:R-:W-:-:S05]  /*1b40*/  @!P0 IMAD.WIDE.U32 R4, R4, R5, c[0x0][0x168] ;  /* 0x00005a0004048625 */ /* 0x000fca00078e0005 */
[----:B------:R0:W-:Y:S02]  /*1b50*/  @!P0 STG.E.U16 [R4.64], R9 ;  /* 0x0000000904008986 */ /* 0x0001e4000c101504 */
.L_x_1382:
[----:B------:R-:W-:Y:S05]  /*1b60*/  BSYNC B0 ;  /* 0x0000000000007941 */ /* 0x000fea0003800000 */
.L_x_1376:
        /* <DEDUP_REMOVED lines=8> */
.L_x_1383:
        /* <DEDUP_REMOVED lines=9> */
.L_x_9038:


//--------------------- .text._ZN2at6native29vectorized_elementwise_kernelILi8EZZZNS0_14glu_jvp_kernelERNS_18TensorIteratorBaseEENKUlvE_clEvENKUlvE2_clEvEUlN3c108BFloat16ES7_S7_S7_E_St5arrayIPcLm5EEEEviT0_T1_ --------------------------
	.section	.text._ZN2at6native29vectorized_elementwise_kernelILi8EZZZNS0_14glu_jvp_kernelERNS_18TensorIteratorBaseEENKUlvE_clEvENKUlvE2_clEvEUlN3c108BFloat16ES7_S7_S7_E_St5arrayIPcLm5EEEEviT0_T1_,"ax",@progbits
	.sectioninfo	@"SHI_REGISTERS=4"
	.align	128
        .global         _ZN2at6native29vectorized_elementwise_kernelILi8EZZZNS0_14glu_jvp_kernelERNS_18TensorIteratorBaseEENKUlvE_clEvENKUlvE2_clEvEUlN3c108BFloat16ES7_S7_S7_E_St5arrayIPcLm5EEEEviT0_T1_
        .type           _ZN2at6native29vectorized_elementwise_kernelILi8EZZZNS0_14glu_jvp_kernelERNS_18TensorIteratorBaseEENKUlvE_clEvENKUlvE2_clEvEUlN3c108BFloat16ES7_S7_S7_E_St5arrayIPcLm5EEEEviT0_T1_,@function
        .size           _ZN2at6native29vectorized_elementwise_kernelILi8EZZZNS0_14glu_jvp_kernelERNS_18TensorIteratorBaseEENKUlvE_clEvENKUlvE2_clEvEUlN3c108BFloat16ES7_S7_S7_E_St5arrayIPcLm5EEEEviT0_T1_,(.L_x_9039 - _ZN2at6native29vectorized_elementwise_kernelILi8EZZZNS0_14glu_jvp_kernelERNS_18TensorIteratorBaseEENKUlvE_clEvENKUlvE2_clEvEUlN3c108BFloat16ES7_S7_S7_E_St5arrayIPcLm5EEEEviT0_T1_)
        .other          _ZN2at6native29vectorized_elementwise_kernelILi8EZZZNS0_14glu_jvp_kernelERNS_18TensorIteratorBaseEENKUlvE_clEvENKUlvE2_clEvEUlN3c108BFloat16ES7_S7_S7_E_St5arrayIPcLm5EEEEviT0_T1_,@"STO_CUDA_ENTRY STV_DEFAULT"
_ZN2at6native29vectorized_elementwise_kernelILi8EZZZNS0_14glu_jvp_kernelERNS_18TensorIteratorBaseEENKUlvE_clEvENKUlvE2_clEvEUlN3c108BFloat16ES7_S7_S7_E_St5arrayIPcLm5EEEEviT0_T1_:
.text._ZN2at6native29vectorized_elementwise_kernelILi8EZZZNS0_14glu_jvp_kernelERNS_18TensorIteratorBaseEENKUlvE_clEvENKUlvE2_clEvEUlN3c108BFloat16ES7_S7_S7_E_St5arrayIPcLm5EEEEviT0_T1_:
[----:B------:R-:W-:Y:S02]  /*0000*/  MOV R1, c[0x0][0x28] ;  /* 0x00000a0000017a02 */ /* 0x000fe40000000f00 */
[----:B------:R-:W-:Y:S05]  /*0010*/  EXIT ;  /* 0x000000000000794d */ /* 0x000fea0003800000 */
.L_x_1384:
        /* <DEDUP_REMOVED lines=14> */
.L_x_9039:


//--------------------- .text._ZN2at6native18elementwise_kernelILi128ELi4EZNS0_15gpu_kernel_implIZZZNS0_14glu_jvp_kernelERNS_18TensorIteratorBaseEENKUlvE_clEvENKUlvE1_clEvEUlN3c104HalfES8_S8_S8_E_EEvS4_RKT_EUliE_EEviT1_ --------------------------
	.section	.text._ZN2at6native18elementwise_kernelILi128ELi4EZNS0_15gpu_kernel_implIZZZNS0_14glu_jvp_kernelERNS_18TensorIteratorBaseEENKUlvE_clEvENKUlvE1_clEvEUlN3c104HalfES8_S8_S8_E_EEvS4_RKT_EUliE_EEviT1_,"ax",@progbits
	.sectioninfo	@"SHI_REGISTERS=29"
	.align	128
        .global         _ZN2at6native18elementwise_kernelILi128ELi4EZNS0_15gpu_kernel_implIZZZNS0_14glu_jvp_kernelERNS_18TensorIteratorBaseEENKUlvE_clEvENKUlvE1_clEvEUlN3c104HalfES8_S8_S8_E_EEvS4_RKT_EUliE_EEviT1_
        .type           _ZN2at6native18elementwise_kernelILi128ELi4EZNS0_15gpu_kernel_implIZZZNS0_14glu_jvp_kernelERNS_18TensorIteratorBaseEENKUlvE_clEvENKUlvE1_clEvEUlN3c104HalfES8_S8_S8_E_EEvS4_RKT_EUliE_EEviT1_,@function
        .size           _ZN2at6native18elementwise_kernelILi128ELi4EZNS0_15gpu_kernel_implIZZZNS0_14glu_jvp_kernelERNS_18TensorIteratorBaseEENKUlvE_clEvENKUlvE1_clEvEUlN3c104HalfES8_S8_S8_E_EEvS4_RKT_EUliE_EEviT1_,(.L_x_9040 - _ZN2at6native18elementwise_kernelILi128ELi4EZNS0_15gpu_kernel_implIZZZNS0_14glu_jvp_kernelERNS_18TensorIteratorBaseEENKUlvE_clEvENKUlvE1_clEvEUlN3c104HalfES8_S8_S8_E_EEvS4_RKT_EUliE_EEviT1_)
        .other          _ZN2at6native18elementwise_kernelILi128ELi4EZNS0_15gpu_kernel_implIZZZNS0_14glu_jvp_kernelERNS_18TensorIteratorBaseEENKUlvE_clEvENKUlvE1_clEvEUlN3c104HalfES8_S8_S8_E_EEvS4_RKT_EUliE_EEviT1_,@"STO_CUDA_ENTRY STV_DEFAULT"
_ZN2at6native18elementwise_kernelILi128ELi4EZNS0_15gpu_kernel_implIZZZNS0_14glu_jvp_kernelERNS_18TensorIteratorBaseEENKUlvE_clEvENKUlvE1_clEvEUlN3c104HalfES8_S8_S8_E_EEvS4_RKT_EUliE_EEviT1_:
.text._ZN2at6native18elementwise_kernelILi128ELi4EZNS0_15gpu_kernel_implIZZZNS0_14glu_jvp_kernelERNS_18TensorIteratorBaseEENKUlvE_clEvENKUlvE1_clEvEUlN3c104HalfES8_S8_S8_E_EEvS4_RKT_EUliE_EEviT1_:
        /* <DEDUP_REMOVED lines=314> */
.L_x_1387:
        /* <DEDUP_REMOVED lines=18> */
[----:B0-----:R-:W-:-:S04]  /*14c0*/  F2FP.PACK_AB R0, RZ, R0 ;  /* 0x00000000ff00723e */ /* 0x001fc800000000ff */
[----:B------:R-:W-:Y:S01]  /*14d0*/  PRMT R22, R0, 0x7610, R22 ;  /* 0x0000761000167816 */ /* 0x000fe20000000016 */
[----:B------:R-:W-:Y:S05]  /*14e0*/  BRA `(.L_x_1393) ;  /* 0x00000f2000007947 */ /* 0x000fea0003800000 */
.L_x_1391:
[----:B------:R-:W2:Y:S02]  /*14f0*/  LDG.E.U8 R2, [R2.64] ;  /* 0x0000002402027981 */ /* 0x000ea4000c1e1100 */
[----:B--2---:R-:W0:Y:S02]  /*1500*/  I2F.U16 R0, R2 ;  /* 0x0000000200007306 */ /* 0x004e240000101000 */
[----:B0-----:R-:W-:-:S04]  /*1510*/  F2FP.PACK_AB R0, RZ, R0 ;  /* 0x00000000ff00723e */ /* 0x001fc800000000ff */
[----:B------:R-:W-:Y:S01]  /*1520*/  PRMT R22, R0, 0x7610, R22 ;  /* 0x0000761000167816 */ /* 0x000fe20000000016 */
[----:B------:R-:W-:Y:S05]  /*1530*/  BRA `(.L_x_1393) ;  /* 0x00000ed000007947 */ /* 0x000fea0003800000 */
.L_x_1390:
        /* <DEDUP_REMOVED lines=8> */
[----:B0-----:R-:W-:-:S04]  /*15c0*/  F2FP.PACK_AB R0, RZ, R0 ;  /* 0x00000000ff00723e */ /* 0x001fc800000000ff */
[----:B------:R-:W-:Y:S01]  /*15d0*/  PRMT R22, R0, 0x7610, R22 ;  /* 0x0000761000167816 */ /* 0x000fe20000000016 */
[----:B------:R-:W-:Y:S05]  /*15e0*/  BRA `(.L_x_1393) ;  /* 0x00000e2000007947 */ /* 0x000fea0003800000 */
.L_x_1395:
[----:B------:R-:W2:Y:S02]  /*15f0*/  LDG.E R2, [R2.64] ;  /* 0x0000002402027981 */ /* 0x000ea4000c1e1900 */
[----:B--2---:R-:W0:Y:S02]  /*1600*/  I2F R0, R2 ;  /* 0x0000000200007306 */ /* 0x004e240000201400 */
[----:B0-----:R-:W-:-:S04]  /*1610*/  F2FP.PACK_AB R0, RZ, R0 ;  /* 0x00000000ff00723e */ /* 0x001fc800000000ff */
[----:B------:R-:W-:Y:S01]  /*1620*/  PRMT R22, R0, 0x7610, R22 ;  /* 0x0000761000167816 */ /* 0x000fe20000000016 */
[----:B------:R-:W-:Y:S05]  /*1630*/  BRA `(.L_x_1393) ;  /* 0x00000dd000007947 */ /* 0x000fea0003800000 */
.L_x_1394:
[----:B------:R-:W2:Y:S02]  /*1640*/  LDG.E.U16 R2, [R2.64] ;  /* 0x0000002402027981 */ /* 0x000ea4000c1e1500 */
[----:B--2---:R-:W0:Y:S02]  /*1650*/  I2F.S16 R0, R2 ;  /* 0x0000000200007306 */ /* 0x004e240000101400 */
[----:B0-----:R-:W-:-:S04]  /*1660*/  F2FP.PACK_AB R0, RZ, R0 ;  /* 0x00000000ff00723e */ /* 0x001fc800000000ff */
[----:B------:R-:W-:Y:S01]  /*1670*/  PRMT R22, R0, 0x7610, R22 ;  /* 0x0000761000167816 */ /* 0x000fe20000000016 */
[----:B------:R-:W-:Y:S05]  /*1680*/  BRA `(.L_x_1393) ;  /* 0x00000d8000007947 */ /* 0x000fea0003800000 */
.L_x_1389:
[----:B------:R-:W-:-:S13]  /*1690*/  ISETP.GT.AND P0, PT, R4, 0x6, PT ;  /* 0x000000060400780c */ /* 0x000fda0003f04270 */
[----:B------:R-:W-:Y:S05]  /*16a0*/  @P0 BRA `(.L_x_1396) ;  /* 0x0000009000000947 */ /* 0x000fea0003800000 */
[----:B------:R-:W-:-:S13]  /*16b0*/  ISETP.NE.AND P0, PT, R4, 0x5, PT ;  /* 0x000000050400780c */ /* 0x000fda0003f05270 */
[----:B------:R-:W-:Y:S05]  /*16c0*/  @!P0 BRA `(.L_x_1397) ;  /* 0x0000005000008947 */ /* 0x000fea0003800000 */
[----:B------:R-:W-:-:S13]  /*16d0*/  ISETP.NE.AND P0, PT, R4, 0x6, PT ;  /* 0x000000060400780c */ /* 0x000fda0003f05270 */
[----:B------:R-:W-:Y:S05]  /*16e0*/  @P0 BRA `(.L_x_1392) ;  /* 0x00000b4000000947 */ /* 0x000fea0003800000 */
[----:B------:R-:W2:Y:S02]  /*16f0*/  LDG.E R2, [R2.64] ;  /* 0x0000002402027981 */ /* 0x000ea4000c1e1900 */
[----:B--2---:R-:W-:Y:S01]  /*1700*/  F2FP.PACK_AB R22, RZ, R2 ;  /* 0x00000002ff16723e */ /* 0x004fe200000000ff */
[----:B------:R-:W-:Y:S05]  /*1710*/  BRA `(.L_x_1393) ;  /* 0x00000cf000007947 */ /* 0x000fea0003800000 */
.L_x_1397:
[----:B------:R0:W5:Y:S01]  /*1720*/  LDG.E.U16 R22, [R2.64] ;  /* 0x0000002402167981 */ /* 0x000162000c1e1500 */
[----:B------:R-:W-:Y:S05]  /*1730*/  BRA `(.L_x_1393) ;  /* 0x00000cd000007947 */ /* 0x000fea0003800000 */
.L_x_1396:
[----:B------:R-:W-:-:S13]  /*1740*/  ISETP.NE.AND P0, PT, R4, 0x7, PT ;  /* 0x000000070400780c */ /* 0x000fda0003f05270 */
[----:B------:R-:W-:Y:S05]  /*1750*/  @!P0 BRA `(.L_x_1398) ;  /* 0x0000009000008947 */ /* 0x000fea0003800000 */
[----:B------:R-:W-:-:S13]  /*1760*/  ISETP.NE.AND P0, PT, R4, 0x8, PT ;  /* 0x000000080400780c */ /* 0x000fda0003f05270 */
[----:B------:R-:W-:Y:S05]  /*1770*/  @!P0 BRA `(.L_x_1399) ;  /* 0x0000005000008947 */ /* 0x000fea0003800000 */
[----:B------:R-:W-:-:S13]  /*1780*/  ISETP.NE.AND P0, PT, R4, 0x9, PT ;  /* 0x000000090400780c */ /* 0x000fda0003f05270 */
[----:B------:R-:W-:Y:S05]  /*1790*/  @P0 BRA `(.L_x_1392) ;  /* 0x00000a9000000947 */ /* 0x000fea0003800000 */
[----:B------:R-:W2:Y:S02]  /*17a0*/  LDG.E R2, [R2.64] ;  /* 0x0000002402027981 */ /* 0x000ea4000c1e1900 */
[----:B--2---:R-:W-:Y:S01]  /*17b0*/  F2FP.PACK_AB R22, RZ, R2 ;  /* 0x00000002ff16723e */ /* 0x004fe200000000ff */
[----:B------:R-:W-:Y:S05]  /*17c0*/  BRA `(.L_x_1393) ;  /* 0x00000c4000007947 */ /* 0x000fea0003800000 */
.L_x_1399:
[----:B------:R0:W5:Y:S01]  /*17d0*/  LDG.E.U16 R22, [R2.64] ;  /* 0x0000002402167981 */ /* 0x000162000c1e1500 */
[----:B------:R-:W-:Y:S05]  /*17e0*/  BRA `(.L_x_1393) ;  /* 0x00000c2000007947 */ /* 0x000fea0003800000 */
.L_x_1398:
[----:B------:R-:W2:Y:S02]  /*17f0*/  LDG.E.64 R2, [R2.64] ;  /* 0x0000002402027981 */ /* 0x000ea4000c1e1b00 */
[----:B--2---:R-:W0:Y:S01]  /*1800*/  F2F.F32.F64 R0, R2 ;  /* 0x0000000200007310 */ /* 0x004e220000301000 */
[----:B------:R-:W0:-:S14]  /*1810*/  DSETP.GEU.AND P0, PT, |R2|, c[0x2][0x0], PT ;  /* 0x008000000200762a */ /* 0x000e1c0003f0e200 */
[----:B0-----:R-:W-:-:S05]  /*1820*/  @!P0 FMUL R0, R0, 1.175494350822287508e-38 ;  /* 0x0080000000008820 */ /* 0x001fca0000400000 */
[----:B------:R-:W-:-:S04]  /*1830*/  F2FP.PACK_AB R0, RZ, R0 ;  /* 0x00000000ff00723e */ /* 0x000fc800000000ff */
[----:B------:R-:W-:Y:S01]  /*1840*/  PRMT R22, R0, 0x7610, R22 ;  /* 0x0000761000167816 */ /* 0x000fe20000000016 */
[----:B------:R-:W-:Y:S05]  /*1850*/  BRA `(.L_x_1393) ;  /* 0x00000bb000007947 */ /* 0x000fea0003800000 */
.L_x_1388:
        /* <DEDUP_REMOVED lines=11> */
[----:B------:R-:W-:-:S04]  /*1910*/  F2FP.PACK_AB R0, RZ, R0 ;  /* 0x00000000ff00723e */ /* 0x000fc800000000ff */
[----:B------:R-:W-:Y:S01]  /*1920*/  PRMT R22, R0, 0x7610, R22 ;  /* 0x0000761000167816 */ /* 0x000fe20000000016 */
[----:B------:R-:W-:Y:S05]  /*1930*/  BRA `(.L_x_1393) ;  /* 0x00000ad000007947 */ /* 0x000fea0003800000 */
.L_x_1402:
[----:B------:R-:W2:Y:S02]  /*1940*/  LDG.E.64 R2, [R2.64] ;  /* 0x0000002402027981 */ /* 0x000ea4000c1e1b00 */
[----:B--2---:R-:W0:Y:S01]  /*1950*/  F2F.F32.F64 R0, R2 ;  /* 0x0000000200007310 */ /* 0x004e220000301000 */
[----:B------:R-:W0:-:S14]  /*1960*/  DSETP.GEU.AND P0, PT, |R2|, c[0x2][0x0], PT ;  /* 0x008000000200762a */ /* 0x000e1c0003f0e200 */
[----:B0-----:R-:W-:-:S05]  /*1970*/  @!P0 FMUL R0, R0, 1.175494350822287508e-38 ;  /* 0x0080000000008820 */ /* 0x001fca0000400000 */
[----:B------:R-:W-:-:S04]  /*1980*/  F2FP.PACK_AB R0, RZ, R0 ;  /* 0x00000000ff00723e */ /* 0x000fc800000000ff */
[----:B------:R-:W-:Y:S01]  /*1990*/  PRMT R22, R0, 0x7610, R22 ;  /* 0x0000761000167816 */ /* 0x000fe20000000016 */
[----:B------:R-:W-:Y:S05]  /*19a0*/  BRA `(.L_x_1393) ;  /* 0x00000a6000007947 */ /* 0x000fea0003800000 */
.L_x_1401:
        /* <DEDUP_REMOVED lines=25> */
[----:B------:R-:W-:-:S04]  /*1b40*/  F2FP.PACK_AB R5, RZ, R5 ;  /* 0x00000005ff05723e */ /* 0x000fc800000000ff */
[----:B------:R-:W-:Y:S01]  /*1b50*/  PRMT R22, R5, 0x7610, R22 ;  /* 0x0000761005167816 */ /* 0x000fe20000000016 */
[----:B------:R-:W-:Y:S05]  /*1b60*/  BRA `(.L_x_1393) ;  /* 0x000008a000007947 */ /* 0x000fea0003800000 */
.L_x_1404:
        /* <DEDUP_REMOVED lines=12> */
[----:B------:R-:W-:-:S04]  /*1c30*/  F2FP.PACK_AB R4, RZ, R4 ;  /* 0x00000004ff04723e */ /* 0x000fc800000000ff */
[----:B------:R-:W-:Y:S01]  /*1c40*/  PRMT R22, R4, 0x7610, R22 ;  /* 0x0000761004167816 */ /* 0x000fe20000000016 */
[----:B------:R-:W-:Y:S05]  /*1c50*/  BRA `(.L_x_1393) ;  /* 0x000007b000007947 */ /* 0x000fea0003800000 */
.L_x_1403:
[----:B------:R-:W2:Y:S02]  /*1c60*/  LDG.E.U16 R0, [R2.64] ;  /* 0x0000002402007981 */ /* 0x000ea4000c1e1500 */
[----:B--2---:R-:W-:-:S04]  /*1c70*/  PRMT R0, RZ, 0x5410, R0 ;  /* 0x00005410ff007816 */ /* 0x004fc80000000000 */
[----:B------:R-:W-:-:S04]  /*1c80*/  F2FP.PACK_AB R0, RZ, R0 ;  /* 0x00000000ff00723e */ /* 0x000fc800000000ff */
[----:B------:R-:W-:Y:S01]  /*1c90*/  PRMT R22, R0, 0x7610, R22 ;  /* 0x0000761000167816 */ /* 0x000fe20000000016 */
[----:B------:R-:W-:Y:S05]  /*1ca0*/  BRA `(.L_x_1393) ;  /* 0x0000076000007947 */ /* 0x000fea0003800000 */
.L_x_1400:
        /* <DEDUP_REMOVED lines=10> */
[----:B0-----:R-:W-:Y:S01]  /*1d50*/  F2FP.PACK_AB R22, RZ, R0 ;  /* 0x00000000ff16723e */ /* 0x001fe200000000ff */
[----:B------:R-:W-:Y:S05]  /*1d60*/  BRA `(.L_x_1393) ;  /* 0x000006a000007947 */ /* 0x000fea0003800000 */
.L_x_1407:
        /* <DEDUP_REMOVED lines=21> */
.L_x_1411:
[----:B------:R-:W-:Y:S05]  /*1ec0*/  BSYNC B1 ;  /* 0x0000000000017941 */ /* 0x000fea0003800000 */
.L_x_1410:
[----:B------:R-:W-:Y:S01]  /*1ed0*/  LEA R3, R0, 0x3b800000, 0x17 ;  /* 0x3b80000000037811 */ /* 0x000fe200078eb8ff */
[----:B------:R-:W-:-:S05]  /*1ee0*/  IMAD.SHL.U32 R0, R2, 0x100000, RZ ;  /* 0x0010000002007824 */ /* 0x000fca00078e00ff */
[----:B------:R-:W-:Y:S02]  /*1ef0*/  LOP3.LUT R0, R3, R0, R4, 0xfe, !PT ;  /* 0x0000000003007212 */ /* 0x000fe400078efe04 */
.L_x_1409:
[----:B------:R-:W-:Y:S05]  /*1f00*/  BSYNC B0 ;  /* 0x0000000000007941 */ /* 0x000fea0003800000 */
.L_x_1408:
[----:B------:R-:W-:-:S04]  /*1f10*/  F2FP.PACK_AB R0, RZ, R0 ;  /* 0x00000000ff00723e */ /* 0x000fc800000000ff */
[----:B------:R-:W-:Y:S01]  /*1f20*/  PRMT R22, R0, 0x7610, R22 ;  /* 0x0000761000167816 */ /* 0x000fe20000000016 */
[----:B------:R-:W-:Y:S05]  /*1f30*/  BRA `(.L_x_1393) ;  /* 0x000004d000007947 */ /* 0x000fea0003800000 */
.L_x_1406:
        /* <DEDUP_REMOVED lines=21> */
.L_x_1415:
[----:B------:R-:W-:Y:S05]  /*2090*/  BSYNC B1 ;  /* 0x0000000000017941 */ /* 0x000fea0003800000 */
.L_x_1414:
[----:B------:R-:W-:Y:S01]  /*20a0*/  LEA R3, R0, 0x37800000, 0x17 ;  /* 0x3780000000037811 */ /* 0x000fe200078eb8ff */
[----:B------:R-:W-:-:S05]  /*20b0*/  IMAD.SHL.U32 R0, R2, 0x200000, RZ ;  /* 0x0020000002007824 */ /* 0x000fca00078e00ff */
[----:B------:R-:W-:Y:S02]  /*20c0*/  LOP3.LUT R0, R3, R0, R4, 0xfe, !PT ;  /* 0x0000000003007212 */ /* 0x000fe400078efe04 */
.L_x_1413:
[----:B------:R-:W-:Y:S05]  /*20d0*/  BSYNC B0 ;  /* 0x0000000000007941 */ /* 0x000fea0003800000 */
.L_x_1412:
[----:B------:R-:W-:-:S04]  /*20e0*/  F2FP.PACK_AB R0, RZ, R0 ;  /* 0x00000000ff00723e */ /* 0x000fc800000000ff */
[----:B------:R-:W-:Y:S01]  /*20f0*/  PRMT R22, R0, 0x7610, R22 ;  /* 0x0000761000167816 */ /* 0x000fe20000000016 */
[----:B------:R-:W-:Y:S05]  /*2100*/  BRA `(.L_x_1393) ;  /* 0x0000030000007947 */ /* 0x000fea0003800000 */
.L_x_1405:
        /* <DEDUP_REMOVED lines=14> */
.L_x_1419:
[----:B------:R-:W-:Y:S05]  /*21f0*/  BSYNC B0 ;  /* 0x0000000000007941 */ /* 0x000fea0003800000 */
.L_x_1418:
[----:B------:R-:W-:-:S04]  /*2200*/  F2FP.PACK_AB R0, RZ, R0 ;  /* 0x00000000ff00723e */ /* 0x000fc800000000ff */
[----:B------:R-:W-:Y:S01]  /*2210*/  PRMT R22, R0, 0x7610, R22 ;  /* 0x0000761000167816 */ /* 0x000fe20000000016 */
[----:B------:R-:W-:Y:S05]  /*2220*/  BRA `(.L_x_1393) ;  /* 0x000001e000007947 */ /* 0x000fea0003800000 */
.L_x_1392:
        /* <DEDUP_REMOVED lines=21> */
.L_x_1417:
[----:B------:R-:W2:Y:S02]  /*2380*/  LDG.E.64 R2, [R2.64] ;  /* 0x0000002402027981 */ /* 0x000ea4000c1e1b00 */
[----:B--2---:R-:W0:Y:S02]  /*2390*/  I2F.U64 R0, R2 ;  /* 0x0000000200007312 */ /* 0x004e240000301000 */
[----:B0-----:R-:W-:-:S04]  /*23a0*/  F2FP.PACK_AB R0, RZ, R0 ;  /* 0x00000000ff00723e */ /* 0x001fc800000000ff */
[----:B------:R-:W-:Y:S01]  /*23b0*/  PRMT R22, R0, 0x7610, R22 ;  /* 0x0000761000167816 */ /* 0x000fe20000000016 */
[----:B------:R-:W-:Y:S05]  /*23c0*/  BRA `(.L_x_1393) ;  /* 0x0000004000007947 */ /* 0x000fea0003800000 */
.L_x_1416:
[----:B------:R-:W2:Y:S02]  /*23d0*/  LDG.E R2, [R2.64] ;  /* 0x0000002402027981 */ /* 0x000ea4000c1e1900 */
[----:B--2---:R-:W0:Y:S02]  /*23e0*/  I2F.U32 R0, R2 ;  /* 0x0000000200007306 */ /* 0x004e240000201000 */
[----:B0-----:R-:W-:-:S04]  /*23f0*/  F2FP.PACK_AB R0, RZ, R0 ;  /* 0x00000000ff00723e */ /* 0x001fc800000000ff */
[----:B------:R-:W-:Y:S02]  /*2400*/  PRMT R22, R0, 0x7610, R22 ;  /* 0x0000761000167816 */ /* 0x000fe40000000016 */
.L_x_1393:
        /* <DEDUP_REMOVED lines=19> */
.L_x_1423:
[----:B------:R-:W2:Y:S02]  /*2540*/  LDG.E.U8 R2, [R2.64] ;  /* 0x0000002402027981 */ /* 0x000ea4000c1e1100 */
[----:B--2---:R-:W0:Y:S02]  /*2550*/  I2F.U16 R0, R2 ;  /* 0x0000000200007306 */ /* 0x004e240000101000 */
[----:B0-----:R-:W-:-:S04]  /*2560*/  F2FP.PACK_AB R0, RZ, R0 ;  /* 0x00000000ff00723e */ /* 0x001fc800000000ff */
[----:B------:R-:W-:Y:S01]  /*2570*/  PRMT R23, R0, 0x7610, R23 ;  /* 0x0000761000177816 */ /* 0x000fe20000000017 */
[----:B------:R-:W-:Y:S05]  /*2580*/  BRA `(.L_x_1425) ;  /* 0x00000ed000007947 */ /* 0x000fea0003800000 */
.L_x_1422:
        /* <DEDUP_REMOVED lines=11> */
.L_x_1427:
[----:B------:R-:W2:Y:S02]  /*2640*/  LDG.E R2, [R2.64] ;  /* 0x0000002402027981 */ /* 0x000ea4000c1e1900 */
[----:B--2---:R-:W0:Y:S02]  /*2650*/  I2F R0, R2 ;  /* 0x0000000200007306 */ /* 0x004e240000201400 */
[----:B0-----:R-:W-:-:S04]  /*2660*/  F2FP.PACK_AB R0, RZ, R0 ;  /* 0x00000000ff00723e */ /* 0x001fc800000000ff */
[----:B------:R-:W-:Y:S01]  /*2670*/  PRMT R23, R0, 0x7610, R23 ;  /* 0x0000761000177816 */ /* 0x000fe20000000017 */
[----:B------:R-:W-:Y:S05]  /*2680*/  BRA `(.L_x_1425) ;  /* 0x00000dd000007947 */ /* 0x000fea0003800000 */
.L_x_1426:
[----:B------:R-:W2:Y:S02]  /*2690*/  LDG.E.U16 R2, [R2.64] ;  /* 0x0000002402027981 */ /* 0x000ea4000c1e1500 */
[----:B--2---:R-:W0:Y:S02]  /*26a0*/  I2F.S16 R0, R2 ;  /* 0x0000000200007306 */ /* 0x004e240000101400 */
[----:B0-----:R-:W-:-:S04]  /*26b0*/  F2FP.PACK_AB R0, RZ, R0 ;  /* 0x00000000ff00723e */ /* 0x001fc800000000ff */
[----:B------:R-:W-:Y:S01]  /*26c0*/  PRMT R23, R0, 0x7610, R23 ;  /* 0x0000761000177816 */ /* 0x000fe20000000017 */
[----:B------:R-:W-:Y:S05]  /*26d0*/  BRA `(.L_x_1425) ;  /* 0x00000d8000007947 */ /* 0x000fea0003800000 */
.L_x_1421:
        /* <DEDUP_REMOVED lines=9> */
.L_x_1429:
[----:B------:R0:W5:Y:S01]  /*2770*/  LDG.E.U16 R23, [R2.64] ;  /* 0x0000002402177981 */ /* 0x000162000c1e1500 */
[----:B------:R-:W-:Y:S05]  /*2780*/  BRA `(.L_x_1425) ;  /* 0x00000cd000007947 */ /* 0x000fea0003800000 */
.L_x_1428:
        /* <DEDUP_REMOVED lines=9> */
.L_x_1431:
[----:B------:R0:W5:Y:S01]  /*2820*/  LDG.E.U16 R23, [R2.64] ;  /* 0x0000002402177981 */ /* 0x000162000c1e1500 */
[----:B------:R-:W-:Y:S05]  /*2830*/  BRA `(.L_x_1425) ;  /* 0x00000c2000007947 */ /* 0x000fea0003800000 */
.L_x_1430:
[----:B------:R-:W2:Y:S02]  /*2840*/  LDG.E.64 R2, [R2.64] ;  /* 0x0000002402027981 */ /* 0x000ea4000c1e1b00 */
[----:B--2---:R-:W0:Y:S01]  /*2850*/  F2F.F32.F64 R0, R2 ;  /* 0x0000000200007310 */ /* 0x004e220000301000 */
[----:B------:R-:W0:-:S14]  /*2860*/  DSETP.GEU.AND P0, PT, |R2|, c[0x2][0x0], PT ;  /* 0x008000000200762a */ /* 0x000e1c0003f0e200 */
[----:B0-----:R-:W-:-:S05]  /*2870*/  @!P0 FMUL R0, R0, 1.175494350822287508e-38 ;  /* 0x0080000000008820 */ /* 0x001fca0000400000 */
[----:B------:R-:W-:-:S04]  /*2880*/  F2FP.PACK_AB R0, RZ, R0 ;  /* 0x00000000ff00723e */ /* 0x000fc800000000ff */
[----:B------:R-:W-:Y:S01]  /*2890*/  PRMT R23, R0, 0x7610, R23 ;  /* 0x0000761000177816 */ /* 0x000fe20000000017 */
[----:B------:R-:W-:Y:S05]  /*28a0*/  BRA `(.L_x_1425) ;  /* 0x00000bb000007947 */ /* 0x000fea0003800000 */
.L_x_1420:
        /* <DEDUP_REMOVED lines=14> */
.L_x_1434:
[----:B------:R-:W2:Y:S02]  /*2990*/  LDG.E.64 R2, [R2.64] ;  /* 0x0000002402027981 */ /* 0x000ea4000c1e1b00 */
[----:B--2---:R-:W0:Y:S01]  /*29a0*/  F2F.F32.F64 R0, R2 ;  /* 0x0000000200007310 */ /* 0x004e220000301000 */
[----:B------:R-:W0:-:S14]  /*29b0*/  DSETP.GEU.AND P0, PT, |R2|, c[0x2][0x0], PT ;  /* 0x008000000200762a */ /* 0x000e1c0003f0e200 */
[----:B0-----:R-:W-:-:S05]  /*29c0*/  @!P0 FMUL R0, R0, 1.175494350822287508e-38 ;  /* 0x0080000000008820 */ /* 0x001fca0000400000 */
[----:B------:R-:W-:-:S04]  /*29d0*/  F2FP.PACK_AB R0, RZ, R0 ;  /* 0x00000000ff00723e */ /* 0x000fc800000000ff */
[----:B------:R-:W-:Y:S01]  /*29e0*/  PRMT R23, R0, 0x7610, R23 ;  /* 0x0000761000177816 */ /* 0x000fe20000000017 */
[----:B------:R-:W-:Y:S05]  /*29f0*/  BRA `(.L_x_1425) ;  /* 0x00000a6000007947 */ /* 0x000fea0003800000 */
.L_x_1433:
        /* <DEDUP_REMOVED lines=28> */
.L_x_1436:
        /* <DEDUP_REMOVED lines=15> */
.L_x_1435:
[----:B------:R-:W2:Y:S02]  /*2cb0*/  LDG.E.U16 R0, [R2.64] ;  /* 0x0000002402007981 */ /* 0x000ea4000c1e1500 */
[----:B--2---:R-:W-:-:S04]  /*2cc0*/  PRMT R0, RZ, 0x5410, R0 ;  /* 0x00005410ff007816 */ /* 0x004fc80000000000 */
[----:B------:R-:W-:-:S04]  /*2cd0*/  F2FP.PACK_AB R0, RZ, R0 ;  /* 0x00000000ff00723e */ /* 0x000fc800000000ff */
[----:B------:R-:W-:Y:S01]  /*2ce0*/  PRMT R23, R0, 0x7610, R23 ;  /* 0x0000761000177816 */ /* 0x000fe20000000017 */
[----:B------:R-:W-:Y:S05]  /*2cf0*/  BRA `(.L_x_1425) ;  /* 0x0000076000007947 */ /* 0x000fea0003800000 */
.L_x_1432:
        /* <DEDUP_REMOVED lines=12> */
.L_x_1439:
        /* <DEDUP_REMOVED lines=21> */
.L_x_1443:
[----:B------:R-:W-:Y:S05]  /*2f10*/  BSYNC B1 ;  /* 0x0000000000017941 */ /* 0x000fea0003800000 */
.L_x_1442:
[----:B------:R-:W-:Y:S01]  /*2f20*/  LEA R3, R0, 0x3b800000, 0x17 ;  /* 0x3b80000000037811 */ /* 0x000fe200078eb8ff */
[----:B------:R-:W-:-:S05]  /*2f30*/  IMAD.SHL.U32 R0, R2, 0x100000, RZ ;  /* 0x0010000002007824 */ /* 0x000fca00078e00ff */
[----:B------:R-:W-:Y:S02]  /*2f40*/  LOP3.LUT R0, R3, R0, R4, 0xfe, !PT ;  /* 0x0000000003007212 */ /* 0x000fe400078efe04 */
.L_x_1441:
[----:B------:R-:W-:Y:S05]  /*2f50*/  BSYNC B0 ;  /* 0x0000000000007941 */ /* 0x000fea0003800000 */
.L_x_1440:
[----:B------:R-:W-:-:S04]  /*2f60*/  F2FP.PACK_AB R0, RZ, R0 ;  /* 0x00000000ff00723e */ /* 0x000fc800000000ff */
[----:B------:R-:W-:Y:S01]  /*2f70*/  PRMT R23, R0, 0x7610, R23 ;  /* 0x0000761000177816 */ /* 0x000fe20000000017 */
[----:B------:R-:W-:Y:S05]  /*2f80*/  BRA `(.L_x_1425) ;  /* 0x000004d000007947 */ /* 0x000fea0003800000 */
.L_x_1438:
        /* <DEDUP_REMOVED lines=21> */
.L_x_1447:
[----:B------:R-:W-:Y:S05]  /*30e0*/  BSYNC B1 ;  /* 0x0000000000017941 */ /* 0x000fea0003800000 */
.L_x_1446:
[----:B------:R-:W-:Y:S01]  /*30f0*/  LEA R3, R0, 0x37800000, 0x17 ;  /* 0x3780000000037811 */ /* 0x000fe200078eb8ff */
[----:B------:R-:W-:-:S05]  /*3100*/  IMAD.SHL.U32 R0, R2, 0x200000, RZ ;  /* 0x0020000002007824 */ /* 0x000fca00078e00ff */
[----:B------:R-:W-:Y:S02]  /*3110*/  LOP3.LUT R0, R3, R0, R4, 0xfe, !PT ;  /* 0x0000000003007212 */ /* 0x000fe400078efe04 */
.L_x_1445:
[----:B------:R-:W-:Y:S05]  /*3120*/  BSYNC B0 ;  /* 0x0000000000007941 */ /* 0x000fea0003800000 */
.L_x_1444:
[----:B------:R-:W-:-:S04]  /*3130*/  F2FP.PACK_AB R0, RZ, R0 ;  /* 0x00000000ff00723e */ /* 0x000fc800000000ff */
[----:B------:R-:W-:Y:S01]  /*3140*/  PRMT R23, R0, 0x7610, R23 ;  /* 0x0000761000177816 */ /* 0x000fe20000000017 */
[----:B------:R-:W-:Y:S05]  /*3150*/  BRA `(.L_x_1425) ;  /* 0x0000030000007947 */ /* 0x000fea0003800000 */
.L_x_1437:
        /* <DEDUP_REMOVED lines=14> */
.L_x_1451:
[----:B------:R-:W-:Y:S05]  /*3240*/  BSYNC B0 ;  /* 0x0000000000007941 */ /* 0x000fea0003800000 */
.L_x_1450:
[----:B------:R-:W-:-:S04]  /*3250*/  F2FP.PACK_AB R0, RZ, R0 ;  /* 0x00000000ff00723e */ /* 0x000fc800000000ff */
[----:B------:R-:W-:Y:S01]  /*3260*/  PRMT R23, R0, 0x7610, R23 ;  /* 0x0000761000177816 */ /* 0x000fe20000000017 */
[----:B------:R-:W-:Y:S05]  /*3270*/  BRA `(.L_x_1425) ;  /* 0x000001e000007947 */ /* 0x000fea0003800000 */
.L_x_1424:
        /* <DEDUP_REMOVED lines=21> */
.L_x_1449:
[----:B------:R-:W2:Y:S02]  /*33d0*/  LDG.E.64 R2, [R2.64] ;  /* 0x0000002402027981 */ /* 0x000ea4000c1e1b00 */
[----:B--2---:R-:W0:Y:S02]  /*33e0*/  I2F.U64 R0, R2 ;  /* 0x0000000200007312 */ /* 0x004e240000301000 */
[----:B0-----:R-:W-:-:S04]  /*33f0*/  F2FP.PACK_AB R0, RZ, R0 ;  /* 0x00000000ff00723e */ /* 0x001fc800000000ff */
[----:B------:R-:W-:Y:S01]  /*3400*/  PRMT R23, R0, 0x7610, R23 ;  /* 0x0000761000177816 */ /* 0x000fe20000000017 */
[----:B------:R-:W-:Y:S05]  /*3410*/  BRA `(.L_x_1425) ;  /* 0x0000004000007947 */ /* 0x000fea0003800000 */
.L_x_1448:
[----:B------:R-:W2:Y:S02]  /*3420*/  LDG.E R2, [R2.64] ;  /* 0x0000002402027981 */ /* 0x000ea4000c1e1900 */
[----:B--2---:R-:W0:Y:S02]  /*3430*/  I2F.U32 R0, R2 ;  /* 0x0000000200007306 */ /* 0x004e240000201000 */
[----:B0-----:R-:W-:-:S04]  /*3440*/  F2FP.PACK_AB R0, RZ, R0 ;  /* 0x00000000ff00723e */ /* 0x001fc800000000ff */
[----:B------:R-:W-:Y:S02]  /*3450*/  PRMT R23, R0, 0x7610, R23 ;  /* 0x0000761000177816 */ /* 0x000fe40000000017 */
.L_x_1425:
        /* <DEDUP_REMOVED lines=19> */
.L_x_1455:
[----:B------:R-:W2:Y:S02]  /*3590*/  LDG.E.U8 R2, [R2.64] ;  /* 0x0000002402027981 */ /* 0x000ea4000c1e1100 */
[----:B--2---:R-:W0:Y:S02]  /*35a0*/  I2F.U16 R0, R2 ;  /* 0x0000000200007306 */ /* 0x004e240000101000 */
[----:B0-----:R-:W-:-:S04]  /*35b0*/  F2FP.PACK_AB R0, RZ, R0 ;  /* 0x00000000ff00723e */ /* 0x001fc800000000ff */
[----:B------:R-:W-:Y:S01]  /*35c0*/  PRMT R25, R0, 0x7610, R25 ;  /* 0x0000761000197816 */ /* 0x000fe20000000019 */
[----:B------:R-:W-:Y:S05]  /*35d0*/  BRA `(.L_x_1457) ;  /* 0x00000ed000007947 */ /* 0x000fea0003800000 */
.L_x_1454:
        /* <DEDUP_REMOVED lines=11> */
.L_x_1459:
[----:B------:R-:W2:Y:S02]  /*3690*/  LDG.E R2, [R2.64] ;  /* 0x0000002402027981 */ /* 0x000ea4000c1e1900 */
[----:B--2---:R-:W0:Y:S02]  /*36a0*/  I2F R0, R2 ;  /* 0x0000000200007306 */ /* 0x004e240000201400 */
[----:B0-----:R-:W-:-:S04]  /*36b0*/  F2FP.PACK_AB R0, RZ, R0 ;  /* 0x00000000ff00723e */ /* 0x001fc800000000ff */
[----:B------:R-:W-:Y:S01]  /*36c0*/  PRMT R25, R0, 0x7610, R25 ;  /* 0x0000761000197816 */ /* 0x000fe20000000019 */
[----:B------:R-:W-:Y:S05]  /*36d0*/  BRA `(.L_x_1457) ;  /* 0x00000dd000007947 */ /* 0x000fea0003800000 */
.L_x_1458:
[----:B------:R-:W2:Y:S02]  /*36e0*/  LDG.E.U16 R2, [R2.64] ;  /* 0x0000002402027981 */ /* 0x000ea4000c1e1500 */
[----:B--2---:R-:W0:Y:S02]  /*36f0*/  I2F.S16 R0, R2 ;  /* 0x0000000200007306 */ /* 0x004e240000101400 */
[----:B0-----:R-:W-:-:S04]  /*3700*/  F2FP.PACK_AB R0, RZ, R0 ;  /* 0x00000000ff00723e */ /* 0x001fc800000000ff */
[----:B------:R-:W-:Y:S01]  /*3710*/  PRMT R25, R0, 0x7610, R25 ;  /* 0x0000761000197816 */ /* 0x000fe20000000019 */
[----:B------:R-:W-:Y:S05]  /*3720*/  BRA `(.L_x_1457) ;  /* 0x00000d8000007947 */ /* 0x000fea0003800000 */
.L_x_1453:
        /* <DEDUP_REMOVED lines=9> */
.L_x_1461:
[----:B------:R0:W5:Y:S01]  /*37c0*/  LDG.E.U16 R25, [R2.64] ;  /* 0x0000002402197981 */ /* 0x000162000c1e1500 */
[----:B------:R-:W-:Y:S05]  /*37d0*/  BRA `(.L_x_1457) ;  /* 0x00000cd000007947 */ /* 0x000fea0003800000 */
.L_x_1460:
        /* <DEDUP_REMOVED lines=9> */
.L_x_1463:
[----:B------:R0:W5:Y:S01]  /*3870*/  LDG.E.U16 R25, [R2.64] ;  /* 0x0000002402197981 */ /* 0x000162000c1e1500 */
[----:B------:R-:W-:Y:S05]  /*3880*/  BRA `(.L_x_1457) ;  /* 0x00000c2000007947 */ /* 0x000fea0003800000 */
.L_x_1462:
[----:B------:R-:W2:Y:S02]  /*3890*/  LDG.E.64 R2, [R2.64] ;  /* 0x0000002402027981 */ /* 0x000ea4000c1e1b00 */
[----:B--2---:R-:W0:Y:S01]  /*38a0*/  F2F.F32.F64 R0, R2 ;  /* 0x0000000200007310 */ /* 0x004e220000301000 */
[----:B------:R-:W0:-:S14]  /*38b0*/  DSETP.GEU.AND P0, PT, |R2|, c[0x2][0x0], PT ;  /* 0x008000000200762a */ /* 0x000e1c0003f0e200 */
[----:B0-----:R-:W-:-:S05]  /*38c0*/  @!P0 FMUL R0, R0, 1.175494350822287508e-38 ;  /* 0x0080000000008820 */ /* 0x001fca0000400000 */
[----:B------:R-:W-:-:S04]  /*38d0*/  F2FP.PACK_AB R0, RZ, R0 ;  /* 0x00000000ff00723e */ /* 0x000fc800000000ff */
[----:B------:R-:W-:Y:S01]  /*38e0*/  PRMT R25, R0, 0x7610, R25 ;  /* 0x0000761000197816 */ /* 0x000fe20000000019 */
[----:B------:R-:W-:Y:S05]  /*38f0*/  BRA `(.L_x_1457) ;  /* 0x00000bb000007947 */ /* 0x000fea0003800000 */
.L_x_1452:
        /* <DEDUP_REMOVED lines=14> */
.L_x_1466:
[----:B------:R-:W2:Y:S02]  /*39e0*/  LDG.E.64 R2, [R2.64] ;  /* 0x0000002402027981 */ /* 0x000ea4000c1e1b00 */
[----:B--2---:R-:W0:Y:S01]  /*39f0*/  F2F.F32.F64 R0, R2 ;  /* 0x0000000200007310 */ /* 0x004e220000301000 */
[----:B------:R-:W0:-:S14]  /*3a00*/  DSETP.GEU.AND P0, PT, |R2|, c[0x2][0x0], PT ;  /* 0x008000000200762a */ /* 0x000e1c0003f0e200 */
[----:B0-----:R-:W-:-:S05]  /*3a10*/  @!P0 FMUL R0, R0, 1.175494350822287508e-38 ;  /* 0x0080000000008820 */ /* 0x001fca0000400000 */
[----:B------:R-:W-:-:S04]  /*3a20*/  F2FP.PACK_AB R0, RZ, R0 ;  /* 0x00000000ff00723e */ /* 0x000fc800000000ff */
[----:B------:R-:W-:Y:S01]  /*3a30*/  PRMT R25, R0, 0x7610, R25 ;  /* 0x0000761000197816 */ /* 0x000fe20000000019 */
[----:B------:R-:W-:Y:S05]  /*3a40*/  BRA `(.L_x_1457) ;  /* 0x00000a6000007947 */ /* 0x000fea0003800000 */
.L_x_1465:
        /* <DEDUP_REMOVED lines=28> */
.L_x_1468:
        /* <DEDUP_REMOVED lines=15> */
.L_x_1467:
[----:B------:R-:W2:Y:S02]  /*3d00*/  LDG.E.U16 R0, [R2.64] ;  /* 0x0000002402007981 */ /* 0x000ea4000c1e1500 */
[----:B--2---:R-:W-:-:S04]  /*3d10*/  PRMT R0, RZ, 0x5410, R0 ;  /* 0x00005410ff007816 */ /* 0x004fc80000000000 */
[----:B------:R-:W-:-:S04]  /*3d20*/  F2FP.PACK_AB R0, RZ, R0 ;  /* 0x00000000ff00723e */ /* 0x000fc800000000ff */
[----:B------:R-:W-:Y:S01]  /*3d30*/  PRMT R25, R0, 0x7610, R25 ;  /* 0x0000761000197816 */ /* 0x000fe20000000019 */
[----:B------:R-:W-:Y:S05]  /*3d40*/  BRA `(.L_x_1457) ;  /* 0x0000076000007947 */ /* 0x000fea0003800000 */
.L_x_1464:
        /* <DEDUP_REMOVED lines=12> */
.L_x_1471:
        /* <DEDUP_REMOVED lines=21> */
.L_x_1475:
[----:B------:R-:W-:Y:S05]  /*3f60*/  BSYNC B1 ;  /* 0x0000000000017941 */ /* 0x000fea0003800000 */
.L_x_1474:
[----:B------:R-:W-:Y:S01]  /*3f70*/  LEA R3, R0, 0x3b800000, 0x17 ;  /* 0x3b80000000037811 */ /* 0x000fe200078eb8ff */
[----:B------:R-:W-:-:S05]  /*3f80*/  IMAD.SHL.U32 R0, R2, 0x100000, RZ ;  /* 0x0010000002007824 */ /* 0x000fca00078e00ff */
[----:B------:R-:W-:Y:S02]  /*3f90*/  LOP3.LUT R0, R3, R0, R4, 0xfe, !PT ;  /* 0x0000000003007212 */ /* 0x000fe400078efe04 */
.L_x_1473:
[----:B------:R-:W-:Y:S05]  /*3fa0*/  BSYNC B0 ;  /* 0x0000000000007941 */ /* 0x000fea0003800000 */
.L_x_1472:
[----:B------:R-:W-:-:S04]  /*3fb0*/  F2FP.PACK_AB R0, RZ, R0 ;  /* 0x00000000ff00723e */ /* 0x000fc800000000ff */
[----:B------:R-:W-:Y:S01]  /*3fc0*/  PRMT R25, R0, 0x7610, R25 ;  /* 0x0000761000197816 */ /* 0x000fe20000000019 */
[----:B------:R-:W-:Y:S05]  /*3fd0*/  BRA `(.L_x_1457) ;  /* 0x000004d000007947 */ /* 0x000fea0003800000 */
.L_x_1470:
        /* <DEDUP_REMOVED lines=21> */
.L_x_1479:
[----:B------:R-:W-:Y:S05]  /*4130*/  BSYNC B1 ;  /* 0x0000000000017941 */ /* 0x000fea0003800000 */
.L_x_1478:
[----:B------:R-:W-:Y:S01]  /*4140*/  LEA R3, R0, 0x37800000, 0x17 ;  /* 0x3780000000037811 */ /* 0x000fe200078eb8ff */
[----:B------:R-:W-:-:S05]  /*4150*/  IMAD.SHL.U32 R0, R2, 0x200000, RZ ;  /* 0x0020000002007824 */ /* 0x000fca00078e00ff */
[----:B------:R-:W-:Y:S02]  /*4160*/  LOP3.LUT R0, R3, R0, R4, 0xfe, !PT ;  /* 0x0000000003007212 */ /* 0x000fe400078efe04 */
.L_x_1477:
[----:B------:R-:W-:Y:S05]  /*4170*/  BSYNC B0 ;  /* 0x0000000000007941 */ /* 0x000fea0003800000 */
.L_x_1476:
[----:B------:R-:W-:-:S04]  /*4180*/  F2FP.PACK_AB R0, RZ, R0 ;  /* 0x00000000ff00723e */ /* 0x000fc800000000ff */
[----:B------:R-:W-:Y:S01]  /*4190*/  PRMT R25, R0, 0x7610, R25 ;  /* 0x0000761000197816 */ /* 0x000fe20000000019 */
[----:B------:R-:W-:Y:S05]  /*41a0*/  BRA `(.L_x_1457) ;  /* 0x0000030000007947 */ /* 0x000fea0003800000 */
.L_x_1469:
        /* <DEDUP_REMOVED lines=14> */
.L_x_1483:
[----:B------:R-:W-:Y:S05]  /*4290*/  BSYNC B0 ;  /* 0x0000000000007941 */ /* 0x000fea0003800000 */
.L_x_1482:
[----:B------:R-:W-:-:S04]  /*42a0*/  F2FP.PACK_AB R0, RZ, R0 ;  /* 0x00000000ff00723e */ /* 0x000fc800000000ff */
[----:B------:R-:W-:Y:S01]  /*42b0*/  PRMT R25, R0, 0x7610, R25 ;  /* 0x0000761000197816 */ /* 0x000fe20000000019 */
[----:B------:R-:W-:Y:S05]  /*42c0*/  BRA `(.L_x_1457) ;  /* 0x000001e000007947 */ /* 0x000fea0003800000 */
.L_x_1456:
        /* <DEDUP_REMOVED lines=21> */
.L_x_1481:
[----:B------:R-:W2:Y:S02]  /*4420*/  LDG.E.64 R2, [R2.64] ;  /* 0x0000002402027981 */ /* 0x000ea4000c1e1b00 */
[----:B--2---:R-:W0:Y:S02]  /*4430*/  I2F.U64 R0, R2 ;  /* 0x0000000200007312 */ /* 0x004e240000301000 */
[----:B0-----:R-:W-:-:S04]  /*4440*/  F2FP.PACK_AB R0, RZ, R0 ;  /* 0x00000000ff00723e */ /* 0x001fc800000000ff */
[----:B------:R-:W-:Y:S01]  /*4450*/  PRMT R25, R0, 0x7610, R25 ;  /* 0x0000761000197816 */ /* 0x000fe20000000019 */
[----:B------:R-:W-:Y:S05]  /*4460*/  BRA `(.L_x_1457) ;  /* 0x0000004000007947 */ /* 0x000fea0003800000 */
.L_x_1480:
[----:B------:R-:W2:Y:S02]  /*4470*/  LDG.E R2, [R2.64] ;  /* 0x0000002402027981 */ /* 0x000ea4000c1e1900 */
[----:B--2---:R-:W0:Y:S02]  /*4480*/  I2F.U32 R0, R2 ;  /* 0x0000000200007306 */ /* 0x004e240000201000 */
[----:B0-----:R-:W-:-:S04]  /*4490*/  F2FP.PACK_AB R0, RZ, R0 ;  /* 0x00000000ff00723e */ /* 0x001fc800000000ff */
[----:B------:R-:W-:Y:S02]  /*44a0*/  PRMT R25, R0, 0x7610, R25 ;  /* 0x0000761000197816 */ /* 0x000fe40000000019 */
.L_x_1457:
        /* <DEDUP_REMOVED lines=16> */
[----:B0-----:R-:W-:Y:S01]  /*45b0*/  F2FP.PACK_AB R0, RZ, R0 ;  /* 0x00000000ff00723e */ /* 0x001fe200000000ff */
[----:B------:R-:W-:Y:S05]  /*45c0*/  BRA `(.L_x_1489) ;  /* 0x00000e5000007947 */ /* 0x000fea0003800000 */
.L_x_1487:
[----:B------:R-:W2:Y:S02]  /*45d0*/  LDG.E.U8 R2, [R2.64] ;  /* 0x0000002402027981 */ /* 0x000ea4000c1e1100 */
[----:B--2---:R-:W0:Y:S02]  /*45e0*/  I2F.U16 R0, R2 ;  /* 0x0000000200007306 */ /* 0x004e240000101000 */
[----:B0-----:R-:W-:Y:S01]  /*45f0*/  F2FP.PACK_AB R0, RZ, R0 ;  /* 0x00000000ff00723e */ /* 0x001fe200000000ff */
[----:B------:R-:W-:Y:S05]  /*4600*/  BRA `(.L_x_1489) ;  /* 0x00000e1000007947 */ /* 0x000fea0003800000 */
.L_x_1486:
        /* <DEDUP_REMOVED lines=8> */
[----:B0-----:R-:W-:Y:S01]  /*4690*/  F2FP.PACK_AB R0, RZ, R0 ;  /* 0x00000000ff00723e */ /* 0x001fe200000000ff */
[----:B------:R-:W-:Y:S05]  /*46a0*/  BRA `(.L_x_1489) ;  /* 0x00000d7000007947 */ /* 0x000fea0003800000 */
.L_x_1491:
[----:B------:R-:W2:Y:S02]  /*46b0*/  LDG.E R2, [R2.64] ;  /* 0x0000002402027981 */ /* 0x000ea4000c1e1900 */
[----:B--2---:R-:W0:Y:S02]  /*46c0*/  I2F R0, R2 ;  /* 0x0000000200007306 */ /* 0x004e240000201400 */
[----:B0-----:R-:W-:Y:S01]  /*46d0*/  F2FP.PACK_AB R0, RZ, R0 ;  /* 0x00000000ff00723e */ /* 0x001fe200000000ff */
[----:B------:R-:W-:Y:S05]  /*46e0*/  BRA `(.L_x_1489) ;  /* 0x00000d3000007947 */ /* 0x000fea0003800000 */
.L_x_1490:
[----:B------:R-:W2:Y:S02]  /*46f0*/  LDG.E.U16 R2, [R2.64] ;  /* 0x0000002402027981 */ /* 0x000ea4000c1e1500 */
[----:B--2---:R-:W0:Y:S02]  /*4700*/  I2F.S16 R0, R2 ;  /* 0x0000000200007306 */ /* 0x004e240000101400 */
[----:B0-----:R-:W-:Y:S01]  /*4710*/  F2FP.PACK_AB R0, RZ, R0 ;  /* 0x00000000ff00723e */ /* 0x001fe200000000ff */
[----:B------:R-:W-:Y:S05]  /*4720*/  BRA `(.L_x_1489) ;  /* 0x00000cf000007947 */ /* 0x000fea0003800000 */
.L_x_1485:
        /* <DEDUP_REMOVED lines=9> */
.L_x_1493:
[----:B------:R0:W5:Y:S01]  /*47c0*/  LDG.E.U16 R0, [R2.64] ;  /* 0x0000002402007981 */ /* 0x000162000c1e1500 */
[----:B------:R-:W-:Y:S05]  /*47d0*/  BRA `(.L_x_1489) ;  /* 0x00000c4000007947 */ /* 0x000fea0003800000 */
.L_x_1492:
        /* <DEDUP_REMOVED lines=9> */
.L_x_1495:
[----:B------:R0:W5:Y:S01]  /*4870*/  LDG.E.U16 R0, [R2.64] ;  /* 0x0000002402007981 */ /* 0x000162000c1e1500 */
[----:B------:R-:W-:Y:S05]  /*4880*/  BRA `(.L_x_1489) ;  /* 0x00000b9000007947 */ /* 0x000fea0003800000 */
.L_x_1494:
[----:B------:R-:W2:Y:S02]  /*4890*/  LDG.E.64 R2, [R2.64] ;  /* 0x0000002402027981 */ /* 0x000ea4000c1e1b00 */
[----:B--2---:R-:W0:Y:S01]  /*48a0*/  F2F.F32.F64 R0, R2 ;  /* 0x0000000200007310 */ /* 0x004e220000301000 */
[----:B------:R-:W0:-:S14]  /*48b0*/  DSETP.GEU.AND P0, PT, |R2|, c[0x2][0x0], PT ;  /* 0x008000000200762a */ /* 0x000e1c0003f0e200 */
[----:B0-----:R-:W-:-:S05]  /*48c0*/  @!P0 FMUL R0, R0, 1.175494350822287508e-38 ;  /* 0x0080000000008820 */ /* 0x001fca0000400000 */
[----:B------:R-:W-:Y:S01]  /*48d0*/  F2FP.PACK_AB R0, RZ, R0 ;  /* 0x00000000ff00723e */ /* 0x000fe200000000ff */
[----:B------:R-:W-:Y:S05]  /*48e0*/  BRA `(.L_x_1489) ;  /* 0x00000b3000007947 */ /* 0x000fea0003800000 */
.L_x_1484:
        /* <DEDUP_REMOVED lines=11> */
[----:B------:R-:W-:Y:S01]  /*49a0*/  F2FP.PACK_AB R0, RZ, R0 ;  /* 0x00000000ff00723e */ /* 0x000fe200000000ff */
[----:B------:R-:W-:Y:S05]  /*49b0*/  BRA `(.L_x_1489) ;  /* 0x00000a6000007947 */ /* 0x000fea0003800000 */
.L_x_1498:
[----:B------:R-:W2:Y:S02]  /*49c0*/  LDG.E.64 R2, [R2.64] ;  /* 0x0000002402027981 */ /* 0x000ea4000c1e1b00 */
[----:B--2---:R-:W0:Y:S01]  /*49d0*/  F2F.F32.F64 R0, R2 ;  /* 0x0000000200007310 */ /* 0x004e220000301000 */
[----:B------:R-:W0:-:S14]  /*49e0*/  DSETP.GEU.AND P0, PT, |R2|, c[0x2][0x0], PT ;  /* 0x008000000200762a */ /* 0x000e1c0003f0e200 */
[----:B0-----:R-:W-:-:S05]  /*49f0*/  @!P0 FMUL R0, R0, 1.175494350822287508e-38 ;  /* 0x0080000000008820 */ /* 0x001fca0000400000 */
[----:B------:R-:W-:Y:S01]  /*4a00*/  F2FP.PACK_AB R0, RZ, R0 ;  /* 0x00000000ff00723e */ /* 0x000fe200000000ff */
[----:B------:R-:W-:Y:S05]  /*4a10*/  BRA `(.L_x_1489) ;  /* 0x00000a0000007947 */ /* 0x000fea0003800000 */
.L_x_1497:
        /* <DEDUP_REMOVED lines=28> */
.L_x_1500:
        /* <DEDUP_REMOVED lines=15> */
.L_x_1499:
[----:B------:R-:W2:Y:S02]  /*4cd0*/  LDG.E.U16 R0, [R2.64] ;  /* 0x0000002402007981 */ /* 0x000ea4000c1e1500 */
[----:B--2---:R-:W-:-:S04]  /*4ce0*/  PRMT R0, RZ, 0x5410, R0 ;  /* 0x00005410ff007816 */ /* 0x004fc80000000000 */
[----:B------:R-:W-:Y:S01]  /*4cf0*/  F2FP.PACK_AB R0, RZ, R0 ;  /* 0x00000000ff00723e */ /* 0x000fe200000000ff */
[----:B------:R-:W-:Y:S05]  /*4d00*/  BRA `(.L_x_1489) ;  /* 0x0000071000007947 */ /* 0x000fea0003800000 */
.L_x_1496:
        /* <DEDUP_REMOVED lines=12> */
.L_x_1503:
        /* <DEDUP_REMOVED lines=21> */
.L_x_1507:
[----:B------:R-:W-:Y:S05]  /*4f20*/  BSYNC B1 ;  /* 0x0000000000017941 */ /* 0x000fea0003800000 */
.L_x_1506:
[----:B------:R-:W-:Y:S01]  /*4f30*/  LEA R3, R0, 0x3b800000, 0x17 ;  /* 0x3b80000000037811 */ /* 0x000fe200078eb8ff */
[----:B------:R-:W-:-:S05]  /*4f40*/  IMAD.SHL.U32 R0, R2, 0x100000, RZ ;  /* 0x0010000002007824 */ /* 0x000fca00078e00ff */
[----:B------:R-:W-:Y:S02]  /*4f50*/  LOP3.LUT R0, R3, R0, R4, 0xfe, !PT ;  /* 0x0000000003007212 */ /* 0x000fe400078efe04 */
.L_x_1505:
[----:B------:R-:W-:Y:S05]  /*4f60*/  BSYNC B0 ;  /* 0x0000000000007941 */ /* 0x000fea0003800000 */
.L_x_1504:
[----:B------:R-:W-:Y:S01]  /*4f70*/  F2FP.PACK_AB R0, RZ, R0 ;  /* 0x00000000ff00723e */ /* 0x000fe200000000ff */
[----:B------:R-:W-:Y:S05]  /*4f80*/  BRA `(.L_x_1489) ;  /* 0x0000049000007947 */ /* 0x000fea0003800000 */
.L_x_1502:
        /* <DEDUP_REMOVED lines=21> */
.L_x_1511:
[----:B------:R-:W-:Y:S05]  /*50e0*/  BSYNC B1 ;  /* 0x0000000000017941 */ /* 0x000fea0003800000 */
.L_x_1510:
[----:B------:R-:W-:Y:S01]  /*50f0*/  LEA R3, R0, 0x37800000, 0x17 ;  /* 0x3780000000037811 */ /* 0x000fe200078eb8ff */
[----:B------:R-:W-:-:S05]  /*5100*/  IMAD.SHL.U32 R0, R2, 0x200000, RZ ;  /* 0x0020000002007824 */ /* 0x000fca00078e00ff */
[----:B------:R-:W-:Y:S02]  /*5110*/  LOP3.LUT R0, R3, R0, R4, 0xfe, !PT ;  /* 0x0000000003007212 */ /* 0x000fe400078efe04 */
.L_x_1509:
[----:B------:R-:W-:Y:S05]  /*5120*/  BSYNC B0 ;  /* 0x0000000000007941 */ /* 0x000fea0003800000 */
.L_x_1508:
[----:B------:R-:W-:Y:S01]  /*5130*/  F2FP.PACK_AB R0, RZ, R0 ;  /* 0x00000000ff00723e */ /* 0x000fe200000000ff */
[----:B------:R-:W-:Y:S05]  /*5140*/  BRA `(.L_x_1489) ;  /* 0x000002d000007947 */ /* 0x000fea0003800000 */
.L_x_1501:
        /* <DEDUP_REMOVED lines=14> */
.L_x_1515:
[----:B------:R-:W-:Y:S05]  /*5230*/  BSYNC B0 ;  /* 0x0000000000007941 */ /* 0x000fea0003800000 */
.L_x_1514:
[----:B------:R-:W-:Y:S01]  /*5240*/  F2FP.PACK_AB R0, RZ, R0 ;  /* 0x00000000ff00723e */ /* 0x000fe200000000ff */
[----:B------:R-:W-:Y:S05]  /*5250*/  BRA `(.L_x_1489) ;  /* 0x000001c000007947 */ /* 0x000fea0003800000 */
.L_x_1488:
        /* <DEDUP_REMOVED lines=21> */
.L_x_1513:
[----:B------:R-:W2:Y:S02]  /*53b0*/  LDG.E.64 R2, [R2.64] ;  /* 0x0000002402027981 */ /* 0x000ea4000c1e1b00 */
[----:B--2---:R-:W0:Y:S02]  /*53c0*/  I2F.U64 R0, R2 ;  /* 0x0000000200007312 */ /* 0x004e240000301000 */
[----:B0-----:R-:W-:Y:S01]  /*53d0*/  F2FP.PACK_AB R0, RZ, R0 ;  /* 0x00000000ff00723e */ /* 0x001fe200000000ff */
[----:B------:R-:W-:Y:S05]  /*53e0*/  BRA `(.L_x_1489) ;  /* 0x0000003000007947 */ /* 0x000fea0003800000 */
.L_x_1512:
[----:B------:R-:W2:Y:S02]  /*53f0*/  LDG.E R2, [R2.64] ;  /* 0x0000002402027981 */ /* 0x000ea4000c1e1900 */
[----:B--2---:R-:W0:Y:S02]  /*5400*/  I2F.U32 R0, R2 ;  /* 0x0000000200007306 */ /* 0x004e240000201000 */
[----:B0-----:R-:W-:-:S06]  /*5410*/  F2FP.PACK_AB R0, RZ, R0 ;  /* 0x00000000ff00723e */ /* 0x001fcc00000000ff */
.L_x_1489:
[----:B-----5:R-:W-:Y:S01]  /*5420*/  HADD2.F32 R23, -RZ, R23.H0_H0 ;  /* 0x20000017ff177230 */ /* 0x020fe20000004100 */
[----:B------:R-:W1:Y:S01]  /*5430*/  LDC.U8 R4, c[0x0][0x4b9] ;  /* 0x00012e40ff047b82 */ /* 0x000e620000000000 */
[----:B------:R-:W-:-:S02]  /*5440*/  HADD2.F32 R0, -RZ, R0.H0_H0 ;  /* 0x20000000ff007230 */ /* 0x000fc40000004100 */
[----:B------:R-:W-:Y:S01]  /*5450*/  HADD2.F32 R22, -RZ, R22.H0_H0 ;  /* 0x20000016ff167230 */ /* 0x000fe20000004100 */
[----:B------:R-:W-:Y:S01]  /*5460*/  FMUL.FTZ R23, R23, -1.4426950216293334961 ;  /* 0xbfb8aa3b17177820 */ /* 0x000fe20000410000 */
[----:B------:R-:W-:-:S05]  /*5470*/  HADD2.F32 R25, -RZ, R25.H0_H0 ;  /* 0x20000019ff197230 */ /* 0x000fca0000004100 */
        /* <DEDUP_REMOVED lines=9> */
[----:B------:R-:W-:-:S07]  /*5510*/  F2FP.PACK_AB R3, RZ, R3 ;  /* 0x00000003ff03723e */ /* 0x000fce00000000ff */
        /* <DEDUP_REMOVED lines=9> */
[----:B------:R-:W-:-:S04]  /*55b0*/  HADD2.F32 R0, -RZ, R3.H0_H0 ;  /* 0x20000003ff007230 */ /* 0x000fc80000004100 */
[----:B------:R-:W0:Y:S02]  /*55c0*/  F2I.FTZ.TRUNC.NTZ R3, R0 ;  /* 0x0000000000037305 */ /* 0x000e24000021f100 */
[----:B0-----:R0:W-:Y:S01]  /*55d0*/  STG.E.U8 [R16.64], R3 ;  /* 0x0000000310007986 */ /* 0x0011e2000c101124 */
[----:B------:R-:W-:Y:S05]  /*55e0*/  BRA `(.L_x_1521) ;  /* 0x00000e8000007947 */ /* 0x000fea0003800000 */
.L_x_1519:
[----:B------:R-:W-:-:S06]  /*55f0*/  HADD2.F32 R3, -RZ, R3.H0_H0 ;  /* 0x20000003ff037230 */ /* 0x000fcc0000004100 */
[----:B------:R-:W0:Y:S02]  /*5600*/  F2I.S64.TRUNC R2, R3 ;  /* 0x0000000300027311 */ /* 0x000e24000020d900 */
[----:B0-----:R0:W-:Y:S01]  /*5610*/  STG.E.U8 [R16.64], R2 ;  /* 0x0000000210007986 */ /* 0x0011e2000c101124 */
[----:B------:R-:W-:Y:S05]  /*5620*/  BRA `(.L_x_1521) ;  /* 0x00000e4000007947 */ /* 0x000fea0003800000 */
.L_x_1518:
[----:B------:R-:W-:-:S13]  /*5630*/  ISETP.NE.AND P0, PT, R0, 0x2, PT ;  /* 0x000000020000780c */ /* 0x000fda0003f05270 */
[----:B------:R-:W-:Y:S05]  /*5640*/  @!P0 BRA `(.L_x_1522) ;  /* 0x000000c000008947 */ /* 0x000fea0003800000 */
[----:B------:R-:W-:-:S13]  /*5650*/  ISETP.NE.AND P0, PT, R0, 0x3, PT ;  /* 0x000000030000780c */ /* 0x000fda0003f05270 */
[----:B------:R-:W-:Y:S05]  /*5660*/  @!P0 BRA `(.L_x_1523) ;  /* 0x0000006000008947 */ /* 0x000fea0003800000 */
[----:B------:R-:W-:-:S13]  /*5670*/  ISETP.NE.AND P0, PT, R0, 0x4, PT ;  /* 0x000000040000780c */ /* 0x000fda0003f05270 */
[----:B------:R-:W-:Y:S05]  /*5680*/  @P0 BRA `(.L_x_1520) ;  /* 0x00000c3000000947 */ /* 0x000fea0003800000 */
[----:B------:R-:W-:-:S06]  /*5690*/  HADD2.F32 R3, -RZ, R3.H0_H0 ;  /* 0x20000003ff037230 */ /* 0x000fcc0000004100 */
[----:B------:R-:W0:Y:S02]  /*56a0*/  F2I.S64.TRUNC R2, R3 ;  /* 0x0000000300027311 */ /* 0x000e24000020d900 */
[----:B0-----:R0:W-:Y:S01]  /*56b0*/  STG.E.64 [R16.64], R2 ;  /* 0x0000000210007986 */ /* 0x0011e2000c101b24 */
[----:B------:R-:W-:Y:S05]  /*56c0*/  BRA `(.L_x_1521) ;  /* 0x00000da000007947 */ /* 0x000fea0003800000 */
.L_x_1523:
[----:B------:R-:W-:-:S06]  /*56d0*/  HADD2.F32 R3, -RZ, R3.H0_H0 ;  /* 0x20000003ff037230 */ /* 0x000fcc0000004100 */
[----:B------:R-:W0:Y:S02]  /*56e0*/  F2I.FTZ.TRUNC.NTZ R3, R3 ;  /* 0x0000000300037305 */ /* 0x000e24000021f100 */
[----:B0-----:R0:W-:Y:S01]  /*56f0*/  STG.E [R16.64], R3 ;  /* 0x0000000310007986 */ /* 0x0011e2000c101924 */
[----:B------:R-:W-:Y:S05]  /*5700*/  BRA `(.L_x_1521) ;  /* 0x00000d6000007947 */ /* 0x000fea0003800000 */
.L_x_1522:
[----:B------:R-:W-:-:S06]  /*5710*/  HADD2.F32 R3, -RZ, R3.H0_H0 ;  /* 0x20000003ff037230 */ /* 0x000fcc0000004100 */
[----:B------:R-:W0:Y:S02]  /*5720*/  F2I.FTZ.TRUNC.NTZ R3, R3 ;  /* 0x0000000300037305 */ /* 0x000e24000021f100 */
[----:B0-----:R0:W-:Y:S01]  /*5730*/  STG.E.U16 [R16.64], R3 ;  /* 0x0000000310007986 */ /* 0x0011e2000c101524 */
[----:B------:R-:W-:Y:S05]  /*5740*/  BRA `(.L_x_1521) ;  /* 0x00000d2000007947 */ /* 0x000fea0003800000 */
.L_x_1517:
[----:B------:R-:W-:-:S13]  /*5750*/  ISETP.GT.AND P0, PT, R0, 0x6, PT ;  /* 0x000000060000780c */ /* 0x000fda0003f04270 */
[----:B------:R-:W-:Y:S05]  /*5760*/  @P0 BRA `(.L_x_1524) ;  /* 0x0000009000000947 */ /* 0x000fea0003800000 */
[----:B------:R-:W-:-:S13]  /*5770*/  ISETP.NE.AND P0, PT, R0, 0x5, PT ;  /* 0x000000050000780c */ /* 0x000fda0003f05270 */
[----:B------:R-:W-:Y:S05]  /*5780*/  @!P0 BRA `(.L_x_1525) ;  /* 0x0000005000008947 */ /* 0x000fea0003800000 */
[----:B------:R-:W-:-:S13]  /*5790*/  ISETP.NE.AND P0, PT, R0, 0x6, PT ;  /* 0x000000060000780c */ /* 0x000fda0003f05270 */
[----:B------:R-:W-:Y:S05]  /*57a0*/  @P0 BRA `(.L_x_1520) ;  /* 0x00000b1000000947 */ /* 0x000fea0003800000 */
[----:B------:R-:W-:-:S05]  /*57b0*/  HADD2.F32 R3, -RZ, R3.H0_H0 ;  /* 0x20000003ff037230 */ /* 0x000fca0000004100 */
[----:B------:R0:W-:Y:S01]  /*57c0*/  STG.E [R16.64], R3 ;  /* 0x0000000310007986 */ /* 0x0001e2000c101924 */
[----:B------:R-:W-:Y:S05]  /*57d0*/  BRA `(.L_x_1521) ;  /* 0x00000c9000007947 */ /* 0x000fea0003800000 */
.L_x_1525:
[----:B------:R0:W-:Y:S01]  /*57e0*/  STG.E.U16 [R16.64], R3 ;  /* 0x0000000310007986 */ /* 0x0001e2000c101524 */
[----:B------:R-:W-:Y:S05]  /*57f0*/  BRA `(.L_x_1521) ;  /* 0x00000c7000007947 */ /* 0x000fea0003800000 */
.L_x_1524:
[----:B------:R-:W-:-:S13]  /*5800*/  ISETP.NE.AND P0, PT, R0, 0x7, PT ;  /* 0x000000070000780c */ /* 0x000fda0003f05270 */
[----:B------:R-:W-:Y:S05]  /*5810*/  @!P0 BRA `(.L_x_1526) ;  /* 0x000000d000008947 */ /* 0x000fea0003800000 */
[----:B------:R-:W-:-:S13]  /*5820*/  ISETP.NE.AND P0, PT, R0, 0x8, PT ;  /* 0x000000080000780c */ /* 0x000fda0003f05270 */
[----:B------:R-:W-:Y:S05]  /*5830*/  @!P0 BRA `(.L_x_1527) ;  /* 0x0000006000008947 */ /* 0x000fea0003800000 */
[----:B------:R-:W-:-:S13]  /*5840*/  ISETP.NE.AND P0, PT, R0, 0x9, PT ;  /* 0x000000090000780c */ /* 0x000fda0003f05270 */
[----:B------:R-:W-:Y:S05]  /*5850*/  @P0 BRA `(.L_x_1520) ;  /* 0x00000a6000000947 */ /* 0x000fea0003800000 */
[----:B------:R-:W-:Y:S01]  /*5860*/  HADD2.F32 R2, -RZ, R3.H0_H0 ;  /* 0x20000003ff027230 */ /* 0x000fe20000004100 */
[----:B------:R-:W-:-:S05]  /*5870*/  IMAD.MOV.U32 R3, RZ, RZ, RZ ;  /* 0x000000ffff037224 */ /* 0x000fca00078e00ff */
[----:B------:R0:W-:Y:S01]  /*5880*/  STG.E.64 [R16.64], R2 ;  /* 0x0000000210007986 */ /* 0x0001e2000c101b24 */
[----:B------:R-:W-:Y:S05]  /*5890*/  BRA `(.L_x_1521) ;  /* 0x00000bd000007947 */ /* 0x000fea0003800000 */
.L_x_1527:
[----:B------:R-:W-:-:S05]  /*58a0*/  HADD2.F32 R0, -RZ, R3.H0_H0 ;  /* 0x20000003ff007230 */ /* 0x000fca0000004100 */
[----:B------:R-:W-:-:S04]  /*58b0*/  F2FP.PACK_AB R0, RZ, R0 ;  /* 0x00000000ff00723e */ /* 0x000fc800000000ff */
[----:B------:R-:W-:-:S05]  /*58c0*/  PRMT R0, R0, 0x5410, RZ ;  /* 0x0000541000007816 */ /* 0x000fca00000000ff */
[----:B------:R0:W-:Y:S01]  /*58d0*/  STG.E [R16.64], R0 ;  /* 0x0000000010007986 */ /* 0x0001e2000c101924 */
[----:B------:R-:W-:Y:S05]  /*58e0*/  BRA `(.L_x_1521) ;  /* 0x00000b8000007947 */ /* 0x000fea0003800000 */
.L_x_1526:
[----:B------:R-:W-:-:S05]  /*58f0*/  HADD2.F32 R2, -RZ, R3.H0_H0 ;  /* 0x20000003ff027230 */ /* 0x000fca0000004100 */
[----:B------:R-:W-:-:S06]  /*5900*/  FMUL.FTZ R2, R2, 1 ;  /* 0x3f80000002027820 */ /* 0x000fcc0000410000 */
[----:B------:R-:W0:Y:S02]  /*5910*/  F2F.F64.F32 R2, R2 ;  /* 0x0000000200027310 */ /* 0x000e240000201800 */
[----:B0-----:R0:W-:Y:S01]  /*5920*/  STG.E.64 [R16.64], R2 ;  /* 0x0000000210007986 */ /* 0x0011e2000c101b24 */
[----:B------:R-:W-:Y:S05]  /*5930*/  BRA `(.L_x_1521) ;  /* 0x00000b3000007947 */ /* 0x000fea0003800000 */
.L_x_1516:
        /* <DEDUP_REMOVED lines=8> */
[----:B------:R-:W-:-:S05]  /*59c0*/  HADD2.F32 R3, -RZ, R3.H0_H0 ;  /* 0x20000003ff037230 */ /* 0x000fca0000004100 */
[----:B------:R-:W-:-:S04]  /*59d0*/  FSETP.NEU.FTZ.AND P0, PT, R3, RZ, PT ;  /* 0x000000ff0300720b */ /* 0x000fc80003f1d000 */
[----:B------:R-:W-:-:S05]  /*59e0*/  SEL R3, RZ, 0x1, !P0 ;  /* 0x00000001ff037807 */ /* 0x000fca0004000000 */
[----:B------:R0:W-:Y:S01]  /*59f0*/  STG.E.U8 [R16.64], R3 ;  /* 0x0000000310007986 */ /* 0x0001e2000c101124 */
[----:B------:R-:W-:Y:S05]  /*5a00*/  BRA `(.L_x_1521) ;  /* 0x00000a6000007947 */ /* 0x000fea0003800000 */
.L_x_1530:
[----:B------:R-:W-:Y:S01]  /*5a10*/  HADD2.F32 R3, -RZ, R3.H0_H0 ;  /* 0x20000003ff037230 */ /* 0x000fe20000004100 */
[----:B------:R-:W-:-:S04]  /*5a20*/  CS2R R6, SRZ ;  /* 0x0000000000067805 */ /* 0x000fc8000001ff00 */
[----:B------:R-:W-:-:S04]  /*5a30*/  FMUL.FTZ R3, R3, 1 ;  /* 0x3f80000003037820 */ /* 0x000fc80000410000 */
[----:B------:R-:W0:Y:S02]  /*5a40*/  F2F.F64.F32 R4, R3 ;  /* 0x0000000300047310 */ /* 0x000e240000201800 */
[----:B0-----:R0:W-:Y:S01]  /*5a50*/  STG.E.128 [R16.64], R4 ;  /* 0x0000000410007986 */ /* 0x0011e2000c101d24 */
[----:B------:R-:W-:Y:S05]  /*5a60*/  BRA `(.L_x_1521) ;  /* 0x00000a0000007947 */ /* 0x000fea0003800000 */
.L_x_1529:
[----:B------:R-:W-:-:S13]  /*5a70*/  ISETP.NE.AND P0, PT, R0, 0xf, PT ;  /* 0x0000000f0000780c */ /* 0x000fda0003f05270 */
[----:B------:R-:W-:Y:S05]  /*5a80*/  @!P0 BRA `(.L_x_1531) ;  /* 0x000002d000008947 */ /* 0x000fea0003800000 */
[----:B------:R-:W-:-:S13]  /*5a90*/  ISETP.NE.AND P0, PT, R0, 0x17, PT ;  /* 0x000000170000780c */ /* 0x000fda0003f05270 */
[----:B------:R-:W-:Y:S05]  /*5aa0*/  @!P0 BRA `(.L_x_1532) ;  /* 0x0000015000008947 */ /* 0x000fea0003800000 */
[----:B------:R-:W-:-:S13]  /*5ab0*/  ISETP.NE.AND P0, PT, R0, 0x18, PT ;  /* 0x000000180000780c */ /* 0x000fda0003f05270 */
[----:B------:R-:W-:Y:S05]  /*5ac0*/  @P0 BRA `(.L_x_1520) ;  /* 0x000007f000000947 */ /* 0x000fea0003800000 */
[----:B------:R-:W-:Y:S01]  /*5ad0*/  HADD2.F32 R5, -RZ, R3.H0_H0 ;  /* 0x20000003ff057230 */ /* 0x000fe20000004100 */
[----:B------:R-:W-:Y:S04]  /*5ae0*/  BSSY B0, `(.L_x_1533) ;  /* 0x000000e000007945 */ /* 0x000fe80003800000 */
        /* <DEDUP_REMOVED lines=13> */
.L_x_1534:
[----:B------:R-:W-:Y:S05]  /*5bc0*/  BSYNC B0 ;  /* 0x0000000000007941 */ /* 0x000fea0003800000 */
.L_x_1533:
[----:B------:R-:W-:-:S05]  /*5bd0*/  LOP3.LUT R3, R0, R3, RZ, 0xfc, !PT ;  /* 0x0000000300037212 */ /* 0x000fca00078efcff */
[----:B------:R0:W-:Y:S01]  /*5be0*/  STG.E.U8 [R16.64], R3 ;  /* 0x0000000310007986 */ /* 0x0001e2000c101124 */
[----:B------:R-:W-:Y:S05]  /*5bf0*/  BRA `(.L_x_1521) ;  /* 0x0000087000007947 */ /* 0x000fea0003800000 */
.L_x_1532:
[----:B------:R-:W-:Y:S01]  /*5c00*/  HADD2.F32 R3, -RZ, R3.H0_H0 ;  /* 0x20000003ff037230 */ /* 0x000fe20000004100 */
[----:B------:R-:W-:Y:S04]  /*5c10*/  BSSY B0, `(.L_x_1535) ;  /* 0x000000f000007945 */ /* 0x000fe80003800000 */
        /* <DEDUP_REMOVED lines=11> */
.L_x_1536:
[----:B------:R-:W-:Y:S01]  /*5cd0*/  IMAD.MOV.U32 R0, RZ, RZ, 0x7f ;  /* 0x0000007fff007424 */ /* 0x000fe200078e00ff */
[----:B------:R-:W-:-:S04]  /*5ce0*/  ISETP.GT.U32.AND P0, PT, R2, 0x7f800000, PT ;  /* 0x7f8000000200780c */ /* 0x000fc80003f04070 */
[----:B------:R-:W-:-:S04]  /*5cf0*/  SEL R0, R0, 0x7c, P0 ;  /* 0x0000007c00007807 */ /* 0x000fc80000000000 */
.L_x_1537:
[----:B------:R-:W-:Y:S05]  /*5d00*/  BSYNC B0 ;  /* 0x0000000000007941 */ /* 0x000fea0003800000 */
.L_x_1535:
[----:B------:R-:W-:-:S04]  /*5d10*/  LOP3.LUT R2, R3, 0x80000000, RZ, 0xc0, !PT ;  /* 0x8000000003027812 */ /* 0x000fc800078ec0ff */
[----:B------:R-:W-:-:S04]  /*5d20*/  SHF.R.U32.HI R3, RZ, 0x18, R2 ;  /* 0x00000018ff037819 */ /* 0x000fc80000011602 */
[----:B------:R-:W-:-:S05]  /*5d30*/  LOP3.LUT R3, R0, R3, RZ, 0xfc, !PT ;  /* 0x0000000300037212 */ /* 0x000fca00078efcff */
[----:B------:R0:W-:Y:S01]  /*5d40*/  STG.E.U8 [R16.64], R3 ;  /* 0x0000000310007986 */ /* 0x0001e2000c101124 */
[----:B------:R-:W-:Y:S05]  /*5d50*/  BRA `(.L_x_1521) ;  /* 0x0000071000007947 */ /* 0x000fea0003800000 */
.L_x_1531:
[----:B------:R-:W-:-:S05]  /*5d60*/  HADD2.F32 R0, -RZ, R3.H0_H0 ;  /* 0x20000003ff007230 */ /* 0x000fca0000004100 */
[----:B------:R-:W-:-:S05]  /*5d70*/  F2FP.BF16.PACK_AB R0, RZ, R0 ;  /* 0x00000000ff00723e */ /* 0x000fca00000010ff */
[----:B------:R0:W-:Y:S01]  /*5d80*/  STG.E.U16 [R16.64], R0 ;  /* 0x0000000010007986 */ /* 0x0001e2000c101524 */
[----:B------:R-:W-:Y:S05]  /*5d90*/  BRA `(.L_x_1521) ;  /* 0x000006d000007947 */ /* 0x000fea0003800000 */
.L_x_1528:
        /* <DEDUP_REMOVED lines=8> */
[----:B------:R-:W-:-:S06]  /*5e20*/  HADD2.F32 R3, -RZ, R3.H0_H0 ;  /* 0x20000003ff037230 */ /* 0x000fcc0000004100 */
[----:B------:R-:W0:Y:S02]  /*5e30*/  F2I.FTZ.U32.TRUNC.NTZ R3, R3 ;  /* 0x0000000300037305 */ /* 0x000e24000021f000 */
[----:B0-----:R0:W-:Y:S01]  /*5e40*/  STG.E.U16 [R16.64], R3 ;  /* 0x0000000310007986 */ /* 0x0011e2000c101524 */
[----:B------:R-:W-:Y:S05]  /*5e50*/  BRA `(.L_x_1521) ;  /* 0x0000061000007947 */ /* 0x000fea0003800000 */
.L_x_1540:
[----:B------:R-:W-:Y:S01]  /*5e60*/  HADD2.F32 R3, -RZ, R3.H0_H0 ;  /* 0x20000003ff037230 */ /* 0x000fe20000004100 */
[----:B------:R-:W-:Y:S01]  /*5e70*/  BSSY B0, `(.L_x_1541) ;  /* 0x0000014000007945 */ /* 0x000fe20003800000 */
[----:B------:R-:W-:-:S03]  /*5e80*/  IMAD.MOV.U32 R8, RZ, RZ, 0x80 ;  /* 0x00000080ff087424 */ /* 0x000fc600078e00ff */
        /* <DEDUP_REMOVED lines=14> */
.L_x_1543:
[----:B------:R-:W-:-:S04]  /*5f70*/  LOP3.LUT R2, R3, 0x80000000, RZ, 0xc0, !PT ;  /* 0x8000000003027812 */ /* 0x000fc800078ec0ff */
[----:B------:R-:W-:-:S04]  /*5f80*/  SHF.R.U32.HI R3, RZ, 0x18, R2 ;  /* 0x00000018ff037819 */ /* 0x000fc80000011602 */
[----:B------:R-:W-:-:S04]  /*5f90*/  LOP3.LUT R0, R0, R3, RZ, 0xfc, !PT ;  /* 0x0000000300007212 */ /* 0x000fc800078efcff */
[----:B------:R-:W-:Y:S02]  /*5fa0*/  PRMT R8, R0, 0x7610, R8 ;  /* 0x0000761000087816 */ /* 0x000fe40000000008 */
.L_x_1542:
[----:B------:R-:W-:Y:S05]  /*5fb0*/  BSYNC B0 ;  /* 0x0000000000007941 */ /* 0x000fea0003800000 */
.L_x_1541:
[----:B------:R0:W-:Y:S01]  /*5fc0*/  STG.E.U8 [R16.64], R8 ;  /* 0x0000000810007986 */ /* 0x0001e2000c101124 */
[----:B------:R-:W-:Y:S05]  /*5fd0*/  BRA `(.L_x_1521) ;  /* 0x0000049000007947 */ /* 0x000fea0003800000 */
.L_x_1539:
        /* <DEDUP_REMOVED lines=17> */
.L_x_1546:
[----:B------:R-:W-:-:S04]  /*60f0*/  LOP3.LUT R2, R3, 0x80000000, RZ, 0xc0, !PT ;  /* 0x8000000003027812 */ /* 0x000fc800078ec0ff */
[----:B------:R-:W-:-:S04]  /*6100*/  SHF.R.U32.HI R3, RZ, 0x18, R2 ;  /* 0x00000018ff037819 */ /* 0x000fc80000011602 */
[----:B------:R-:W-:-:S04]  /*6110*/  LOP3.LUT R0, R0, R3, RZ, 0xfc, !PT ;  /* 0x0000000300007212 */ /* 0x000fc800078efcff */
[----:B------:R-:W-:Y:S02]  /*6120*/  PRMT R8, R0, 0x7610, R8 ;  /* 0x0000761000087816 */ /* 0x000fe40000000008 */
.L_x_1545:
[----:B------:R-:W-:Y:S05]  /*6130*/  BSYNC B0 ;  /* 0x0000000000007941 */ /* 0x000fea0003800000 */
.L_x_1544:
[----:B------:R0:W-:Y:S01]  /*6140*/  STG.E.U8 [R16.64], R8 ;  /* 0x0000000810007986 */ /* 0x0001e2000c101124 */
[----:B------:R-:W-:Y:S05]  /*6150*/  BRA `(.L_x_1521) ;  /* 0x0000031000007947 */ /* 0x000fea0003800000 */
.L_x_1538:
[----:B------:R-:W-:-:S13]  /*6160*/  ISETP.NE.AND P0, PT, R0, 0x1c, PT ;  /* 0x0000001c0000780c */ /* 0x000fda0003f05270 */
[----:B------:R-:W-:Y:S05]  /*6170*/  @!P0 BRA `(.L_x_1547) ;  /* 0x000002c000008947 */ /* 0x000fea0003800000 */
[----:B------:R-:W-:-:S13]  /*6180*/  ISETP.NE.AND P0, PT, R0, 0x1d, PT ;  /* 0x0000001d0000780c */ /* 0x000fda0003f05270 */
[----:B------:R-:W-:Y:S05]  /*6190*/  @!P0 BRA `(.L_x_1548) ;  /* 0x0000026000008947 */ /* 0x000fea0003800000 */
[----:B------:R-:W-:-:S13]  /*61a0*/  ISETP.NE.AND P0, PT, R0, 0x2c, PT ;  /* 0x0000002c0000780c */ /* 0x000fda0003f05270 */
[----:B------:R-:W-:Y:S05]  /*61b0*/  @P0 BRA `(.L_x_1520) ;  /* 0x0000010000000947 */ /* 0x000fea0003800000 */
[----:B------:R-:W-:Y:S01]  /*61c0*/  HADD2.F32 R3, -RZ, R3.H0_H0 ;  /* 0x20000003ff037230 */ /* 0x000fe20000004100 */
[----:B------:R-:W-:-:S04]  /*61d0*/  PLOP3.LUT P0, PT, PT, PT, PT, 0x80, 0x0 ;  /* 0x000000000000781c */ /* 0x000fc80003f0f070 */
        /* <DEDUP_REMOVED lines=14> */
.L_x_1520:
        /* <DEDUP_REMOVED lines=20> */
.L_x_1548:
[----:B------:R-:W-:-:S06]  /*6400*/  HADD2.F32 R3, -RZ, R3.H0_H0 ;  /* 0x20000003ff037230 */ /* 0x000fcc0000004100 */
[----:B------:R-:W0:Y:S02]  /*6410*/  F2I.U64.TRUNC R2, R3 ;  /* 0x0000000300027311 */ /* 0x000e24000020d800 */
[----:B0-----:R0:W-:Y:S01]  /*6420*/  STG.E.64 [R16.64], R2 ;  /* 0x0000000210007986 */ /* 0x0011e2000c101b24 */
[----:B------:R-:W-:Y:S05]  /*6430*/  BRA `(.L_x_1521) ;  /* 0x0000003000007947 */ /* 0x000fea0003800000 */
.L_x_1547:
[----:B------:R-:W-:-:S06]  /*6440*/  HADD2.F32 R3, -RZ, R3.H0_H0 ;  /* 0x20000003ff037230 */ /* 0x000fcc0000004100 */
[----:B------:R-:W0:Y:S02]  /*6450*/  F2I.FTZ.U32.TRUNC.NTZ R3, R3 ;  /* 0x0000000300037305 */ /* 0x000e24000021f000 */
[----:B0-----:R0:W-:Y:S02]  /*6460*/  STG.E [R16.64], R3 ;  /* 0x0000000310007986 */ /* 0x0011e4000c101924 */
.L_x_1521:
[----:B------:R-:W-:-:S05]  /*6470*/  IMAD R18, R18, 0x200, R19 ;  /* 0x0000020012127824 */ /* 0x000fca00078e0213 */
[----:B------:R-:W-:Y:S02]  /*6480*/  IADD3 R23, R18, 0x80, RZ ;  /* 0x0000008012177810 */ /* 0x000fe40007ffe0ff */
.L_x_1386:
[----:B------:R-:W-:Y:S05]  /*6490*/  BSYNC B6 ;  /* 0x0000000000067941 */ /* 0x000fea0003800000 */
.L_x_1385:
        /* <DEDUP_REMOVED lines=310> */
.L_x_1551:
        /* <DEDUP_REMOVED lines=21> */
.L_x_1555:
[----:B------:R-:W2:Y:S02]  /*7950*/  LDG.E.U8 R2, [R2.64] ;  /* 0x0000002402027981 */ /* 0x000ea4000c1e1100 */
[----:B--2---:R-:W0:Y:S02]  /*7960*/  I2F.U16 R0, R2 ;  /* 0x0000000200007306 */ /* 0x004e240000101000 */
[----:B0-----:R-:W-:-:S04]  /*7970*/  F2FP.PACK_AB R0, RZ, R0 ;  /* 0x00000000ff00723e */ /* 0x001fc800000000ff */
[----:B------:R-:W-:Y:S01]  /*7980*/  PRMT R18, R0, 0x7610, R18 ;  /* 0x0000761000127816 */ /* 0x000fe20000000012 */
[----:B------:R-:W-:Y:S05]  /*7990*/  BRA `(.L_x_1557) ;  /* 0x00000ed000007947 */ /* 0x000fea0003800000 */
.L_x_1554:
        /* <DEDUP_REMOVED lines=11> */
.L_x_1559:
[----:B------:R-:W2:Y:S02]  /*7a50*/  LDG.E R2, [R2.64] ;  /* 0x0000002402027981 */ /* 0x000ea4000c1e1900 */
[----:B--2---:R-:W0:Y:S02]  /*7a60*/  I2F R0, R2 ;  /* 0x0000000200007306 */ /* 0x004e240000201400 */
[----:B0-----:R-:W-:-:S04]  /*7a70*/  F2FP.PACK_AB R0, RZ, R0 ;  /* 0x00000000ff00723e */ /* 0x001fc800000000ff */
[----:B------:R-:W-:Y:S01]  /*7a80*/  PRMT R18, R0, 0x7610, R18 ;  /* 0x0000761000127816 */ /* 0x000fe20000000012 */
[----:B------:R-:W-:Y:S05]  /*7a90*/  BRA `(.L_x_1557) ;  /* 0x00000dd000007947 */ /* 0x000fea0003800000 */
.L_x_1558:
[----:B------:R-:W2:Y:S02]  /*7aa0*/  LDG.E.U16 R2, [R2.64] ;  /* 0x0000002402027981 */ /* 0x000ea4000c1e1500 */
[----:B--2---:R-:W0:Y:S02]  /*7ab0*/  I2F.S16 R0, R2 ;  /* 0x0000000200007306 */ /* 0x004e240000101400 */
[----:B0-----:R-:W-:-:S04]  /*7ac0*/  F2FP.PACK_AB R0, RZ, R0 ;  /* 0x00000000ff00723e */ /* 0x001fc800000000ff */
[----:B------:R-:W-:Y:S01]  /*7ad0*/  PRMT R18, R0, 0x7610, R18 ;  /* 0x0000761000127816 */ /* 0x000fe20000000012 */
[----:B------:R-:W-:Y:S05]  /*7ae0*/  BRA `(.L_x_1557) ;  /* 0x00000d8000007947 */ /* 0x000fea0003800000 */
.L_x_1553:
        /* <DEDUP_REMOVED lines=9> */
.L_x_1561:
[----:B------:R0:W5:Y:S01]  /*7b80*/  LDG.E.U16 R18, [R2.64] ;  /* 0x0000002402127981 */ /* 0x000162000c1e1500 */
[----:B------:R-:W-:Y:S05]  /*7b90*/  BRA `(.L_x_1557) ;  /* 0x00000cd000007947 */ /* 0x000fea0003800000 */
.L_x_1560:
        /* <DEDUP_REMOVED lines=9> */
.L_x_1563:
[----:B------:R0:W5:Y:S01]  /*7c30*/  LDG.E.U16 R18, [R2.64] ;  /* 0x0000002402127981 */ /* 0x000162000c1e1500 */
[----:B------:R-:W-:Y:S05]  /*7c40*/  BRA `(.L_x_1557) ;  /* 0x00000c2000007947 */ /* 0x000fea0003800000 */
.L_x_1562:
[----:B------:R-:W2:Y:S02]  /*7c50*/  LDG.E.64 R2, [R2.64] ;  /* 0x0000002402027981 */ /* 0x000ea4000c1e1b00 */
[----:B--2---:R-:W0:Y:S01]  /*7c60*/  F2F.F32.F64 R0, R2 ;  /* 0x0000000200007310 */ /* 0x004e220000301000 */
[----:B------:R-:W0:-:S14]  /*7c70*/  DSETP.GEU.AND P0, PT, |R2|, c[0x2][0x0], PT ;  /* 0x008000000200762a */ /* 0x000e1c0003f0e200 */
[----:B0-----:R-:W-:-:S05]  /*7c80*/  @!P0 FMUL R0, R0, 1.175494350822287508e-38 ;  /* 0x0080000000008820 */ /* 0x001fca0000400000 */
[----:B------:R-:W-:-:S04]  /*7c90*/  F2FP.PACK_AB R0, RZ, R0 ;  /* 0x00000000ff00723e */ /* 0x000fc800000000ff */
[----:B------:R-:W-:Y:S01]  /*7ca0*/  PRMT R18, R0, 0x7610, R18 ;  /* 0x0000761000127816 */ /* 0x000fe20000000012 */
[----:B------:R-:W-:Y:S05]  /*7cb0*/  BRA `(.L_x_1557) ;  /* 0x00000bb000007947 */ /* 0x000fea0003800000 */
.L_x_1552:
        /* <DEDUP_REMOVED lines=14> */
.L_x_1566:
[----:B------:R-:W2:Y:S02]  /*7da0*/  LDG.E.64 R2, [R2.64] ;  /* 0x0000002402027981 */ /* 0x000ea4000c1e1b00 */
[----:B--2---:R-:W0:Y:S01]  /*7db0*/  F2F.F32.F64 R0, R2 ;  /* 0x0000000200007310 */ /* 0x004e220000301000 */
[----:B------:R-:W0:-:S14]  /*7dc0*/  DSETP.GEU.AND P0, PT, |R2|, c[0x2][0x0], PT ;  /* 0x008000000200762a */ /* 0x000e1c0003f0e200 */
[----:B0-----:R-:W-:-:S05]  /*7dd0*/  @!P0 FMUL R0, R0, 1.175494350822287508e-38 ;  /* 0x0080000000008820 */ /* 0x001fca0000400000 */
[----:B------:R-:W-:-:S04]  /*7de0*/  F2FP.PACK_AB R0, RZ, R0 ;  /* 0x00000000ff00723e */ /* 0x000fc800000000ff */
[----:B------:R-:W-:Y:S01]  /*7df0*/  PRMT R18, R0, 0x7610, R18 ;  /* 0x0000761000127816 */ /* 0x000fe20000000012 */
[----:B------:R-:W-:Y:S05]  /*7e00*/  BRA `(.L_x_1557) ;  /* 0x00000a6000007947 */ /* 0x000fea0003800000 */
.L_x_1565:
        /* <DEDUP_REMOVED lines=28> */
.L_x_1568:
        /* <DEDUP_REMOVED lines=15> */
.L_x_1567:
[----:B------:R-:W2:Y:S02]  /*80c0*/  LDG.E.U16 R0, [R2.64] ;  /* 0x0000002402007981 */ /* 0x000ea4000c1e1500 */
[----:B--2---:R-:W-:-:S04]  /*80d0*/  PRMT R0, RZ, 0x5410, R0 ;  /* 0x00005410ff007816 */ /* 0x004fc80000000000 */
[----:B------:R-:W-:-:S04]  /*80e0*/  F2FP.PACK_AB R0, RZ, R0 ;  /* 0x00000000ff00723e */ /* 0x000fc800000000ff */
[----:B------:R-:W-:Y:S01]  /*80f0*/  PRMT R18, R0, 0x7610, R18 ;  /* 0x0000761000127816 */ /* 0x000fe20000000012 */
[----:B------:R-:W-:Y:S05]  /*8100*/  BRA `(.L_x_1557) ;  /* 0x0000076000007947 */ /* 0x000fea0003800000 */
.L_x_1564:
        /* <DEDUP_REMOVED lines=12> */
.L_x_1571:
        /* <DEDUP_REMOVED lines=21> */
.L_x_1575:
[----:B------:R-:W-:Y:S05]  /*8320*/  BSYNC B1 ;  /* 0x0000000000017941 */ /* 0x000fea0003800000 */
.L_x_1574:
[----:B------:R-:W-:Y:S01]  /*8330*/  LEA R3, R0, 0x3b800000, 0x17 ;  /* 0x3b80000000037811 */ /* 0x000fe200078eb8ff */
[----:B------:R-:W-:-:S05]  /*8340*/  IMAD.SHL.U32 R0, R2, 0x100000, RZ ;  /* 0x0010000002007824 */ /* 0x000fca00078e00ff */
[----:B------:R-:W-:Y:S02]  /*8350*/  LOP3.LUT R0, R3, R0, R4, 0xfe, !PT ;  /* 0x0000000003007212 */ /* 0x000fe400078efe04 */
.L_x_1573:
[----:B------:R-:W-:Y:S05]  /*8360*/  BSYNC B0 ;  /* 0x0000000000007941 */ /* 0x000fea0003800000 */
.L_x_1572:
[----:B------:R-:W-:-:S04]  /*8370*/  F2FP.PACK_AB R0, RZ, R0 ;  /* 0x00000000ff00723e */ /* 0x000fc800000000ff */
[----:B------:R-:W-:Y:S01]  /*8380*/  PRMT R18, R0, 0x7610, R18 ;  /* 0x0000761000127816 */ /* 0x000fe20000000012 */
[----:B------:R-:W-:Y:S05]  /*8390*/  BRA `(.L_x_1557) ;  /* 0x000004d000007947 */ /* 0x000fea0003800000 */
.L_x_1570:
        /* <DEDUP_REMOVED lines=21> */
.L_x_1579:
[----:B------:R-:W-:Y:S05]  /*84f0*/  BSYNC B1 ;  /* 0x0000000000017941 */ /* 0x000fea0003800000 */
.L_x_1578:
[----:B------:R-:W-:Y:S01]  /*8500*/  LEA R3, R0, 0x37800000, 0x17 ;  /* 0x3780000000037811 */ /* 0x000fe200078eb8ff */
[----:B------:R-:W-:-:S05]  /*8510*/  IMAD.SHL.U32 R0, R2, 0x200000, RZ ;  /* 0x0020000002007824 */ /* 0x000fca00078e00ff */
[----:B------:R-:W-:Y:S02]  /*8520*/  LOP3.LUT R0, R3, R0, R4, 0xfe, !PT ;  /* 0x0000000003007212 */ /* 0x000fe400078efe04 */
.L_x_1577:
[----:B------:R-:W-:Y:S05]  /*8530*/  BSYNC B0 ;  /* 0x0000000000007941 */ /* 0x000fea0003800000 */
.L_x_1576:
[----:B------:R-:W-:-:S04]  /*8540*/  F2FP.PACK_AB R0, RZ, R0 ;  /* 0x00000000ff00723e */ /* 0x000fc800000000ff */
[----:B------:R-:W-:Y:S01]  /*8550*/  PRMT R18, R0, 0x7610, R18 ;  /* 0x0000761000127816 */ /* 0x000fe20000000012 */
[----:B------:R-:W-:Y:S05]  /*8560*/  BRA `(.L_x_1557) ;  /* 0x0000030000007947 */ /* 0x000fea0003800000 */
.L_x_1569:
        /* <DEDUP_REMOVED lines=14> */
.L_x_1583:
[----:B------:R-:W-:Y:S05]  /*8650*/  BSYNC B0 ;  /* 0x0000000000007941 */ /* 0x000fea0003800000 */
.L_x_1582:
[----:B------:R-:W-:-:S04]  /*8660*/  F2FP.PACK_AB R0, RZ, R0 ;  /* 0x00000000ff00723e */ /* 0x000fc800000000ff */
[----:B------:R-:W-:Y:S01]  /*8670*/  PRMT R18, R0, 0x7610, R18 ;  /* 0x0000761000127816 */ /* 0x000fe20000000012 */
[----:B------:R-:W-:Y:S05]  /*8680*/  BRA `(.L_x_1557) ;  /* 0x000001e000007947 */ /* 0x000fea0003800000 */
.L_x_1556:
        /* <DEDUP_REMOVED lines=21> */
.L_x_1581:
[----:B------:R-:W2:Y:S02]  /*87e0*/  LDG.E.64 R2, [R2.64] ;  /* 0x0000002402027981 */ /* 0x000ea4000c1e1b00 */
[----:B--2---:R-:W0:Y:S02]  /*87f0*/  I2F.U64 R0, R2 ;  /* 0x0000000200007312 */ /* 0x004e240000301000 */
[----:B0-----:R-:W-:-:S04]  /*8800*/  F2FP.PACK_AB R0, RZ, R0 ;  /* 0x00000000ff00723e */ /* 0x001fc800000000ff */
[----:B------:R-:W-:Y:S01]  /*8810*/  PRMT R18, R0, 0x7610, R18 ;  /* 0x0000761000127816 */ /* 0x000fe20000000012 */
[----:B------:R-:W-:Y:S05]  /*8820*/  BRA `(.L_x_1557) ;  /* 0x0000004000007947 */ /* 0x000fea0003800000 */
.L_x_1580:
[----:B------:R-:W2:Y:S02]  /*8830*/  LDG.E R2, [R2.64] ;  /* 0x0000002402027981 */ /* 0x000ea4000c1e1900 */
[----:B--2---:R-:W0:Y:S02]  /*8840*/  I2F.U32 R0, R2 ;  /* 0x0000000200007306 */ /* 0x004e240000201000 */
[----:B0-----:R-:W-:-:S04]  /*8850*/  F2FP.PACK_AB R0, RZ, R0 ;  /* 0x00000000ff00723e */ /* 0x001fc800000000ff */
[----:B------:R-:W-:Y:S02]  /*8860*/  PRMT R18, R0, 0x7610, R18 ;  /* 0x0000761000127816 */ /* 0x000fe40000000012 */
.L_x_1557:
        /* <DEDUP_REMOVED lines=19> */
.L_x_1587:
[----:B------:R-:W2:Y:S02]  /*89a0*/  LDG.E.U8 R2, [R2.64] ;  /* 0x0000002402027981 */ /* 0x000ea4000c1e1100 */
[----:B--2---:R-:W0:Y:S02]  /*89b0*/  I2F.U16 R0, R2 ;  /* 0x0000000200007306 */ /* 0x004e240000101000 */
[----:B0-----:R-:W-:-:S04]  /*89c0*/  F2FP.PACK_AB R0, RZ, R0 ;  /* 0x00000000ff00723e */ /* 0x001fc800000000ff */
[----:B------:R-:W-:Y:S01]  /*89d0*/  PRMT R19, R0, 0x7610, R19 ;  /* 0x0000761000137816 */ /* 0x000fe20000000013 */
[----:B------:R-:W-:Y:S05]  /*89e0*/  BRA `(.L_x_1589) ;  /* 0x00000ed000007947 */ /* 0x000fea0003800000 */
.L_x_1586:
        /* <DEDUP_REMOVED lines=11> */
.L_x_1591:
[----:B------:R-:W2:Y:S02]  /*8aa0*/  LDG.E R2, [R2.64] ;  /* 0x0000002402027981 */ /* 0x000ea4000c1e1900 */
[----:B--2---:R-:W0:Y:S02]  /*8ab0*/  I2F R0, R2 ;  /* 0x0000000200007306 */ /* 0x004e240000201400 */
[----:B0-----:R-:W-:-:S04]  /*8ac0*/  F2FP.PACK_AB R0, RZ, R0 ;  /* 0x00000000ff00723e */ /* 0x001fc800000000ff */
[----:B------:R-:W-:Y:S01]  /*8ad0*/  PRMT R19, R0, 0x7610, R19 ;  /* 0x0000761000137816 */ /* 0x000fe20000000013 */
[----:B------:R-:W-:Y:S05]  /*8ae0*/  BRA `(.L_x_1589) ;  /* 0x00000dd000007947 */ /* 0x000fea0003800000 */
.L_x_1590:
[----:B------:R-:W2:Y:S02]  /*8af0*/  LDG.E.U16 R2, [R2.64] ;  /* 0x0000002402027981 */ /* 0x000ea4000c1e1500 */
[----:B--2---:R-:W0:Y:S02]  /*8b00*/  I2F.S16 R0, R2 ;  /* 0x0000000200007306 */ /* 0x004e240000101400 */
[----:B0-----:R-:W-:-:S04]  /*8b10*/  F2FP.PACK_AB R0, RZ, R0 ;  /* 0x00000000ff00723e */ /* 0x001fc800000000ff */
[----:B------:R-:W-:Y:S01]  /*8b20*/  PRMT R19, R0, 0x7610, R19 ;  /* 0x0000761000137816 */ /* 0x000fe20000000013 */
[----:B------:R-:W-:Y:S05]  /*8b30*/  BRA `(.L_x_1589) ;  /* 0x00000d8000007947 */ /* 0x000fea0003800000 */
.L_x_1585:
        /* <DEDUP_REMOVED lines=9> */
.L_x_1593:
[----:B------:R0:W5:Y:S01]  /*8bd0*/  LDG.E.U16 R19, [R2.64] ;  /* 0x0000002402137981 */ /* 0x000162000c1e1500 */
[----:B------:R-:W-:Y:S05]  /*8be0*/  BRA `(.L_x_1589) ;  /* 0x00000cd000007947 */ /* 0x000fea0003800000 */
.L_x_1592:
        /* <DEDUP_REMOVED lines=9> */
.L_x_1595:
[----:B------:R0:W5:Y:S01]  /*8c80*/  LDG.E.U16 R19, [R2.64] ;  /* 0x0000002402137981 */ /* 0x000162000c1e1500 */
[----:B------:R-:W-:Y:S05]  /*8c90*/  BRA `(.L_x_1589) ;  /* 0x00000c2000007947 */ /* 0x000fea0003800000 */
.L_x_1594:
[----:B------:R-:W2:Y:S02]  /*8ca0*/  LDG.E.64 R2, [R2.64] ;  /* 0x0000002402027981 */ /* 0x000ea4000c1e1b00 */
[----:B--2---:R-:W0:Y:S01]  /*8cb0*/  F2F.F32.F64 R0, R2 ;  /* 0x0000000200007310 */ /* 0x004e220000301000 */
[----:B------:R-:W0:-:S14]  /*8cc0*/  DSETP.GEU.AND P0, PT, |R2|, c[0x2][0x0], PT ;  /* 0x008000000200762a */ /* 0x000e1c0003f0e200 */
[----:B0-----:R-:W-:-:S05]  /*8cd0*/  @!P0 FMUL R0, R0, 1.175494350822287508e-38 ;  /* 0x0080000000008820 */ /* 0x001fca0000400000 */
[----:B------:R-:W-:-:S04]  /*8ce0*/  F2FP.PACK_AB R0, RZ, R0 ;  /* 0x00000000ff00723e */ /* 0x000fc800000000ff */
[----:B------:R-:W-:Y:S01]  /*8cf0*/  PRMT R19, R0, 0x7610, R19 ;  /* 0x0000761000137816 */ /* 0x000fe20000000013 */
[----:B------:R-:W-:Y:S05]  /*8d00*/  BRA `(.L_x_1589) ;  /* 0x00000bb000007947 */ /* 0x000fea0003800000 */
.L_x_1584:
        /* <DEDUP_REMOVED lines=14> */
.L_x_1598:
[----:B------:R-:W2:Y:S02]  /*8df0*/  LDG.E.64 R2, [R2.64] ;  /* 0x0000002402027981 */ /* 0x000ea4000c1e1b00 */
[----:B--2---:R-:W0:Y:S01]  /*8e00*/  F2F.F32.F64 R0, R2 ;  /* 0x0000000200007310 */ /* 0x004e220000301000 */
[----:B------:R-:W0:-:S14]  /*8e10*/  DSETP.GEU.AND P0, PT, |R2|, c[0x2][0x0], PT ;  /* 0x008000000200762a */ /* 0x000e1c0003f0e200 */
[----:B0-----:R-:W-:-:S05]  /*8e20*/  @!P0 FMUL R0, R0, 1.175494350822287508e-38 ;  /* 0x0080000000008820 */ /* 0x001fca0000400000 */
[----:B------:R-:W-:-:S04]  /*8e30*/  F2FP.PACK_AB R0, RZ, R0 ;  /* 0x00000000ff00723e */ /* 0x000fc800000000ff */
[----:B------:R-:W-:Y:S01]  /*8e40*/  PRMT R19, R0, 0x7610, R19 ;  /* 0x0000761000137816 */ /* 0x000fe20000000013 */
[----:B------:R-:W-:Y:S05]  /*8e50*/  BRA `(.L_x_1589) ;  /* 0x00000a6000007947 */ /* 0x000fea0003800000 */
.L_x_1597:
        /* <DEDUP_REMOVED lines=28> */
.L_x_1600:
        /* <DEDUP_REMOVED lines=15> */
.L_x_1599:
[----:B------:R-:W2:Y:S02]  /*9110*/  LDG.E.U16 R0, [R2.64] ;  /* 0x0000002402007981 */ /* 0x000ea4000c1e1500 */
[----:B--2---:R-:W-:-:S04]  /*9120*/  PRMT R0, RZ, 0x5410, R0 ;  /* 0x00005410ff007816 */ /* 0x004fc80000000000 */
[----:B------:R-:W-:-:S04]  /*9130*/  F2FP.PACK_AB R0, RZ, R0 ;  /* 0x00000000ff00723e */ /* 0x000fc800000000ff */
[----:B------:R-:W-:Y:S01]  /*9140*/  PRMT R19, R0, 0x7610, R19 ;  /* 0x0000761000137816 */ /* 0x000fe20000000013 */
[----:B------:R-:W-:Y:S05]  /*9150*/  BRA `(.L_x_1589) ;  /* 0x0000076000007947 */ /* 0x000fea0003800000 */
.L_x_1596:
        /* <DEDUP_REMOVED lines=12> */
.L_x_1603:
        /* <DEDUP_REMOVED lines=21> */
.L_x_1607:
[----:B------:R-:W-:Y:S05]  /*9370*/  BSYNC B1 ;  /* 0x0000000000017941 */ /* 0x000fea0003800000 */
.L_x_1606:
[----:B------:R-:W-:Y:S01]  /*9380*/  LEA R3, R0, 0x3b800000, 0x17 ;  /* 0x3b80000000037811 */ /* 0x000fe200078eb8ff */
[----:B------:R-:W-:-:S05]  /*9390*/  IMAD.SHL.U32 R0, R2, 0x100000, RZ ;  /* 0x0010000002007824 */ /* 0x000fca00078e00ff */
[----:B------:R-:W-:Y:S02]  /*93a0*/  LOP3.LUT R0, R3, R0, R4, 0xfe, !PT ;  /* 0x0000000003007212 */ /* 0x000fe400078efe04 */
.L_x_1605:
[----:B------:R-:W-:Y:S05]  /*93b0*/  BSYNC B0 ;  /* 0x0000000000007941 */ /* 0x000fea0003800000 */
.L_x_1604:
[----:B------:R-:W-:-:S04]  /*93c0*/  F2FP.PACK_AB R0, RZ, R0 ;  /* 0x00000000ff00723e */ /* 0x000fc800000000ff */
[----:B------:R-:W-:Y:S01]  /*93d0*/  PRMT R19, R0, 0x7610, R19 ;  /* 0x0000761000137816 */ /* 0x000fe20000000013 */
[----:B------:R-:W-:Y:S05]  /*93e0*/  BRA `(.L_x_1589) ;  /* 0x000004d000007947 */ /* 0x000fea0003800000 */
.L_x_1602:
        /* <DEDUP_REMOVED lines=21> */
.L_x_1611:
[----:B------:R-:W-:Y:S05]  /*9540*/  BSYNC B1 ;  /* 0x0000000000017941 */ /* 0x000fea0003800000 */
.L_x_1610:
[----:B------:R-:W-:Y:S01]  /*9550*/  LEA R3, R0, 0x37800000, 0x17 ;  /* 0x3780000000037811 */ /* 0x000fe200078eb8ff */
[----:B------:R-:W-:-:S05]  /*9560*/  IMAD.SHL.U32 R0, R2, 0x200000, RZ ;  /* 0x0020000002007824 */ /* 0x000fca00078e00ff */
[----:B------:R-:W-:Y:S02]  /*9570*/  LOP3.LUT R0, R3, R0, R4, 0xfe, !PT ;  /* 0x0000000003007212 */ /* 0x000fe400078efe04 */
.L_x_1609:
[----:B------:R-:W-:Y:S05]  /*9580*/  BSYNC B0 ;  /* 0x0000000000007941 */ /* 0x000fea0003800000 */
.L_x_1608:
[----:B------:R-:W-:-:S04]  /*9590*/  F2FP.PACK_AB R0, RZ, R0 ;  /* 0x00000000ff00723e */ /* 0x000fc800000000ff */
[----:B------:R-:W-:Y:S01]  /*95a0*/  PRMT R19, R0, 0x7610, R19 ;  /* 0x0000761000137816 */ /* 0x000fe20000000013 */
[----:B------:R-:W-:Y:S05]  /*95b0*/  BRA `(.L_x_1589) ;  /* 0x0000030000007947 */ /* 0x000fea0003800000 */
.L_x_1601:
        /* <DEDUP_REMOVED lines=14> */
.L_x_1615:
[----:B------:R-:W-:Y:S05]  /*96a0*/  BSYNC B0 ;  /* 0x0000000000007941 */ /* 0x000fea0003800000 */
.L_x_1614:
[----:B------:R-:W-:-:S04]  /*96b0*/  F2FP.PACK_AB R0, RZ, R0 ;  /* 0x00000000ff00723e */ /* 0x000fc800000000ff */
[----:B------:R-:W-:Y:S01]  /*96c0*/  PRMT R19, R0, 0x7610, R19 ;  /* 0x0000761000137816 */ /* 0x000fe20000000013 */
[----:B------:R-:W-:Y:S05]  /*96d0*/  BRA `(.L_x_1589) ;  /* 0x000001e000007947 */ /* 0x000fea0003800000 */
.L_x_1588:
        /* <DEDUP_REMOVED lines=21> */
.L_x_1613:
[----:B------:R-:W2:Y:S02]  /*9830*/  LDG.E.64 R2, [R2.64] ;  /* 0x0000002402027981 */ /* 0x000ea4000c1e1b00 */
[----:B--2---:R-:W0:Y:S02]  /*9840*/  I2F.U64 R0, R2 ;  /* 0x0000000200007312 */ /* 0x004e240000301000 */
[----:B0-----:R-:W-:-:S04]  /*9850*/  F2FP.PACK_AB R0, RZ, R0 ;  /* 0x00000000ff00723e */ /* 0x001fc800000000ff */
[----:B------:R-:W-:Y:S01]  /*9860*/  PRMT R19, R0, 0x7610, R19 ;  /* 0x0000761000137816 */ /* 0x000fe20000000013 */
[----:B------:R-:W-:Y:S05]  /*9870*/  BRA `(.L_x_1589) ;  /* 0x0000004000007947 */ /* 0x000fea0003800000 */
.L_x_1612:
[----:B------:R-:W2:Y:S02]  /*9880*/  LDG.E R2, [R2.64] ;  /* 0x0000002402027981 */ /* 0x000ea4000c1e1900 */
[----:B--2---:R-:W0:Y:S02]  /*9890*/  I2F.U32 R0, R2 ;  /* 0x0000000200007306 */ /* 0x004e240000201000 */
[----:B0-----:R-:W-:-:S04]  /*98a0*/  F2FP.PACK_AB R0, RZ, R0 ;  /* 0x00000000ff00723e */ /* 0x001fc800000000ff */
[----:B------:R-:W-:Y:S02]  /*98b0*/  PRMT R19, R0, 0x7610, R19 ;  /* 0x0000761000137816 */ /* 0x000fe40000000013 */
.L_x_1589:
        /* <DEDUP_REMOVED lines=19> */
.L_x_1619:
[----:B------:R-:W2:Y:S02]  /*99f0*/  LDG.E.U8 R2, [R2.64] ;  /* 0x0000002402027981 */ /* 0x000ea4000c1e1100 */
[----:B--2---:R-:W0:Y:S02]  /*9a00*/  I2F.U16 R0, R2 ;  /* 0x0000000200007306 */ /* 0x004e240000101000 */
[----:B0-----:R-:W-:-:S04]  /*9a10*/  F2FP.PACK_AB R0, RZ, R0 ;  /* 0x00000000ff00723e */ /* 0x001fc800000000ff */
[----:B------:R-:W-:Y:S01]  /*9a20*/  PRMT R24, R0, 0x7610, R24 ;  /* 0x0000761000187816 */ /* 0x000fe20000000018 */
[----:B------:R-:W-:Y:S05]  /*9a30*/  BRA `(.L_x_1621) ;  /* 0x00000ed000007947 */ /* 0x000fea0003800000 */
.L_x_1618:
        /* <DEDUP_REMOVED lines=11> */
.L_x_1623:
[----:B------:R-:W2:Y:S02]  /*9af0*/  LDG.E R2, [R2.64] ;  /* 0x0000002402027981 */ /* 0x000ea4000c1e1900 */
[----:B--2---:R-:W0:Y:S02]  /*9b00*/  I2F R0, R2 ;  /* 0x0000000200007306 */ /* 0x004e240000201400 */
[----:B0-----:R-:W-:-:S04]  /*9b10*/  F2FP.PACK_AB R0, RZ, R0 ;  /* 0x00000000ff00723e */ /* 0x001fc800000000ff */
[----:B------:R-:W-:Y:S01]  /*9b20*/  PRMT R24, R0, 0x7610, R24 ;  /* 0x0000761000187816 */ /* 0x000fe20000000018 */
[----:B------:R-:W-:Y:S05]  /*9b30*/  BRA `(.L_x_1621) ;  /* 0x00000dd000007947 */ /* 0x000fea0003800000 */
.L_x_1622:
[----:B------:R-:W2:Y:S02]  /*9b40*/  LDG.E.U16 R2, [R2.64] ;  /* 0x0000002402027981 */ /* 0x000ea4000c1e1500 */
[----:B--2---:R-:W0:Y:S02]  /*9b50*/  I2F.S16 R0, R2 ;  /* 0x0000000200007306 */ /* 0x004e240000101400 */
[----:B0-----:R-:W-:-:S04]  /*9b60*/  F2FP.PACK_AB R0, RZ, R0 ;  /* 0x00000000ff00723e */ /* 0x001fc800000000ff */
[----:B------:R-:W-:Y:S01]  /*9b70*/  PRMT R24, R0, 0x7610, R24 ;  /* 0x0000761000187816 */ /* 0x000fe20000000018 */
[----:B------:R-:W-:Y:S05]  /*9b80*/  BRA `(.L_x_1621) ;  /* 0x00000d8000007947 */ /* 0x000fea0003800000 */
.L_x_1617:
        /* <DEDUP_REMOVED lines=9> */
.L_x_1625:
[----:B------:R0:W5:Y:S01]  /*9c20*/  LDG.E.U16 R24, [R2.64] ;  /* 0x0000002402187981 */ /* 0x000162000c1e1500 */
[----:B------:R-:W-:Y:S05]  /*9c30*/  BRA `(.L_x_1621) ;  /* 0x00000cd000007947 */ /* 0x000fea0003800000 */
.L_x_1624:
        /* <DEDUP_REMOVED lines=9> */
.L_x_1627:
[----:B------:R0:W5:Y:S01]  /*9cd0*/  LDG.E.U16 R24, [R2.64] ;  /* 0x0000002402187981 */ /* 0x000162000c1e1500 */
[----:B------:R-:W-:Y:S05]  /*9ce0*/  BRA `(.L_x_1621) ;  /* 0x00000c2000007947 */ /* 0x000fea0003800000 */
.L_x_1626:
[----:B------:R-:W2:Y:S02]  /*9cf0*/  LDG.E.64 R2, [R2.64] ;  /* 0x0000002402027981 */ /* 0x000ea4000c1e1b00 */
[----:B--2---:R-:W0:Y:S01]  /*9d00*/  F2F.F32.F64 R0, R2 ;  /* 0x0000000200007310 */ /* 0x004e220000301000 */
[----:B------:R-:W0:-:S14]  /*9d10*/  DSETP.GEU.AND P0, PT, |R2|, c[0x2][0x0], PT ;  /* 0x008000000200762a */ /* 0x000e1c0003f0e200 */
[----:B0-----:R-:W-:-:S05]  /*9d20*/  @!P0 FMUL R0, R0, 1.175494350822287508e-38 ;  /* 0x0080000000008820 */ /* 0x001fca0000400000 */
[----:B------:R-:W-:-:S04]  /*9d30*/  F2FP.PACK_AB R0, RZ, R0 ;  /* 0x00000000ff00723e */ /* 0x000fc800000000ff */
[----:B------:R-:W-:Y:S01]  /*9d40*/  PRMT R24, R0, 0x7610, R24 ;  /* 0x0000761000187816 */ /* 0x000fe20000000018 */
[----:B------:R-:W-:Y:S05]  /*9d50*/  BRA `(.L_x_1621) ;  /* 0x00000bb000007947 */ /* 0x000fea0003800000 */
.L_x_1616:
        /* <DEDUP_REMOVED lines=14> */
.L_x_1630:
[----:B------:R-:W2:Y:S02]  /*9e40*/  LDG.E.64 R2, [R2.64] ;  /* 0x0000002402027981 */ /* 0x000ea4000c1e1b00 */
[----:B--2---:R-:W0:Y:S01]  /*9e50*/  F2F.F32.F64 R0, R2 ;  /* 0x0000000200007310 */ /* 0x004e220000301000 */
[----:B------:R-:W0:-:S14]  /*9e60*/  DSETP.GEU.AND P0, PT, |R2|, c[0x2][0x0], PT ;  /* 0x008000000200762a */ /* 0x000e1c0003f0e200 */
[----:B0-----:R-:W-:-:S05]  /*9e70*/  @!P0 FMUL R0, R0, 1.175494350822287508e-38 ;  /* 0x0080000000008820 */ /* 0x001fca0000400000 */
[----:B------:R-:W-:-:S04]  /*9e80*/  F2FP.PACK_AB R0, RZ, R0 ;  /* 0x00000000ff00723e */ /* 0x000fc800000000ff */
[----:B------:R-:W-:Y:S01]  /*9e90*/  PRMT R24, R0, 0x7610, R24 ;  /* 0x0000761000187816 */ /* 0x000fe20000000018 */
[----:B------:R-:W-:Y:S05]  /*9ea0*/  BRA `(.L_x_1621) ;  /* 0x00000a6000007947 */ /* 0x000fea0003800000 */
.L_x_1629:
        /* <DEDUP_REMOVED lines=28> */
.L_x_1632:
        /* <DEDUP_REMOVED lines=15> */
.L_x_1631:
[----:B------:R-:W2:Y:S02]  /*a160*/  LDG.E.U16 R0, [R2.64] ;  /* 0x0000002402007981 */ /* 0x000ea4000c1e1500 */
[----:B--2---:R-:W-:-:S04]  /*a170*/  PRMT R0, RZ, 0x5410, R0 ;  /* 0x00005410ff007816 */ /* 0x004fc80000000000 */
[----:B------:R-:W-:-:S04]  /*a180*/  F2FP.PACK_AB R0, RZ, R0 ;  /* 0x00000000ff00723e */ /* 0x000fc800000000ff */
[----:B------:R-:W-:Y:S01]  /*a190*/  PRMT R24, R0, 0x7610, R24 ;  /* 0x0000761000187816 */ /* 0x000fe20000000018 */
[----:B------:R-:W-:Y:S05]  /*a1a0*/  BRA `(.L_x_1621) ;  /* 0x0000076000007947 */ /* 0x000fea0003800000 */
.L_x_1628:
        /* <DEDUP_REMOVED lines=12> */
.L_x_1635:
        /* <DEDUP_REMOVED lines=21> */
.L_x_1639:
[----:B------:R-:W-:Y:S05]  /*a3c0*/  BSYNC B1 ;  /* 0x0000000000017941 */ /* 0x000fea0003800000 */
.L_x_1638:
[----:B------:R-:W-:Y:S01]  /*a3d0*/  LEA R3, R0, 0x3b800000, 0x17 ;  /* 0x3b80000000037811 */ /* 0x000fe200078eb8ff */
[----:B------:R-:W-:-:S05]  /*a3e0*/  IMAD.SHL.U32 R0, R2, 0x100000, RZ ;  /* 0x0010000002007824 */ /* 0x000fca00078e00ff */
[----:B------:R-:W-:Y:S02]  /*a3f0*/  LOP3.LUT R0, R3, R0, R4, 0xfe, !PT ;  /* 0x0000000003007212 */ /* 0x000fe400078efe04 */
.L_x_1637:
[----:B------:R-:W-:Y:S05]  /*a400*/  BSYNC B0 ;  /* 0x0000000000007941 */ /* 0x000fea0003800000 */
.L_x_1636:
[----:B------:R-:W-:-:S04]  /*a410*/  F2FP.PACK_AB R0, RZ, R0 ;  /* 0x00000000ff00723e */ /* 0x000fc800000000ff */
[----:B------:R-:W-:Y:S01]  /*a420*/  PRMT R24, R0, 0x7610, R24 ;  /* 0x0000761000187816 */ /* 0x000fe20000000018 */
[----:B------:R-:W-:Y:S05]  /*a430*/  BRA `(.L_x_1621) ;  /* 0x000004d000007947 */ /* 0x000fea0003800000 */
.L_x_1634:
        /* <DEDUP_REMOVED lines=21> */
.L_x_1643:
[----:B------:R-:W-:Y:S05]  /*a590*/  BSYNC B1 ;  /* 0x0000000000017941 */ /* 0x000fea0003800000 */
.L_x_1642:
[----:B------:R-:W-:Y:S01]  /*a5a0*/  LEA R3, R0, 0x37800000, 0x17 ;  /* 0x3780000000037811 */ /* 0x000fe200078eb8ff */
[----:B------:R-:W-:-:S05]  /*a5b0*/  IMAD.SHL.U32 R0, R2, 0x200000, RZ ;  /* 0x0020000002007824 */ /* 0x000fca00078e00ff */
[----:B------:R-:W-:Y:S02]  /*a5c0*/  LOP3.LUT R0, R3, R0, R4, 0xfe, !PT ;  /* 0x0000000003007212 */ /* 0x000fe400078efe04 */
.L_x_1641:
[----:B------:R-:W-:Y:S05]  /*a5d0*/  BSYNC B0 ;  /* 0x0000000000007941 */ /* 0x000fea0003800000 */
.L_x_1640:
[----:B------:R-:W-:-:S04]  /*a5e0*/  F2FP.PACK_AB R0, RZ, R0 ;  /* 0x00000000ff00723e */ /* 0x000fc800000000ff */
[----:B------:R-:W-:Y:S01]  /*a5f0*/  PRMT R24, R0, 0x7610, R24 ;  /* 0x0000761000187816 */ /* 0x000fe20000000018 */
[----:B------:R-:W-:Y:S05]  /*a600*/  BRA `(.L_x_1621) ;  /* 0x0000030000007947 */ /* 0x000fea0003800000 */
.L_x_1633:
        /* <DEDUP_REMOVED lines=14> */
.L_x_1647:
[----:B------:R-:W-:Y:S05]  /*a6f0*/  BSYNC B0 ;  /* 0x0000000000007941 */ /* 0x000fea0003800000 */
.L_x_1646:
[----:B------:R-:W-:-:S04]  /*a700*/  F2FP.PACK_AB R0, RZ, R0 ;  /* 0x00000000ff00723e */ /* 0x000fc800000000ff */
[----:B------:R-:W-:Y:S01]  /*a710*/  PRMT R24, R0, 0x7610, R24 ;  /* 0x0000761000187816 */ /* 0x000fe20000000018 */
[----:B------:R-:W-:Y:S05]  /*a720*/  BRA `(.L_x_1621) ;  /* 0x000001e000007947 */ /* 0x000fea0003800000 */
.L_x_1620:
        /* <DEDUP_REMOVED lines=21> */
.L_x_1645:
[----:B------:R-:W2:Y:S02]  /*a880*/  LDG.E.64 R2, [R2.64] ;  /* 0x0000002402027981 */ /* 0x000ea4000c1e1b00 */
[----:B--2---:R-:W0:Y:S02]  /*a890*/  I2F.U64 R0, R2 ;  /* 0x0000000200007312 */ /* 0x004e240000301000 */
[----:B0-----:R-:W-:-:S04]  /*a8a0*/  F2FP.PACK_AB R0, RZ, R0 ;  /* 0x00000000ff00723e */ /* 0x001fc800000000ff */
[----:B------:R-:W-:Y:S01]  /*a8b0*/  PRMT R24, R0, 0x7610, R24 ;  /* 0x0000761000187816 */ /* 0x000fe20000000018 */
[----:B------:R-:W-:Y:S05]  /*a8c0*/  BRA `(.L_x_1621) ;  /* 0x0000004000007947 */ /* 0x000fea0003800000 */
.L_x_1644:
[----:B------:R-:W2:Y:S02]  /*a8d0*/  LDG.E R2, [R2.64] ;  /* 0x0000002402027981 */ /* 0x000ea4000c1e1900 */
[----:B--2---:R-:W0:Y:S02]  /*a8e0*/  I2F.U32 R0, R2 ;  /* 0x0000000200007306 */ /* 0x004e240000201000 */
[----:B0-----:R-:W-:-:S04]  /*a8f0*/  F2FP.PACK_AB R0, RZ, R0 ;  /* 0x00000000ff00723e */ /* 0x001fc800000000ff */
[----:B------:R-:W-:Y:S02]  /*a900*/  PRMT R24, R0, 0x7610, R24 ;  /* 0x0000761000187816 */ /* 0x000fe40000000018 */
.L_x_1621:
        /* <DEDUP_REMOVED lines=18> */
.L_x_1651:
[----:B------:R-:W2:Y:S02]  /*aa30*/  LDG.E.U8 R2, [R2.64] ;  /* 0x0000002402027981 */ /* 0x000ea4000c1e1100 */
[----:B--2---:R-:W0:Y:S02]  /*aa40*/  I2F.U16 R0, R2 ;  /* 0x0000000200007306 */ /* 0x004e240000101000 */
[----:B0-----:R-:W-:Y:S01]  /*aa50*/  F2FP.PACK_AB R0, RZ, R0 ;  /* 0x00000000ff00723e */ /* 0x001fe200000000ff */
[----:B------:R-:W-:Y:S05]  /*aa60*/  BRA `(.L_x_1653) ;  /* 0x00000e1000007947 */ /* 0x000fea0003800000 */
.L_x_1650:
        /* <DEDUP_REMOVED lines=10> */
.L_x_1655:
[----:B------:R-:W2:Y:S02]  /*ab10*/  LDG.E R2, [R2.64] ;  /* 0x0000002402027981 */ /* 0x000ea4000c1e1900 */
[----:B--2---:R-:W0:Y:S02]  /*ab20*/  I2F R0, R2 ;  /* 0x0000000200007306 */ /* 0x004e240000201400 */
[----:B0-----:R-:W-:Y:S01]  /*ab30*/  F2FP.PACK_AB R0, RZ, R0 ;  /* 0x00000000ff00723e */ /* 0x001fe200000000ff */
[----:B------:R-:W-:Y:S05]  /*ab40*/  BRA `(.L_x_1653) ;  /* 0x00000d3000007947 */ /* 0x000fea0003800000 */
.L_x_1654:
[----:B------:R-:W2:Y:S02]  /*ab50*/  LDG.E.U16 R2, [R2.64] ;  /* 0x0000002402027981 */ /* 0x000ea4000c1e1500 */
[----:B--2---:R-:W0:Y:S02]  /*ab60*/  I2F.S16 R0, R2 ;  /* 0x0000000200007306 */ /* 0x004e240000101400 */
[----:B0-----:R-:W-:Y:S01]  /*ab70*/  F2FP.PACK_AB R0, RZ, R0 ;  /* 0x00000000ff00723e */ /* 0x001fe200000000ff */
[----:B------:R-:W-:Y:S05]  /*ab80*/  BRA `(.L_x_1653) ;  /* 0x00000cf000007947 */ /* 0x000fea0003800000 */
.L_x_1649:
        /* <DEDUP_REMOVED lines=9> */
.L_x_1657:
[----:B------:R0:W5:Y:S01]  /*ac20*/  LDG.E.U16 R0, [R2.64] ;  /* 0x0000002402007981 */ /* 0x000162000c1e1500 */
[----:B------:R-:W-:Y:S05]  /*ac30*/  BRA `(.L_x_1653) ;  /* 0x00000c4000007947 */ /* 0x000fea0003800000 */
.L_x_1656:
        /* <DEDUP_REMOVED lines=9> */
.L_x_1659:
[----:B------:R0:W5:Y:S01]  /*acd0*/  LDG.E.U16 R0, [R2.64] ;  /* 0x0000002402007981 */ /* 0x000162000c1e1500 */
[----:B------:R-:W-:Y:S05]  /*ace0*/  BRA `(.L_x_1653) ;  /* 0x00000b9000007947 */ /* 0x000fea0003800000 */
.L_x_1658:
[----:B------:R-:W2:Y:S02]  /*acf0*/  LDG.E.64 R2, [R2.64] ;  /* 0x0000002402027981 */ /* 0x000ea4000c1e1b00 */
[----:B--2---:R-:W0:Y:S01]  /*ad00*/  F2F.F32.F64 R0, R2 ;  /* 0x0000000200007310 */ /* 0x004e220000301000 */
[----:B------:R-:W0:-:S14]  /*ad10*/  DSETP.GEU.AND P0, PT, |R2|, c[0x2][0x0], PT ;  /* 0x008000000200762a */ /* 0x000e1c0003f0e200 */
[----:B0-----:R-:W-:-:S05]  /*ad20*/  @!P0 FMUL R0, R0, 1.175494350822287508e-38 ;  /* 0x0080000000008820 */ /* 0x001fca0000400000 */
[----:B------:R-:W-:Y:S01]  /*ad30*/  F2FP.PACK_AB R0, RZ, R0 ;  /* 0x00000000ff00723e */ /* 0x000fe200000000ff */
[----:B------:R-:W-:Y:S05]  /*ad40*/  BRA `(.L_x_1653) ;  /* 0x00000b3000007947 */ /* 0x000fea0003800000 */
.L_x_1648:
        /* <DEDUP_REMOVED lines=13> */
.L_x_1662:
[----:B------:R-:W2:Y:S02]  /*ae20*/  LDG.E.64 R2, [R2.64] ;  /* 0x0000002402027981 */ /* 0x000ea4000c1e1b00 */
[----:B--2---:R-:W0:Y:S01]  /*ae30*/  F2F.F32.F64 R0, R2 ;  /* 0x0000000200007310 */ /* 0x004e220000301000 */
[----:B------:R-:W0:-:S14]  /*ae40*/  DSETP.GEU.AND P0, PT, |R2|, c[0x2][0x0], PT ;  /* 0x008000000200762a */ /* 0x000e1c0003f0e200 */
[----:B0-----:R-:W-:-:S05]  /*ae50*/  @!P0 FMUL R0, R0, 1.175494350822287508e-38 ;  /* 0x0080000000008820 */ /* 0x001fca0000400000 */
[----:B------:R-:W-:Y:S01]  /*ae60*/  F2FP.PACK_AB R0, RZ, R0 ;  /* 0x00000000ff00723e */ /* 0x000fe200000000ff */
[----:B------:R-:W-:Y:S05]  /*ae70*/  BRA `(.L_x_1653) ;  /* 0x00000a0000007947 */ /* 0x000fea0003800000 */
.L_x_1661:
        /* <DEDUP_REMOVED lines=28> */
.L_x_1664:
        /* <DEDUP_REMOVED lines=15> */
.L_x_1663:
[----:B------:R-:W2:Y:S02]  /*b130*/  LDG.E.U16 R0, [R2.64] ;  /* 0x0000002402007981 */ /* 0x000ea4000c1e1500 */
[----:B--2---:R-:W-:-:S04]  /*b140*/  PRMT R0, RZ, 0x5410, R0 ;  /* 0x00005410ff007816 */ /* 0x004fc80000000000 */
[----:B------:R-:W-:Y:S01]  /*b150*/  F2FP.PACK_AB R0, RZ, R0 ;  /* 0x00000000ff00723e */ /* 0x000fe200000000ff */
[----:B------:R-:W-:Y:S05]  /*b160*/  BRA `(.L_x_1653) ;  /* 0x0000071000007947 */ /* 0x000fea0003800000 */
.L_x_1660:
        /* <DEDUP_REMOVED lines=12> */
.L_x_1667:
        /* <DEDUP_REMOVED lines=21> */
.L_x_1671:
[----:B------:R-:W-:Y:S05]  /*b380*/  BSYNC B1 ;  /* 0x0000000000017941 */ /* 0x000fea0003800000 */
.L_x_1670:
[----:B------:R-:W-:Y:S01]  /*b390*/  LEA R3, R0, 0x3b800000, 0x17 ;  /* 0x3b80000000037811 */ /* 0x000fe200078eb8ff */
[----:B------:R-:W-:-:S05]  /*b3a0*/  IMAD.SHL.U32 R0, R2, 0x100000, RZ ;  /* 0x0010000002007824 */ /* 0x000fca00078e00ff */
[----:B------:R-:W-:Y:S02]  /*b3b0*/  LOP3.LUT R0, R3, R0, R4, 0xfe, !PT ;  /* 0x0000000003007212 */ /* 0x000fe400078efe04 */
.L_x_1669:
[----:B------:R-:W-:Y:S05]  /*b3c0*/  BSYNC B0 ;  /* 0x0000000000007941 */ /* 0x000fea0003800000 */
.L_x_1668:
[----:B------:R-:W-:Y:S01]  /*b3d0*/  F2FP.PACK_AB R0, RZ, R0 ;  /* 0x00000000ff00723e */ /* 0x000fe200000000ff */
[----:B------:R-:W-:Y:S05]  /*b3e0*/  BRA `(.L_x_1653) ;  /* 0x0000049000007947 */ /* 0x000fea0003800000 */
.L_x_1666:
        /* <DEDUP_REMOVED lines=21> */
.L_x_1675:
[----:B------:R-:W-:Y:S05]  /*b540*/  BSYNC B1 ;  /* 0x0000000000017941 */ /* 0x000fea0003800000 */
.L_x_1674:
[----:B------:R-:W-:Y:S01]  /*b550*/  LEA R3, R0, 0x37800000, 0x17 ;  /* 0x3780000000037811 */ /* 0x000fe200078eb8ff */
[----:B------:R-:W-:-:S05]  /*b560*/  IMAD.SHL.U32 R0, R2, 0x200000, RZ ;  /* 0x0020000002007824 */ /* 0x000fca00078e00ff */
[----:B------:R-:W-:Y:S02]  /*b570*/  LOP3.LUT R0, R3, R0, R4, 0xfe, !PT ;  /* 0x0000000003007212 */ /* 0x000fe400078efe04 */
.L_x_1673:
[----:B------:R-:W-:Y:S05]  /*b580*/  BSYNC B0 ;  /* 0x0000000000007941 */ /* 0x000fea0003800000 */
.L_x_1672:
[----:B------:R-:W-:Y:S01]  /*b590*/  F2FP.PACK_AB R0, RZ, R0 ;  /* 0x00000000ff00723e */ /* 0x000fe200000000ff */
[----:B------:R-:W-:Y:S05]  /*b5a0*/  BRA `(.L_x_1653) ;  /* 0x000002d000007947 */ /* 0x000fea0003800000 */
.L_x_1665:
        /* <DEDUP_REMOVED lines=14> */
.L_x_1679:
[----:B------:R-:W-:Y:S05]  /*b690*/  BSYNC B0 ;  /* 0x0000000000007941 */ /* 0x000fea0003800000 */
.L_x_1678:
[----:B------:R-:W-:Y:S01]  /*b6a0*/  F2FP.PACK_AB R0, RZ, R0 ;  /* 0x00000000ff00723e */ /* 0x000fe200000000ff */
[----:B------:R-:W-:Y:S05]  /*b6b0*/  BRA `(.L_x_1653) ;  /* 0x000001c000007947 */ /* 0x000fea0003800000 */
.L_x_1652:
        /* <DEDUP_REMOVED lines=21> */
.L_x_1677:
[----:B------:R-:W2:Y:S02]  /*b810*/  LDG.E.64 R2, [R2.64] ;  /* 0x0000002402027981 */ /* 0x000ea4000c1e1b00 */
[----:B--2---:R-:W0:Y:S02]  /*b820*/  I2F.U64 R0, R2 ;  /* 0x0000000200007312 */ /* 0x004e240000301000 */
[----:B0-----:R-:W-:Y:S01]  /*b830*/  F2FP.PACK_AB R0, RZ, R0 ;  /* 0x00000000ff00723e */ /* 0x001fe200000000ff */
[----:B------:R-:W-:Y:S05]  /*b840*/  BRA `(.L_x_1653) ;  /* 0x0000003000007947 */ /* 0x000fea0003800000 */
.L_x_1676:
[----:B------:R-:W2:Y:S02]  /*b850*/  LDG.E R2, [R2.64] ;  /* 0x0000002402027981 */ /* 0x000ea4000c1e1900 */
[----:B--2---:R-:W0:Y:S02]  /*b860*/  I2F.U32 R0, R2 ;  /* 0x0000000200007306 */ /* 0x004e240000201000 */
[----:B0-----:R-:W-:-:S06]  /*b870*/  F2FP.PACK_AB R0, RZ, R0 ;  /* 0x00000000ff00723e */ /* 0x001fcc00000000ff */
.L_x_1653:
        /* <DEDUP_REMOVED lines=29> */
.L_x_1683:
[----:B------:R-:W-:-:S06]  /*ba50*/  HADD2.F32 R3, -RZ, R5.H0_H0 ;  /* 0x20000005ff037230 */ /* 0x000fcc0000004100 */
[----:B------:R-:W0:Y:S02]  /*ba60*/  F2I.S64.TRUNC R2, R3 ;  /* 0x0000000300027311 */ /* 0x000e24000020d900 */
[----:B0-----:R0:W-:Y:S01]  /*ba70*/  STG.E.U8 [R16.64], R2 ;  /* 0x0000000210007986 */ /* 0x0011e2000c101124 */
[----:B------:R-:W-:Y:S05]  /*ba80*/  BRA `(.L_x_1685) ;  /* 0x00000e4000007947 */ /* 0x000fea0003800000 */
.L_x_1682:
        /* <DEDUP_REMOVED lines=10> */
.L_x_1687:
[----:B------:R-:W-:-:S06]  /*bb30*/  HADD2.F32 R5, -RZ, R5.H0_H0 ;  /* 0x20000005ff057230 */ /* 0x000fcc0000004100 */
[----:B------:R-:W0:Y:S02]  /*bb40*/  F2I.FTZ.TRUNC.NTZ R5, R5 ;  /* 0x0000000500057305 */ /* 0x000e24000021f100 */
[----:B0-----:R0:W-:Y:S01]  /*bb50*/  STG.E [R16.64], R5 ;  /* 0x0000000510007986 */ /* 0x0011e2000c101924 */
[----:B------:R-:W-:Y:S05]  /*bb60*/  BRA `(.L_x_1685) ;  /* 0x00000d6000007947 */ /* 0x000fea0003800000 */
.L_x_1686:
[----:B------:R-:W-:-:S06]  /*bb70*/  HADD2.F32 R5, -RZ, R5.H0_H0 ;  /* 0x20000005ff057230 */ /* 0x000fcc0000004100 */
[----:B------:R-:W0:Y:S02]  /*bb80*/  F2I.FTZ.TRUNC.NTZ R5, R5 ;  /* 0x0000000500057305 */ /* 0x000e24000021f100 */
[----:B0-----:R0:W-:Y:S01]  /*bb90*/  STG.E.U16 [R16.64], R5 ;  /* 0x0000000510007986 */ /* 0x0011e2000c101524 */
[----:B------:R-:W-:Y:S05]  /*bba0*/  BRA `(.L_x_1685) ;  /* 0x00000d2000007947 */ /* 0x000fea0003800000 */
.L_x_1681:
        /* <DEDUP_REMOVED lines=9> */
.L_x_1689:
[----:B------:R0:W-:Y:S01]  /*bc40*/  STG.E.U16 [R16.64], R5 ;  /* 0x0000000510007986 */ /* 0x0001e2000c101524 */
[----:B------:R-:W-:Y:S05]  /*bc50*/  BRA `(.L_x_1685) ;  /* 0x00000c7000007947 */ /* 0x000fea0003800000 */
.L_x_1688:
        /* <DEDUP_REMOVED lines=10> */
.L_x_1691:
[----:B------:R-:W-:-:S05]  /*bd00*/  HADD2.F32 R0, -RZ, R5.H0_H0 ;  /* 0x20000005ff007230 */ /* 0x000fca0000004100 */
[----:B------:R-:W-:-:S04]  /*bd10*/  F2FP.PACK_AB R0, RZ, R0 ;  /* 0x00000000ff00723e */ /* 0x000fc800000000ff */
[----:B------:R-:W-:-:S05]  /*bd20*/  PRMT R0, R0, 0x5410, RZ ;  /* 0x0000541000007816 */ /* 0x000fca00000000ff */
[----:B------:R0:W-:Y:S01]  /*bd30*/  STG.E [R16.64], R0 ;  /* 0x0000000010007986 */ /* 0x0001e2000c101924 */
[----:B------:R-:W-:Y:S05]  /*bd40*/  BRA `(.L_x_1685) ;  /* 0x00000b8000007947 */ /* 0x000fea0003800000 */
.L_x_1690:
[----:B------:R-:W-:-:S05]  /*bd50*/  HADD2.F32 R2, -RZ, R5.H0_H0 ;  /* 0x20000005ff027230 */ /* 0x000fca0000004100 */
[----:B------:R-:W-:-:S06]  /*bd60*/  FMUL.FTZ R2, R2, 1 ;  /* 0x3f80000002027820 */ /* 0x000fcc0000410000 */
[----:B------:R-:W0:Y:S02]  /*bd70*/  F2F.F64.F32 R2, R2 ;  /* 0x0000000200027310 */ /* 0x000e240000201800 */
[----:B0-----:R0:W-:Y:S01]  /*bd80*/  STG.E.64 [R16.64], R2 ;  /* 0x0000000210007986 */ /* 0x0011e2000c101b24 */
[----:B------:R-:W-:Y:S05]  /*bd90*/  BRA `(.L_x_1685) ;  /* 0x00000b3000007947 */ /* 0x000fea0003800000 */
.L_x_1680:
        /* <DEDUP_REMOVED lines=13> */
.L_x_1694:
[----:B------:R-:W-:Y:S01]  /*be70*/  HADD2.F32 R5, -RZ, R5.H0_H0 ;  /* 0x20000005ff057230 */ /* 0x000fe20000004100 */
[----:B------:R-:W-:-:S04]  /*be80*/  CS2R R6, SRZ ;  /* 0x0000000000067805 */ /* 0x000fc8000001ff00 */
[----:B------:R-:W-:-:S06]  /*be90*/  FMUL.FTZ R5, R5, 1 ;  /* 0x3f80000005057820 */ /* 0x000fcc0000410000 */
[----:B------:R-:W0:Y:S02]  /*bea0*/  F2F.F64.F32 R4, R5 ;  /* 0x0000000500047310 */ /* 0x000e240000201800 */
[----:B0-----:R0:W-:Y:S01]  /*beb0*/  STG.E.128 [R16.64], R4 ;  /* 0x0000000410007986 */ /* 0x0011e2000c101d24 */
[----:B------:R-:W-:Y:S05]  /*bec0*/  BRA `(.L_x_1685) ;  /* 0x00000a0000007947 */ /* 0x000fea0003800000 */
.L_x_1693:
        /* <DEDUP_REMOVED lines=21> */
.L_x_1698:
[----:B------:R-:W-:Y:S05]  /*c020*/  BSYNC B0 ;  /* 0x0000000000007941 */ /* 0x000fea0003800000 */
.L_x_1697:
[----:B------:R-:W-:-:S05]  /*c030*/  LOP3.LUT R3, R0, R3, RZ, 0xfc, !PT ;  /* 0x0000000300037212 */ /* 0x000fca00078efcff */
[----:B------:R0:W-:Y:S01]  /*c040*/  STG.E.U8 [R16.64], R3 ;  /* 0x0000000310007986 */ /* 0x0001e2000c101124 */
[----:B------:R-:W-:Y:S05]  /*c050*/  BRA `(.L_x_1685) ;  /* 0x0000087000007947 */ /* 0x000fea0003800000 */
.L_x_1696:
        /* <DEDUP_REMOVED lines=13> */
.L_x_1700:
[----:B------:R-:W-:Y:S01]  /*c130*/  IMAD.MOV.U32 R0, RZ, RZ, 0x7f ;  /* 0x0000007fff007424 */ /* 0x000fe200078e00ff */
[----:B------:R-:W-:-:S04]  /*c140*/  ISETP.GT.U32.AND P0, PT, R2, 0x7f800000, PT ;  /* 0x7f8000000200780c */ /* 0x000fc80003f04070 */
[----:B------:R-:W-:-:S04]  /*c150*/  SEL R0, R0, 0x7c, P0 ;  /* 0x0000007c00007807 */ /* 0x000fc80000000000 */
.L_x_1701:
[----:B------:R-:W-:Y:S05]  /*c160*/  BSYNC B0 ;  /* 0x0000000000007941 */ /* 0x000fea0003800000 */
.L_x_1699:
[----:B------:R-:W-:-:S04]  /*c170*/  LOP3.LUT R2, R5, 0x80000000, RZ, 0xc0, !PT ;  /* 0x8000000005027812 */ /* 0x000fc800078ec0ff */
[----:B------:R-:W-:-:S04]  /*c180*/  SHF.R.U32.HI R3, RZ, 0x18, R2 ;  /* 0x00000018ff037819 */ /* 0x000fc80000011602 */
[----:B------:R-:W-:-:S05]  /*c190*/  LOP3.LUT R3, R0, R3, RZ, 0xfc, !PT ;  /* 0x0000000300037212 */ /* 0x000fca00078efcff */
[----:B------:R0:W-:Y:S01]  /*c1a0*/  STG.E.U8 [R16.64], R3 ;  /* 0x0000000310007986 */ /* 0x0001e2000c101124 */
[----:B------:R-:W-:Y:S05]  /*c1b0*/  BRA `(.L_x_1685) ;  /* 0x0000071000007947 */ /* 0x000fea0003800000 */
.L_x_1695:
[----:B------:R-:W-:-:S05]  /*c1c0*/  HADD2.F32 R0, -RZ, R5.H0_H0 ;  /* 0x20000005ff007230 */ /* 0x000fca0000004100 */
[----:B------:R-:W-:-:S05]  /*c1d0*/  F2FP.BF16.PACK_AB R0, RZ, R0 ;  /* 0x00000000ff00723e */ /* 0x000fca00000010ff */
[----:B------:R0:W-:Y:S01]  /*c1e0*/  STG.E.U16 [R16.64], R0 ;  /* 0x0000000010007986 */ /* 0x0001e2000c101524 */
[----:B------:R-:W-:Y:S05]  /*c1f0*/  BRA `(.L_x_1685) ;  /* 0x000006d000007947 */ /* 0x000fea0003800000 */
.L_x_1692:
        /* <DEDUP_REMOVED lines=12> */
.L_x_1704:
        /* <DEDUP_REMOVED lines=17> */
.L_x_1707:
[----:B------:R-:W-:-:S04]  /*c3d0*/  LOP3.LUT R2, R5, 0x80000000, RZ, 0xc0, !PT ;  /* 0x8000000005027812 */ /* 0x000fc800078ec0ff */
[----:B------:R-:W-:-:S04]  /*c3e0*/  SHF.R.U32.HI R3, RZ, 0x18, R2 ;  /* 0x00000018ff037819 */ /* 0x000fc80000011602 */
[----:B------:R-:W-:-:S04]  /*c3f0*/  LOP3.LUT R0, R0, R3, RZ, 0xfc, !PT ;  /* 0x0000000300007212 */ /* 0x000fc800078efcff */
[----:B------:R-:W-:Y:S02]  /*c400*/  PRMT R8, R0, 0x7610, R8 ;  /* 0x0000761000087816 */ /* 0x000fe40000000008 */
.L_x_1706:
[----:B------:R-:W-:Y:S05]  /*c410*/  BSYNC B0 ;  /* 0x0000000000007941 */ /* 0x000fea0003800000 */
.L_x_1705:
[----:B------:R0:W-:Y:S01]  /*c420*/  STG.E.U8 [R16.64], R8 ;  /* 0x0000000810007986 */ /* 0x0001e2000c101124 */
[----:B------:R-:W-:Y:S05]  /*c430*/  BRA `(.L_x_1685) ;  /* 0x0000049000007947 */ /* 0x000fea0003800000 */
.L_x_1703:
        /* <DEDUP_REMOVED lines=17> */
.L_x_1710:
[----:B------:R-:W-:-:S04]  /*c550*/  LOP3.LUT R2, R5, 0x80000000, RZ, 0xc0, !PT ;  /* 0x8000000005027812 */ /* 0x000fc800078ec0ff */
[----:B------:R-:W-:-:S04]  /*c560*/  SHF.R.U32.HI R3, RZ, 0x18, R2 ;  /* 0x00000018ff037819 */ /* 0x000fc80000011602 */
[----:B------:R-:W-:-:S04]  /*c570*/  LOP3.LUT R0, R0, R3, RZ, 0xfc, !PT ;  /* 0x0000000300007212 */ /* 0x000fc800078efcff */
[----:B------:R-:W-:Y:S02]  /*c580*/  PRMT R8, R0, 0x7610, R8 ;  /* 0x0000761000087816 */ /* 0x000fe40000000008 */
.L_x_1709:
[----:B------:R-:W-:Y:S05]  /*c590*/  BSYNC B0 ;  /* 0x0000000000007941 */ /* 0x000fea0003800000 */
.L_x_1708:
[----:B------:R0:W-:Y:S01]  /*c5a0*/  STG.E.U8 [R16.64], R8 ;  /* 0x0000000810007986 */ /* 0x0001e2000c101124 */
[----:B------:R-:W-:Y:S05]  /*c5b0*/  BRA `(.L_x_1685) ;  /* 0x0000031000007947 */ /* 0x000fea0003800000 */
.L_x_1702:
[----:B------:R-:W-:-:S13]  /*c5c0*/  ISETP.NE.AND P0, PT, R0, 0x1c, PT ;  /* 0x0000001c0000780c */ /* 0x000fda0003f05270 */
[----:B------:R-:W-:Y:S05]  /*c5d0*/  @!P0 BRA `(.L_x_1711) ;  /* 0x000002c000008947 */ /* 0x000fea0003800000 */
[----:B------:R-:W-:-:S13]  /*c5e0*/  ISETP.NE.AND P0, PT, R0, 0x1d, PT ;  /* 0x0000001d0000780c */ /* 0x000fda0003f05270 */
[----:B------:R-:W-:Y:S05]  /*c5f0*/  @!P0 BRA `(.L_x_1712) ;  /* 0x0000026000008947 */ /* 0x000fea0003800000 */
[----:B------:R-:W-:-:S13]  /*c600*/  ISETP.NE.AND P0, PT, R0, 0x2c, PT ;  /* 0x0000002c0000780c */ /* 0x000fda0003f05270 */
[----:B------:R-:W-:Y:S05]  /*c610*/  @P0 BRA `(.L_x_1684) ;  /* 0x0000010000000947 */ /* 0x000fea0003800000 */
[----:B------:R-:W-:Y:S01]  /*c620*/  HADD2.F32 R5, -RZ, R5.H0_H0 ;  /* 0x20000005ff057230 */ /* 0x000fe20000004100 */
[----:B------:R-:W-:Y:S01]  /*c630*/  PLOP3.LUT P0, PT, PT, PT, PT, 0x80, 0x0 ;  /* 0x000000000000781c */ /* 0x000fe20003f0f070 */
[----:B------:R-:W-:-:S03]  /*c640*/  IMAD.MOV.U32 R3, RZ, RZ, 0xff ;  /* 0x000000ffff037424 */ /* 0x000fc600078e00ff */
        /* <DEDUP_REMOVED lines=13> */
.L_x_1684:
        /* <DEDUP_REMOVED lines=20> */
.L_x_1712:
[----:B------:R-:W-:-:S06]  /*c860*/  HADD2.F32 R2, -RZ, R5.H0_H0 ;  /* 0x20000005ff027230 */ /* 0x000fcc0000004100 */
[----:B------:R-:W0:Y:S02]  /*c870*/  F2I.U64.TRUNC R2, R2 ;  /* 0x0000000200027311 */ /* 0x000e24000020d800 */
[----:B0-----:R0:W-:Y:S01]  /*c880*/  STG.E.64 [R16.64], R2 ;  /* 0x0000000210007986 */ /* 0x0011e2000c101b24 */
[----:B------:R-:W-:Y:S05]  /*c890*/  BRA `(.L_x_1685) ;  /* 0x0000003000007947 */ /* 0x000fea0003800000 */
.L_x_1711:
[----:B------:R-:W-:-:S06]  /*c8a0*/  HADD2.F32 R5, -RZ, R5.H0_H0 ;  /* 0x20000005ff057230 */ /* 0x000fcc0000004100 */
[----:B------:R-:W0:Y:S02]  /*c8b0*/  F2I.FTZ.U32.TRUNC.NTZ R5, R5 ;  /* 0x0000000500057305 */ /* 0x000e24000021f000 */
[----:B0-----:R0:W-:Y:S02]  /*c8c0*/  STG.E [R16.64], R5 ;  /* 0x0000000510007986 */ /* 0x0011e4000c101924 */
.L_x_1685:
        /* <DEDUP_REMOVED lines=310> */
.L_x_1713:
        /* <DEDUP_REMOVED lines=21> */
.L_x_1717:
[----:B------:R-:W2:Y:S02]  /*dd80*/  LDG.E.U8 R2, [R2.64] ;  /* 0x0000002402027981 */ /* 0x000ea4000c1e1100 */
[----:B--2---:R-:W0:Y:S02]  /*dd90*/  I2F.U16 R0, R2 ;  /* 0x0000000200007306 */ /* 0x004e240000101000 */
[----:B0-----:R-:W-:-:S04]  /*dda0*/  F2FP.PACK_AB R0, RZ, R0 ;  /* 0x00000000ff00723e */ /* 0x001fc800000000ff */
[----:B------:R-:W-:Y:S01]  /*ddb0*/  PRMT R18, R0, 0x7610, R18 ;  /* 0x0000761000127816 */ /* 0x000fe20000000012 */
[----:B------:R-:W-:Y:S05]  /*ddc0*/  BRA `(.L_x_1719) ;  /* 0x00000ed000007947 */ /* 0x000fea0003800000 */
.L_x_1716:
        /* <DEDUP_REMOVED lines=11> */
.L_x_1721:
[----:B------:R-:W2:Y:S02]  /*de80*/  LDG.E R2, [R2.64] ;  /* 0x0000002402027981 */ /* 0x000ea4000c1e1900 */
[----:B--2---:R-:W0:Y:S02]  /*de90*/  I2F R0, R2 ;  /* 0x0000000200007306 */ /* 0x004e240000201400 */
[----:B0-----:R-:W-:-:S04]  /*dea0*/  F2FP.PACK_AB R0, RZ, R0 ;  /* 0x00000000ff00723e */ /* 0x001fc800000000ff */
[----:B------:R-:W-:Y:S01]  /*deb0*/  PRMT R18, R0, 0x7610, R18 ;  /* 0x0000761000127816 */ /* 0x000fe20000000012 */
[----:B------:R-:W-:Y:S05]  /*dec0*/  BRA `(.L_x_1719) ;  /* 0x00000dd000007947 */ /* 0x000fea0003800000 */
.L_x_1720:
[----:B------:R-:W2:Y:S02]  /*ded0*/  LDG.E.U16 R2, [R2.64] ;  /* 0x0000002402027981 */ /* 0x000ea4000c1e1500 */
[----:B--2---:R-:W0:Y:S02]  /*dee0*/  I2F.S16 R0, R2 ;  /* 0x0000000200007306 */ /* 0x004e240000101400 */
[----:B0-----:R-:W-:-:S04]  /*def0*/  F2FP.PACK_AB R0, RZ, R0 ;  /* 0x00000000ff00723e */ /* 0x001fc800000000ff */
[----:B------:R-:W-:Y:S01]  /*df00*/  PRMT R18, R0, 0x7610, R18 ;  /* 0x0000761000127816 */ /* 0x000fe20000000012 */
[----:B------:R-:W-:Y:S05]  /*df10*/  BRA `(.L_x_1719) ;  /* 0x00000d8000007947 */ /* 0x000fea0003800000 */
.L_x_1715:
        /* <DEDUP_REMOVED lines=9> */
.L_x_1723:
[----:B------:R0:W5:Y:S01]  /*dfb0*/  LDG.E.U16 R18, [R2.64] ;  /* 0x0000002402127981 */ /* 0x000162000c1e1500 */
[----:B------:R-:W-:Y:S05]  /*dfc0*/  BRA `(.L_x_1719) ;  /* 0x00000cd000007947 */ /* 0x000fea0003800000 */
.L_x_1722:
        /* <DEDUP_REMOVED lines=9> */
.L_x_1725:
[----:B------:R0:W5:Y:S01]  /*e060*/  LDG.E.U16 R18, [R2.64] ;  /* 0x0000002402127981 */ /* 0x000162000c1e1500 */
[----:B------:R-:W-:Y:S05]  /*e070*/  BRA `(.L_x_1719) ;  /* 0x00000c2000007947 */ /* 0x000fea0003800000 */
.L_x_1724:
[----:B------:R-:W2:Y:S02]  /*e080*/  LDG.E.64 R2, [R2.64] ;  /* 0x0000002402027981 */ /* 0x000ea4000c1e1b00 */
[----:B--2---:R-:W0:Y:S01]  /*e090*/  F2F.F32.F64 R0, R2 ;  /* 0x0000000200007310 */ /* 0x004e220000301000 */
[----:B------:R-:W0:-:S14]  /*e0a0*/  DSETP.GEU.AND P0, PT, |R2|, c[0x2][0x0], PT ;  /* 0x008000000200762a */ /* 0x000e1c0003f0e200 */
[----:B0-----:R-:W-:-:S05]  /*e0b0*/  @!P0 FMUL R0, R0, 1.175494350822287508e-38 ;  /* 0x0080000000008820 */ /* 0x001fca0000400000 */
[----:B------:R-:W-:-:S04]  /*e0c0*/  F2FP.PACK_AB R0, RZ, R0 ;  /* 0x00000000ff00723e */ /* 0x000fc800000000ff */
[----:B------:R-:W-:Y:S01]  /*e0d0*/  PRMT R18, R0, 0x7610, R18 ;  /* 0x0000761000127816 */ /* 0x000fe20000000012 */
[----:B------:R-:W-:Y:S05]  /*e0e0*/  BRA `(.L_x_1719) ;  /* 0x00000bb000007947 */ /* 0x000fea0003800000 */
.L_x_1714:
        /* <DEDUP_REMOVED lines=14> */
.L_x_1728:
[----:B------:R-:W2:Y:S02]  /*e1d0*/  LDG.E.64 R2, [R2.64] ;  /* 0x0000002402027981 */ /* 0x000ea4000c1e1b00 */
[----:B--2---:R-:W0:Y:S01]  /*e1e0*/  F2F.F32.F64 R0, R2 ;  /* 0x0000000200007310 */ /* 0x004e220000301000 */
[----:B------:R-:W0:-:S14]  /*e1f0*/  DSETP.GEU.AND P0, PT, |R2|, c[0x2][0x0], PT ;  /* 0x008000000200762a */ /* 0x000e1c0003f0e200 */
[----:B0-----:R-:W-:-:S05]  /*e200*/  @!P0 FMUL R0, R0, 1.175494350822287508e-38 ;  /* 0x0080000000008820 */ /* 0x001fca0000400000 */
[----:B------:R-:W-:-:S04]  /*e210*/  F2FP.PACK_AB R0, RZ, R0 ;  /* 0x00000000ff00723e */ /* 0x000fc800000000ff */
[----:B------:R-:W-:Y:S01]  /*e220*/  PRMT R18, R0, 0x7610, R18 ;  /* 0x0000761000127816 */ /* 0x000fe20000000012 */
[----:B------:R-:W-:Y:S05]  /*e230*/  BRA `(.L_x_1719) ;  /* 0x00000a6000007947 */ /* 0x000fea0003800000 */
.L_x_1727:
        /* <DEDUP_REMOVED lines=28> */
.L_x_1730:
        /* <DEDUP_REMOVED lines=15> */
.L_x_1729:
[----:B------:R-:W2:Y:S02]  /*e4f0*/  LDG.E.U16 R0, [R2.64] ;  /* 0x0000002402007981 */ /* 0x000ea4000c1e1500 */
[----:B--2---:R-:W-:-:S04]  /*e500*/  PRMT R0, RZ, 0x5410, R0 ;  /* 0x00005410ff007816 */ /* 0x004fc80000000000 */
[----:B------:R-:W-:-:S04]  /*e510*/  F2FP.PACK_AB R0, RZ, R0 ;  /* 0x00000000ff00723e */ /* 0x000fc800000000ff */
[----:B------:R-:W-:Y:S01]  /*e520*/  PRMT R18, R0, 0x7610, R18 ;  /* 0x0000761000127816 */ /* 0x000fe20000000012 */
[----:B------:R-:W-:Y:S05]  /*e530*/  BRA `(.L_x_1719) ;  /* 0x0000076000007947 */ /* 0x000fea0003800000 */
.L_x_1726:
        /* <DEDUP_REMOVED lines=12> */
.L_x_1733:
        /* <DEDUP_REMOVED lines=21> */
.L_x_1737:
[----:B------:R-:W-:Y:S05]  /*e750*/  BSYNC B1 ;  /* 0x0000000000017941 */ /* 0x000fea0003800000 */
.L_x_1736:
[----:B------:R-:W-:Y:S01]  /*e760*/  LEA R3, R0, 0x3b800000, 0x17 ;  /* 0x3b80000000037811 */ /* 0x000fe200078eb8ff */
[----:B------:R-:W-:-:S05]  /*e770*/  IMAD.SHL.U32 R0, R2, 0x100000, RZ ;  /* 0x0010000002007824 */ /* 0x000fca00078e00ff */
[----:B------:R-:W-:Y:S02]  /*e780*/  LOP3.LUT R0, R3, R0, R4, 0xfe, !PT ;  /* 0x0000000003007212 */ /* 0x000fe400078efe04 */
.L_x_1735:
[----:B------:R-:W-:Y:S05]  /*e790*/  BSYNC B0 ;  /* 0x0000000000007941 */ /* 0x000fea0003800000 */
.L_x_1734:
[----:B------:R-:W-:-:S04]  /*e7a0*/  F2FP.PACK_AB R0, RZ, R0 ;  /* 0x00000000ff00723e */ /* 0x000fc800000000ff */
[----:B------:R-:W-:Y:S01]  /*e7b0*/  PRMT R18, R0, 0x7610, R18 ;  /* 0x0000761000127816 */ /* 0x000fe20000000012 */
[----:B------:R-:W-:Y:S05]  /*e7c0*/  BRA `(.L_x_1719) ;  /* 0x000004d000007947 */ /* 0x000fea0003800000 */
.L_x_1732:
        /* <DEDUP_REMOVED lines=21> */
.L_x_1741:
[----:B------:R-:W-:Y:S05]  /*e920*/  BSYNC B1 ;  /* 0x0000000000017941 */ /* 0x000fea0003800000 */
.L_x_1740:
[----:B------:R-:W-:Y:S01]  /*e930*/  LEA R3, R0, 0x37800000, 0x17 ;  /* 0x3780000000037811 */ /* 0x000fe200078eb8ff */
[----:B------:R-:W-:-:S05]  /*e940*/  IMAD.SHL.U32 R0, R2, 0x200000, RZ ;  /* 0x0020000002007824 */ /* 0x000fca00078e00ff */
[----:B------:R-:W-:Y:S02]  /*e950*/  LOP3.LUT R0, R3, R0, R4, 0xfe, !PT ;  /* 0x0000000003007212 */ /* 0x000fe400078efe04 */
.L_x_1739:
[----:B------:R-:W-:Y:S05]  /*e960*/  BSYNC B0 ;  /* 0x0000000000007941 */ /* 0x000fea0003800000 */
.L_x_1738:
[----:B------:R-:W-:-:S04]  /*e970*/  F2FP.PACK_AB R0, RZ, R0 ;  /* 0x00000000ff00723e */ /* 0x000fc800000000ff */
[----:B------:R-:W-:Y:S01]  /*e980*/  PRMT R18, R0, 0x7610, R18 ;  /* 0x0000761000127816 */ /* 0x000fe20000000012 */
[----:B------:R-:W-:Y:S05]  /*e990*/  BRA `(.L_x_1719) ;  /* 0x0000030000007947 */ /* 0x000fea0003800000 */
.L_x_1731:
        /* <DEDUP_REMOVED lines=14> */
.L_x_1745:
[----:B------:R-:W-:Y:S05]  /*ea80*/  BSYNC B0 ;  /* 0x0000000000007941 */ /* 0x000fea0003800000 */
.L_x_1744:
[----:B------:R-:W-:-:S04]  /*ea90*/  F2FP.PACK_AB R0, RZ, R0 ;  /* 0x00000000ff00723e */ /* 0x000fc800000000ff */
[----:B------:R-:W-:Y:S01]  /*eaa0*/  PRMT R18, R0, 0x7610, R18 ;  /* 0x0000761000127816 */ /* 0x000fe20000000012 */
[----:B------:R-:W-:Y:S05]  /*eab0*/  BRA `(.L_x_1719) ;  /* 0x000001e000007947 */ /* 0x000fea0003800000 */
.L_x_1718:
        /* <DEDUP_REMOVED lines=21> */
.L_x_1743:
[----:B------:R-:W2:Y:S02]  /*ec10*/  LDG.E.64 R2, [R2.64] ;  /* 0x0000002402027981 */ /* 0x000ea4000c1e1b00 */
[----:B--2---:R-:W0:Y:S02]  /*ec20*/  I2F.U64 R0, R2 ;  /* 0x0000000200007312 */ /* 0x004e240000301000 */
[----:B0-----:R-:W-:-:S04]  /*ec30*/  F2FP.PACK_AB R0, RZ, R0 ;  /* 0x00000000ff00723e */ /* 0x001fc800000000ff */
[----:B------:R-:W-:Y:S01]  /*ec40*/  PRMT R18, R0, 0x7610, R18 ;  /* 0x0000761000127816 */ /* 0x000fe20000000012 */
[----:B------:R-:W-:Y:S05]  /*ec50*/  BRA `(.L_x_1719) ;  /* 0x0000004000007947 */ /* 0x000fea0003800000 */
.L_x_1742:
[----:B------:R-:W2:Y:S02]  /*ec60*/  LDG.E R2, [R2.64] ;  /* 0x0000002402027981 */ /* 0x000ea4000c1e1900 */
[----:B--2---:R-:W0:Y:S02]  /*ec70*/  I2F.U32 R0, R2 ;  /* 0x0000000200007306 */ /* 0x004e240000201000 */
[----:B0-----:R-:W-:-:S04]  /*ec80*/  F2FP.PACK_AB R0, RZ, R0 ;  /* 0x00000000ff00723e */ /* 0x001fc800000000ff */
[----:B------:R-:W-:Y:S02]  /*ec90*/  PRMT R18, R0, 0x7610, R18 ;  /* 0x0000761000127816 */ /* 0x000fe40000000012 */
.L_x_1719:
        /* <DEDUP_REMOVED lines=19> */
.L_x_1749:
[----:B------:R-:W2:Y:S02]  /*edd0*/  LDG.E.U8 R2, [R2.64] ;  /* 0x0000002402027981 */ /* 0x000ea4000c1e1100 */
[----:B--2---:R-:W0:Y:S02]  /*ede0*/  I2F.U16 R0, R2 ;  /* 0x0000000200007306 */ /* 0x004e240000101000 */
[----:B0-----:R-:W-:-:S04]  /*edf0*/  F2FP.PACK_AB R0, RZ, R0 ;  /* 0x00000000ff00723e */ /* 0x001fc800000000ff */
[----:B------:R-:W-:Y:S01]  /*ee00*/  PRMT R19, R0, 0x7610, R19 ;  /* 0x0000761000137816 */ /* 0x000fe20000000013 */
[----:B------:R-:W-:Y:S05]  /*ee10*/  BRA `(.L_x_1751) ;  /* 0x00000ed000007947 */ /* 0x000fea0003800000 */
.L_x_1748:
        /* <DEDUP_REMOVED lines=11> */
.L_x_1753:
[----:B------:R-:W2:Y:S02]  /*eed0*/  LDG.E R2, [R2.64] ;  /* 0x0000002402027981 */ /* 0x000ea4000c1e1900 */
[----:B--2---:R-:W0:Y:S02]  /*eee0*/  I2F R0, R2 ;  /* 0x0000000200007306 */ /* 0x004e240000201400 */
[----:B0-----:R-:W-:-:S04]  /*eef0*/  F2FP.PACK_AB R0, RZ, R0 ;  /* 0x00000000ff00723e */ /* 0x001fc800000000ff */
[----:B------:R-:W-:Y:S01]  /*ef00*/  PRMT R19, R0, 0x7610, R19 ;  /* 0x0000761000137816 */ /* 0x000fe20000000013 */
[----:B------:R-:W-:Y:S05]  /*ef10*/  BRA `(.L_x_1751) ;  /* 0x00000dd000007947 */ /* 0x000fea0003800000 */
.L_x_1752:
[----:B------:R-:W2:Y:S02]  /*ef20*/  LDG.E.U16 R2, [R2.64] ;  /* 0x0000002402027981 */ /* 0x000ea4000c1e1500 */
[----:B--2---:R-:W0:Y:S02]  /*ef30*/  I2F.S16 R0, R2 ;  /* 0x0000000200007306 */ /* 0x004e240000101400 */
[----:B0-----:R-:W-:-:S04]  /*ef40*/  F2FP.PACK_AB R0, RZ, R0 ;  /* 0x00000000ff00723e */ /* 0x001fc800000000ff */
[----:B------:R-:W-:Y:S01]  /*ef50*/  PRMT R19, R0, 0x7610, R19 ;  /* 0x0000761000137816 */ /* 0x000fe20000000013 */
[----:B------:R-:W-:Y:S05]  /*ef60*/  BRA `(.L_x_1751) ;  /* 0x00000d8000007947 */ /* 0x000fea0003800000 */
.L_x_1747:
        /* <DEDUP_REMOVED lines=9> */
.L_x_1755:
[----:B------:R0:W5:Y:S01]  /*f000*/  LDG.E.U16 R19, [R2.64] ;  /* 0x0000002402137981 */ /* 0x000162000c1e1500 */
[----:B------:R-:W-:Y:S05]  /*f010*/  BRA `(.L_x_1751) ;  /* 0x00000cd000007947 */ /* 0x000fea0003800000 */
.L_x_1754:
        /* <DEDUP_REMOVED lines=9> */
.L_x_1757:
[----:B------:R0:W5:Y:S01]  /*f0b0*/  LDG.E.U16 R19, [R2.64] ;  /* 0x0000002402137981 */ /* 0x000162000c1e1500 */
[----:B------:R-:W-:Y:S05]  /*f0c0*/  BRA `(.L_x_1751) ;  /* 0x00000c2000007947 */ /* 0x000fea0003800000 */
.L_x_1756:
[----:B------:R-:W2:Y:S02]  /*f0d0*/  LDG.E.64 R2, [R2.64] ;  /* 0x0000002402027981 */ /* 0x000ea4000c1e1b00 */
[----:B--2---:R-:W0:Y:S01]  /*f0e0*/  F2F.F32.F64 R0, R2 ;  /* 0x0000000200007310 */ /* 0x004e220000301000 */
[----:B------:R-:W0:-:S14]  /*f0f0*/  DSETP.GEU.AND P0, PT, |R2|, c[0x2][0x0], PT ;  /* 0x008000000200762a */ /* 0x000e1c0003f0e200 */
[----:B0-----:R-:W-:-:S05]  /*f100*/  @!P0 FMUL R0, R0, 1.175494350822287508e-38 ;  /* 0x0080000000008820 */ /* 0x001fca0000400000 */
[----:B------:R-:W-:-:S04]  /*f110*/  F2FP.PACK_AB R0, RZ, R0 ;  /* 0x00000000ff00723e */ /* 0x000fc800000000ff */
[----:B------:R-:W-:Y:S01]  /*f120*/  PRMT R19, R0, 0x7610, R19 ;  /* 0x0000761000137816 */ /* 0x000fe20000000013 */
[----:B------:R-:W-:Y:S05]  /*f130*/  BRA `(.L_x_1751) ;  /* 0x00000bb000007947 */ /* 0x000fea0003800000 */
.L_x_1746:
        /* <DEDUP_REMOVED lines=14> */
.L_x_1760:
[----:B------:R-:W2:Y:S02]  /*f220*/  LDG.E.64 R2, [R2.64] ;  /* 0x0000002402027981 */ /* 0x000ea4000c1e1b00 */
[----:B--2---:R-:W0:Y:S01]  /*f230*/  F2F.F32.F64 R0, R2 ;  /* 0x0000000200007310 */ /* 0x004e220000301000 */
[----:B------:R-:W0:-:S14]  /*f240*/  DSETP.GEU.AND P0, PT, |R2|, c[0x2][0x0], PT ;  /* 0x008000000200762a */ /* 0x000e1c0003f0e200 */
[----:B0-----:R-:W-:-:S05]  /*f250*/  @!P0 FMUL R0, R0, 1.175494350822287508e-38 ;  /* 0x0080000000008820 */ /* 0x001fca0000400000 */
[----:B------:R-:W-:-:S04]  /*f260*/  F2FP.PACK_AB R0, RZ, R0 ;  /* 0x00000000ff00723e */ /* 0x000fc800000000ff */
[----:B------:R-:W-:Y:S01]  /*f270*/  PRMT R19, R0, 0x7610, R19 ;  /* 0x0000761000137816 */ /* 0x000fe20000000013 */
[----:B------:R-:W-:Y:S05]  /*f280*/  BRA `(.L_x_1751) ;  /* 0x00000a6000007947 */ /* 0x000fea0003800000 */
.L_x_1759:
        /* <DEDUP_REMOVED lines=28> */
.L_x_1762:
        /* <DEDUP_REMOVED lines=15> */
.L_x_1761:
[----:B------:R-:W2:Y:S02]  /*f540*/  LDG.E.U16 R0, [R2.64] ;  /* 0x0000002402007981 */ /* 0x000ea4000c1e1500 */
[----:B--2---:R-:W-:-:S04]  /*f550*/  PRMT R0, RZ, 0x5410, R0 ;  /* 0x00005410ff007816 */ /* 0x004fc80000000000 */
[----:B------:R-:W-:-:S04]  /*f560*/  F2FP.PACK_AB R0, RZ, R0 ;  /* 0x00000000ff00723e */ /* 0x000fc800000000ff */
[----:B------:R-:W-:Y:S01]  /*f570*/  PRMT R19, R0, 0x7610, R19 ;  /* 0x0000761000137816 */ /* 0x000fe20000000013 */
[----:B------:R-:W-:Y:S05]  /*f580*/  BRA `(.L_x_1751) ;  /* 0x0000076000007947 */ /* 0x000fea0003800000 */
.L_x_1758:
        /* <DEDUP_REMOVED lines=12> */
.L_x_1765:
        /* <DEDUP_REMOVED lines=21> */
.L_x_1769:
[----:B------:R-:W-:Y:S05]  /*f7a0*/  BSYNC B1 ;  /* 0x0000000000017941 */ /* 0x000fea0003800000 */
.L_x_1768:
[----:B------:R-:W-:Y:S01]  /*f7b0*/  LEA R3, R0, 0x3b800000, 0x17 ;  /* 0x3b80000000037811 */ /* 0x000fe200078eb8ff */
[----:B------:R-:W-:-:S05]  /*f7c0*/  IMAD.SHL.U32 R0, R2, 0x100000, RZ ;  /* 0x0010000002007824 */ /* 0x000fca00078e00ff */
[----:B------:R-:W-:Y:S02]  /*f7d0*/  LOP3.LUT R0, R3, R0, R4, 0xfe, !PT ;  /* 0x0000000003007212 */ /* 0x000fe400078efe04 */
.L_x_1767:
[----:B------:R-:W-:Y:S05]  /*f7e0*/  BSYNC B0 ;  /* 0x0000000000007941 */ /* 0x000fea0003800000 */
.L_x_1766:
[----:B------:R-:W-:-:S04]  /*f7f0*/  F2FP.PACK_AB R0, RZ, R0 ;  /* 0x00000000ff00723e */ /* 0x000fc800000000ff */
[----:B------:R-:W-:Y:S01]  /*f800*/  PRMT R19, R0, 0x7610, R19 ;  /* 0x0000761000137816 */ /* 0x000fe20000000013 */
[----:B------:R-:W-:Y:S05]  /*f810*/  BRA `(.L_x_1751) ;  /* 0x000004d000007947 */ /* 0x000fea0003800000 */
.L_x_1764:
        /* <DEDUP_REMOVED lines=21> */
.L_x_1773:
[----:B------:R-:W-:Y:S05]  /*f970*/  BSYNC B1 ;  /* 0x0000000000017941 */ /* 0x000fea0003800000 */
.L_x_1772:
[----:B------:R-:W-:Y:S01]  /*f980*/  LEA R3, R0, 0x37800000, 0x17 ;  /* 0x3780000000037811 */ /* 0x000fe200078eb8ff */
[----:B------:R-:W-:-:S05]  /*f990*/  IMAD.SHL.U32 R0, R2, 0x200000, RZ ;  /* 0x0020000002007824 */ /* 0x000fca00078e00ff */
[----:B------:R-:W-:Y:S02]  /*f9a0*/  LOP3.LUT R0, R3, R0, R4, 0xfe, !PT ;  /* 0x0000000003007212 */ /* 0x000fe400078efe04 */
.L_x_1771:
[----:B------:R-:W-:Y:S05]  /*f9b0*/  BSYNC B0 ;  /* 0x0000000000007941 */ /* 0x000fea0003800000 */
.L_x_1770:
[----:B------:R-:W-:-:S04]  /*f9c0*/  F2FP.PACK_AB R0, RZ, R0 ;  /* 0x00000000ff00723e */ /* 0x000fc800000000ff */
[----:B------:R-:W-:Y:S01]  /*f9d0*/  PRMT R19, R0, 0x7610, R19 ;  /* 0x0000761000137816 */ /* 0x000fe20000000013 */
[----:B------:R-:W-:Y:S05]  /*f9e0*/  BRA `(.L_x_1751) ;  /* 0x0000030000007947 */ /* 0x000fea0003800000 */
.L_x_1763:
        /* <DEDUP_REMOVED lines=14> */
.L_x_1777:
[----:B------:R-:W-:Y:S05]  /*fad0*/  BSYNC B0 ;  /* 0x0000000000007941 */ /* 0x000fea0003800000 */
.L_x_1776:
[----:B------:R-:W-:-:S04]  /*fae0*/  F2FP.PACK_AB R0, RZ, R0 ;  /* 0x00000000ff00723e */ /* 0x000fc800000000ff */
[----:B------:R-:W-:Y:S01]  /*faf0*/  PRMT R19, R0, 0x7610, R19 ;  /* 0x0000761000137816 */ /* 0x000fe20000000013 */
[----:B------:R-:W-:Y:S05]  /*fb00*/  BRA `(.L_x_1751) ;  /* 0x000001e000007947 */ /* 0x000fea0003800000 */
.L_x_1750:
        /* <DEDUP_REMOVED lines=21> */
.L_x_1775:
[----:B------:R-:W2:Y:S02]  /*fc60*/  LDG.E.64 R2, [R2.64] ;  /* 0x0000002402027981 */ /* 0x000ea4000c1e1b00 */
[----:B--2---:R-:W0:Y:S02]  /*fc70*/  I2F.U64 R0, R2 ;  /* 0x0000000200007312 */ /* 0x004e240000301000 */
[----:B0-----:R-:W-:-:S04]  /*fc80*/  F2FP.PACK_AB R0, RZ, R0 ;  /* 0x00000000ff00723e */ /* 0x001fc800000000ff */
[----:B------:R-:W-:Y:S01]  /*fc90*/  PRMT R19, R0, 0x7610, R19 ;  /* 0x0000761000137816 */ /* 0x000fe20000000013 */
[----:B------:R-:W-:Y:S05]  /*fca0*/  BRA `(.L_x_1751) ;  /* 0x0000004000007947 */ /* 0x000fea0003800000 */
.L_x_1774:
[----:B------:R-:W2:Y:S02]  /*fcb0*/  LDG.E R2, [R2.64] ;  /* 0x0000002402027981 */ /* 0x000ea4000c1e1900 */
[----:B--2---:R-:W0:Y:S02]  /*fcc0*/  I2F.U32 R0, R2 ;  /* 0x0000000200007306 */ /* 0x004e240000201000 */
[----:B0-----:R-:W-:-:S04]  /*fcd0*/  F2FP.PACK_AB R0, RZ, R0 ;  /* 0x00000000ff00723e */ /* 0x001fc800000000ff */
[----:B------:R-:W-:Y:S02]  /*fce0*/  PRMT R19, R0, 0x7610, R19 ;  /* 0x0000761000137816 */ /* 0x000fe40000000013 */
.L_x_1751:
        /* <DEDUP_REMOVED lines=19> */
.L_x_1781:
[----:B------:R-:W2:Y:S02]  /*fe20*/  LDG.E.U8 R2, [R2.64] ;  /* 0x0000002402027981 */ /* 0x000ea4000c1e1100 */
[----:B--2---:R-:W0:Y:S02]  /*fe30*/  I2F.U16 R0, R2 ;  /* 0x0000000200007306 */ /* 0x004e240000101000 */
[----:B0-----:R-:W-:-:S04]  /*fe40*/  F2FP.PACK_AB R0, RZ, R0 ;  /* 0x00000000ff00723e */ /* 0x001fc800000000ff */
[----:B------:R-:W-:Y:S01]  /*fe50*/  PRMT R24, R0, 0x7610, R24 ;  /* 0x0000761000187816 */ /* 0x000fe20000000018 */
[----:B------:R-:W-:Y:S05]  /*fe60*/  BRA `(.L_x_1783) ;  /* 0x00000ed000007947 */ /* 0x000fea0003800000 */
.L_x_1780:
        /* <DEDUP_REMOVED lines=11> */
.L_x_1785:
[----:B------:R-:W2:Y:S02]  /*ff20*/  LDG.E R2, [R2.64] ;  /* 0x0000002402027981 */ /* 0x000ea4000c1e1900 */
[----:B--2---:R-:W0:Y:S02]  /*ff30*/  I2F R0, R2 ;  /* 0x0000000200007306 */ /* 0x004e240000201400 */
[----:B0-----:R-:W-:-:S04]  /*ff40*/  F2FP.PACK_AB R0, RZ, R0 ;  /* 0x00000000ff00723e */ /* 0x001fc800000000ff */
[----:B------:R-:W-:Y:S01]  /*ff50*/  PRMT R24, R0, 0x7610, R24 ;  /* 0x0000761000187816 */ /* 0x000fe20000000018 */
[----:B------:R-:W-:Y:S05]  /*ff60*/  BRA `(.L_x_1783) ;  /* 0x00000dd000007947 */ /* 0x000fea0003800000 */
.L_x_1784:
[----:B------:R-:W2:Y:S02]  /*ff70*/  LDG.E.U16 R2, [R2.64] ;  /* 0x0000002402027981 */ /* 0x000ea4000c1e1500 */
[----:B--2---:R-:W0:Y:S02]  /*ff80*/  I2F.S16 R0, R2 ;  /* 0x0000000200007306 */ /* 0x004e240000101400 */
[----:B0-----:R-:W-:-:S04]  /*ff90*/  F2FP.PACK_AB R0, RZ, R0 ;  /* 0x00000000ff00723e */ /* 0x001fc800000000ff */
[----:B------:R-:W-:Y:S01]  /*ffa0*/  PRMT R24, R0, 0x7610, R24 ;  /* 0x0000761000187816 */ /* 0x000fe20000000018 */
[----:B------:R-:W-:Y:S05]  /*ffb0*/  BRA `(.L_x_1783) ;  /* 0x00000d8000007947 */ /* 0x000fea0003800000 */
.L_x_1779:
        /* <DEDUP_REMOVED lines=9> */
.L_x_1787:
[----:B------:R0:W5:Y:S01]  /*10050*/  LDG.E.U16 R24, [R2.64] ;  /* 0x0000002402187981 */ /* 0x000162000c1e1500 */
[----:B------:R-:W-:Y:S05]  /*10060*/  BRA `(.L_x_1783) ;  /* 0x00000cd000007947 */ /* 0x000fea0003800000 */
.L_x_1786:
        /* <DEDUP_REMOVED lines=9> */
.L_x_1789:
[----:B------:R0:W5:Y:S01]  /*10100*/  LDG.E.U16 R24, [R2.64] ;  /* 0x0000002402187981 */ /* 0x000162000c1e1500 */
[----:B------:R-:W-:Y:S05]  /*10110*/  BRA `(.L_x_1783) ;  /* 0x00000c2000007947 */ /* 0x000fea0003800000 */
.L_x_1788:
[----:B------:R-:W2:Y:S02]  /*10120*/  LDG.E.64 R2, [R2.64] ;  /* 0x0000002402027981 */ /* 0x000ea4000c1e1b00 */
[----:B--2---:R-:W0:Y:S01]  /*10130*/  F2F.F32.F64 R0, R2 ;  /* 0x0000000200007310 */ /* 0x004e220000301000 */
[----:B------:R-:W0:-:S14]  /*10140*/  DSETP.GEU.AND P0, PT, |R2|, c[0x2][0x0], PT ;  /* 0x008000000200762a */ /* 0x000e1c0003f0e200 */
[----:B0-----:R-:W-:-:S05]  /*10150*/  @!P0 FMUL R0, R0, 1.175494350822287508e-38 ;  /* 0x0080000000008820 */ /* 0x001fca0000400000 */
[----:B------:R-:W-:-:S04]  /*10160*/  F2FP.PACK_AB R0, RZ, R0 ;  /* 0x00000000ff00723e */ /* 0x000fc800000000ff */
[----:B------:R-:W-:Y:S01]  /*10170*/  PRMT R24, R0, 0x7610, R24 ;  /* 0x0000761000187816 */ /* 0x000fe20000000018 */
[----:B------:R-:W-:Y:S05]  /*10180*/  BRA `(.L_x_1783) ;  /* 0x00000bb000007947 */ /* 0x000fea0003800000 */
.L_x_1778:
        /* <DEDUP_REMOVED lines=14> */
.L_x_1792:
[----:B------:R-:W2:Y:S02]  /*10270*/  LDG.E.64 R2, [R2.64] ;  /* 0x0000002402027981 */ /* 0x000ea4000c1e1b00 */
[----:B--2---:R-:W0:Y:S01]  /*10280*/  F2F.F32.F64 R0, R2 ;  /* 0x0000000200007310 */ /* 0x004e220000301000 */
[----:B------:R-:W0:-:S14]  /*10290*/  DSETP.GEU.AND P0, PT, |R2|, c[0x2][0x0], PT ;  /* 0x008000000200762a */ /* 0x000e1c0003f0e200 */
[----:B0-----:R-:W-:-:S05]  /*102a0*/  @!P0 FMUL R0, R0, 1.175494350822287508e-38 ;  /* 0x0080000000008820 */ /* 0x001fca0000400000 */
[----:B------:R-:W-:-:S04]  /*102b0*/  F2FP.PACK_AB R0, RZ, R0 ;  /* 0x00000000ff00723e */ /* 0x000fc800000000ff */
[----:B------:R-:W-:Y:S01]  /*102c0*/  PRMT R24, R0, 0x7610, R24 ;  /* 0x0000761000187816 */ /* 0x000fe20000000018 */
[----:B------:R-:W-:Y:S05]  /*102d0*/  BRA `(.L_x_1783) ;  /* 0x00000a6000007947 */ /* 0x000fea0003800000 */
.L_x_1791:
        /* <DEDUP_REMOVED lines=28> */
.L_x_1794:
        /* <DEDUP_REMOVED lines=15> */
.L_x_1793:
[----:B------:R-:W2:Y:S02]  /*10590*/  LDG.E.U16 R0, [R2.64] ;  /* 0x0000002402007981 */ /* 0x000ea4000c1e1500 */
[----:B--2---:R-:W-:-:S04]  /*105a0*/  PRMT R0, RZ, 0x5410, R0 ;  /* 0x00005410ff007816 */ /* 0x004fc80000000000 */
[----:B------:R-:W-:-:S04]  /*105b0*/  F2FP.PACK_AB R0, RZ, R0 ;  /* 0x00000000ff00723e */ /* 0x000fc800000000ff */
[----:B------:R-:W-:Y:S01]  /*105c0*/  PRMT R24, R0, 0x7610, R24 ;  /* 0x0000761000187816 */ /* 0x000fe20000000018 */
[----:B------:R-:W-:Y:S05]  /*105d0*/  BRA `(.L_x_1783) ;  /* 0x0000076000007947 */ /* 0x000fea0003800000 */
.L_x_1790:
        /* <DEDUP_REMOVED lines=12> */
.L_x_1797:
        /* <DEDUP_REMOVED lines=21> */
.L_x_1801:
[----:B------:R-:W-:Y:S05]  /*107f0*/  BSYNC B1 ;  /* 0x0000000000017941 */ /* 0x000fea0003800000 */
.L_x_1800:
[----:B------:R-:W-:Y:S01]  /*10800*/  LEA R3, R0, 0x3b800000, 0x17 ;  /* 0x3b80000000037811 */ /* 0x000fe200078eb8ff */
[----:B------:R-:W-:-:S05]  /*10810*/  IMAD.SHL.U32 R0, R2, 0x100000, RZ ;  /* 0x0010000002007824 */ /* 0x000fca00078e00ff */
[----:B------:R-:W-:Y:S02]  /*10820*/  LOP3.LUT R0, R3, R0, R4, 0xfe, !PT ;  /* 0x0000000003007212 */ /* 0x000fe400078efe04 */
.L_x_1799:
[----:B------:R-:W-:Y:S05]  /*10830*/  BSYNC B0 ;  /* 0x0000000000007941 */ /* 0x000fea0003800000 */
.L_x_1798:
[----:B------:R-:W-:-:S04]  /*10840*/  F2FP.PACK_AB R0, RZ, R0 ;  /* 0x00000000ff00723e */ /* 0x000fc800000000ff */
[----:B------:R-:W-:Y:S01]  /*10850*/  PRMT R24, R0, 0x7610, R24 ;  /* 0x0000761000187816 */ /* 0x000fe20000000018 */
[----:B------:R-:W-:Y:S05]  /*10860*/  BRA `(.L_x_1783) ;  /* 0x000004d000007947 */ /* 0x000fea0003800000 */
.L_x_1796:
        /* <DEDUP_REMOVED lines=21> */
.L_x_1805:
[----:B------:R-:W-:Y:S05]  /*109c0*/  BSYNC B1 ;  /* 0x0000000000017941 */ /* 0x000fea0003800000 */
.L_x_1804:
[----:B------:R-:W-:Y:S01]  /*109d0*/  LEA R3, R0, 0x37800000, 0x17 ;  /* 0x3780000000037811 */ /* 0x000fe200078eb8ff */
[----:B------:R-:W-:-:S05]  /*109e0*/  IMAD.SHL.U32 R0, R2, 0x200000, RZ ;  /* 0x0020000002007824 */ /* 0x000fca00078e00ff */
[----:B------:R-:W-:Y:S02]  /*109f0*/  LOP3.LUT R0, R3, R0, R4, 0xfe, !PT ;  /* 0x0000000003007212 */ /* 0x000fe400078efe04 */
.L_x_1803:
[----:B------:R-:W-:Y:S05]  /*10a00*/  BSYNC B0 ;  /* 0x0000000000007941 */ /* 0x000fea0003800000 */
.L_x_1802:
[----:B------:R-:W-:-:S04]  /*10a10*/  F2FP.PACK_AB R0, RZ, R0 ;  /* 0x00000000ff00723e */ /* 0x000fc800000000ff */
[----:B------:R-:W-:Y:S01]  /*10a20*/  PRMT R24, R0, 0x7610, R24 ;  /* 0x0000761000187816 */ /* 0x000fe20000000018 */
[----:B------:R-:W-:Y:S05]  /*10a30*/  BRA `(.L_x_1783) ;  /* 0x0000030000007947 */ /* 0x000fea0003800000 */
.L_x_1795:
        /* <DEDUP_REMOVED lines=14> */
.L_x_1809:
[----:B------:R-:W-:Y:S05]  /*10b20*/  BSYNC B0 ;  /* 0x0000000000007941 */ /* 0x000fea0003800000 */
.L_x_1808:
[----:B------:R-:W-:-:S04]  /*10b30*/  F2FP.PACK_AB R0, RZ, R0 ;  /* 0x00000000ff00723e */ /* 0x000fc800000000ff */
[----:B------:R-:W-:Y:S01]  /*10b40*/  PRMT R24, R0, 0x7610, R24 ;  /* 0x0000761000187816 */ /* 0x000fe20000000018 */
[----:B------:R-:W-:Y:S05]  /*10b50*/  BRA `(.L_x_1783) ;  /* 0x000001e000007947 */ /* 0x000fea0003800000 */
.L_x_1782:
        /* <DEDUP_REMOVED lines=21> */
.L_x_1807:
[----:B------:R-:W2:Y:S02]  /*10cb0*/  LDG.E.64 R2, [R2.64] ;  /* 0x0000002402027981 */ /* 0x000ea4000c1e1b00 */
[----:B--2---:R-:W0:Y:S02]  /*10cc0*/  I2F.U64 R0, R2 ;  /* 0x0000000200007312 */ /* 0x004e240000301000 */
[----:B0-----:R-:W-:-:S04]  /*10cd0*/  F2FP.PACK_AB R0, RZ, R0 ;  /* 0x00000000ff00723e */ /* 0x001fc800000000ff */
[----:B------:R-:W-:Y:S01]  /*10ce0*/  PRMT R24, R0, 0x7610, R24 ;  /* 0x0000761000187816 */ /* 0x000fe20000000018 */
[----:B------:R-:W-:Y:S05]  /*10cf0*/  BRA `(.L_x_1783) ;  /* 0x0000004000007947 */ /* 0x000fea0003800000 */
.L_x_1806:
[----:B------:R-:W2:Y:S02]  /*10d00*/  LDG.E R2, [R2.64] ;  /* 0x0000002402027981 */ /* 0x000ea4000c1e1900 */
[----:B--2---:R-:W0:Y:S02]  /*10d10*/  I2F.U32 R0, R2 ;  /* 0x0000000200007306 */ /* 0x004e240000201000 */
[----:B0-----:R-:W-:-:S04]  /*10d20*/  F2FP.PACK_AB R0, RZ, R0 ;  /* 0x00000000ff00723e */ /* 0x001fc800000000ff */
[----:B------:R-:W-:Y:S02]  /*10d30*/  PRMT R24, R0, 0x7610, R24 ;  /* 0x0000761000187816 */ /* 0x000fe40000000018 */
.L_x_1783:
        /* <DEDUP_REMOVED lines=18> */
.L_x_1813:
[----:B------:R-:W2:Y:S02]  /*10e60*/  LDG.E.U8 R2, [R2.64] ;  /* 0x0000002402027981 */ /* 0x000ea4000c1e1100 */
[----:B--2---:R-:W0:Y:S02]  /*10e70*/  I2F.U16 R0, R2 ;  /* 0x0000000200007306 */ /* 0x004e240000101000 */
[----:B0-----:R-:W-:Y:S01]  /*10e80*/  F2FP.PACK_AB R0, RZ, R0 ;  /* 0x00000000ff00723e */ /* 0x001fe200000000ff */
[----:B------:R-:W-:Y:S05]  /*10e90*/  BRA `(.L_x_1815) ;  /* 0x00000e1000007947 */ /* 0x000fea0003800000 */
.L_x_1812:
        /* <DEDUP_REMOVED lines=10> */
.L_x_1817:
[----:B------:R-:W2:Y:S02]  /*10f40*/  LDG.E R2, [R2.64] ;  /* 0x0000002402027981 */ /* 0x000ea4000c1e1900 */
[----:B--2---:R-:W0:Y:S02]  /*10f50*/  I2F R0, R2 ;  /* 0x0000000200007306 */ /* 0x004e240000201400 */
[----:B0-----:R-:W-:Y:S01]  /*10f60*/  F2FP.PACK_AB R0, RZ, R0 ;  /* 0x00000000ff00723e */ /* 0x001fe200000000ff */
[----:B------:R-:W-:Y:S05]  /*10f70*/  BRA `(.L_x_1815) ;  /* 0x00000d3000007947 */ /* 0x000fea0003800000 */
.L_x_1816:
[----:B------:R-:W2:Y:S02]  /*10f80*/  LDG.E.U16 R2, [R2.64] ;  /* 0x0000002402027981 */ /* 0x000ea4000c1e1500 */
[----:B--2---:R-:W0:Y:S02]  /*10f90*/  I2F.S16 R0, R2 ;  /* 0x0000000200007306 */ /* 0x004e240000101400 */
[----:B0-----:R-:W-:Y:S01]  /*10fa0*/  F2FP.PACK_AB R0, RZ, R0 ;  /* 0x00000000ff00723e */ /* 0x001fe200000000ff */
[----:B------:R-:W-:Y:S05]  /*10fb0*/  BRA `(.L_x_1815) ;  /* 0x00000cf000007947 */ /* 0x000fea0003800000 */
.L_x_1811:
        /* <DEDUP_REMOVED lines=9> */
.L_x_1819:
[----:B------:R0:W5:Y:S01]  /*11050*/  LDG.E.U16 R0, [R2.64] ;  /* 0x0000002402007981 */ /* 0x000162000c1e1500 */
[----:B------:R-:W-:Y:S05]  /*11060*/  BRA `(.L_x_1815) ;  /* 0x00000c4000007947 */ /* 0x000fea0003800000 */
.L_x_1818:
        /* <DEDUP_REMOVED lines=9> */
.L_x_1821:
[----:B------:R0:W5:Y:S01]  /*11100*/  LDG.E.U16 R0, [R2.64] ;  /* 0x0000002402007981 */ /* 0x000162000c1e1500 */
[----:B------:R-:W-:Y:S05]  /*11110*/  BRA `(.L_x_1815) ;  /* 0x00000b9000007947 */ /* 0x000fea0003800000 */
.L_x_1820:
[----:B------:R-:W2:Y:S02]  /*11120*/  LDG.E.64 R2, [R2.64] ;  /* 0x0000002402027981 */ /* 0x000ea4000c1e1b00 */
[----:B--2---:R-:W0:Y:S01]  /*11130*/  F2F.F32.F64 R0, R2 ;  /* 0x0000000200007310 */ /* 0x004e220000301000 */
[----:B------:R-:W0:-:S14]  /*11140*/  DSETP.GEU.AND P0, PT, |R2|, c[0x2][0x0], PT ;  /* 0x008000000200762a */ /* 0x000e1c0003f0e200 */
[----:B0-----:R-:W-:-:S05]  /*11150*/  @!P0 FMUL R0, R0, 1.175494350822287508e-38 ;  /* 0x0080000000008820 */ /* 0x001fca0000400000 */
[----:B------:R-:W-:Y:S01]  /*11160*/  F2FP.PACK_AB R0, RZ, R0 ;  /* 0x00000000ff00723e */ /* 0x000fe200000000ff */
[----:B------:R-:W-:Y:S05]  /*11170*/  BRA `(.L_x_1815) ;  /* 0x00000b3000007947 */ /* 0x000fea0003800000 */
.L_x_1810:
        /* <DEDUP_REMOVED lines=13> */
.L_x_1824:
[----:B------:R-:W2:Y:S02]  /*11250*/  LDG.E.64 R2, [R2.64] ;  /* 0x0000002402027981 */ /* 0x000ea4000c1e1b00 */
[----:B--2---:R-:W0:Y:S01]  /*11260*/  F2F.F32.F64 R0, R2 ;  /* 0x0000000200007310 */ /* 0x004e220000301000 */
[----:B------:R-:W0:-:S14]  /*11270*/  DSETP.GEU.AND P0, PT, |R2|, c[0x2][0x0], PT ;  /* 0x008000000200762a */ /* 0x000e1c0003f0e200 */
[----:B0-----:R-:W-:-:S05]  /*11280*/  @!P0 FMUL R0, R0, 1.175494350822287508e-38 ;  /* 0x0080000000008820 */ /* 0x001fca0000400000 */
[----:B------:R-:W-:Y:S01]  /*11290*/  F2FP.PACK_AB R0, RZ, R0 ;  /* 0x00000000ff00723e */ /* 0x000fe200000000ff */
[----:B------:R-:W-:Y:S05]  /*112a0*/  BRA `(.L_x_1815) ;  /* 0x00000a0000007947 */ /* 0x000fea0003800000 */
.L_x_1823:
        /* <DEDUP_REMOVED lines=28> */
.L_x_1826:
        /* <DEDUP_REMOVED lines=15> */
.L_x_1825:
[----:B------:R-:W2:Y:S02]  /*11560*/  LDG.E.U16 R0, [R2.64] ;  /* 0x0000002402007981 */ /* 0x000ea4000c1e1500 */
[----:B--2---:R-:W-:-:S04]  /*11570*/  PRMT R0, RZ, 0x5410, R0 ;  /* 0x00005410ff007816 */ /* 0x004fc80000000000 */
[----:B------:R-:W-:Y:S01]  /*11580*/  F2FP.PACK_AB R0, RZ, R0 ;  /* 0x00000000ff00723e */ /* 0x000fe200000000ff */
[----:B------:R-:W-:Y:S05]  /*11590*/  BRA `(.L_x_1815) ;  /* 0x0000071000007947 */ /* 0x000fea0003800000 */
.L_x_1822:
        /* <DEDUP_REMOVED lines=12> */
.L_x_1829:
        /* <DEDUP_REMOVED lines=21> */
.L_x_1833:
[----:B------:R-:W-:Y:S05]  /*117b0*/  BSYNC B1 ;  /* 0x0000000000017941 */ /* 0x000fea0003800000 */
.L_x_1832:
[----:B------:R-:W-:Y:S01]  /*117c0*/  LEA R3, R0, 0x3b800000, 0x17 ;  /* 0x3b80000000037811 */ /* 0x000fe200078eb8ff */
[----:B------:R-:W-:-:S05]  /*117d0*/  IMAD.SHL.U32 R0, R2, 0x100000, RZ ;  /* 0x0010000002007824 */ /* 0x000fca00078e00ff */
[----:B------:R-:W-:Y:S02]  /*117e0*/  LOP3.LUT R0, R3, R0, R4, 0xfe, !PT ;  /* 0x0000000003007212 */ /* 0x000fe400078efe04 */
.L_x_1831:
[----:B------:R-:W-:Y:S05]  /*117f0*/  BSYNC B0 ;  /* 0x0000000000007941 */ /* 0x000fea0003800000 */
.L_x_1830:
[----:B------:R-:W-:Y:S01]  /*11800*/  F2FP.PACK_AB R0, RZ, R0 ;  /* 0x00000000ff00723e */ /* 0x000fe200000000ff */
[----:B------:R-:W-:Y:S05]  /*11810*/  BRA `(.L_x_1815) ;  /* 0x0000049000007947 */ /* 0x000fea0003800000 */
.L_x_1828:
        /* <DEDUP_REMOVED lines=21> */
.L_x_1837:
[----:B------:R-:W-:Y:S05]  /*11970*/  BSYNC B1 ;  /* 0x0000000000017941 */ /* 0x000fea0003800000 */
.L_x_1836:
[----:B------:R-:W-:Y:S01]  /*11980*/  LEA R3, R0, 0x37800000, 0x17 ;  /* 0x3780000000037811 */ /* 0x000fe200078eb8ff */
[----:B------:R-:W-:-:S05]  /*11990*/  IMAD.SHL.U32 R0, R2, 0x200000, RZ ;  /* 0x0020000002007824 */ /* 0x000fca00078e00ff */
[----:B------:R-:W-:Y:S02]  /*119a0*/  LOP3.LUT R0, R3, R0, R4, 0xfe, !PT ;  /* 0x0000000003007212 */ /* 0x000fe400078efe04 */
.L_x_1835:
[----:B------:R-:W-:Y:S05]  /*119b0*/  BSYNC B0 ;  /* 0x0000000000007941 */ /* 0x000fea0003800000 */
.L_x_1834:
[----:B------:R-:W-:Y:S01]  /*119c0*/  F2FP.PACK_AB R0, RZ, R0 ;  /* 0x00000000ff00723e */ /* 0x000fe200000000ff */
[----:B------:R-:W-:Y:S05]  /*119d0*/  BRA `(.L_x_1815) ;  /* 0x000002d000007947 */ /* 0x000fea0003800000 */
.L_x_1827:
        /* <DEDUP_REMOVED lines=14> */
.L_x_1841:
[----:B------:R-:W-:Y:S05]  /*11ac0*/  BSYNC B0 ;  /* 0x0000000000007941 */ /* 0x000fea0003800000 */
.L_x_1840:
[----:B------:R-:W-:Y:S01]  /*11ad0*/  F2FP.PACK_AB R0, RZ, R0 ;  /* 0x00000000ff00723e */ /* 0x000fe200000000ff */
[----:B------:R-:W-:Y:S05]  /*11ae0*/  BRA `(.L_x_1815) ;  /* 0x000001c000007947 */ /* 0x000fea0003800000 */
.L_x_1814:
        /* <DEDUP_REMOVED lines=21> */
.L_x_1839:
[----:B------:R-:W2:Y:S02]  /*11c40*/  LDG.E.64 R2, [R2.64] ;  /* 0x0000002402027981 */ /* 0x000ea4000c1e1b00 */
[----:B--2---:R-:W0:Y:S02]  /*11c50*/  I2F.U64 R0, R2 ;  /* 0x0000000200007312 */ /* 0x004e240000301000 */
[----:B0-----:R-:W-:Y:S01]  /*11c60*/  F2FP.PACK_AB R0, RZ, R0 ;  /* 0x00000000ff00723e */ /* 0x001fe200000000ff */
[----:B------:R-:W-:Y:S05]  /*11c70*/  BRA `(.L_x_1815) ;  /* 0x0000003000007947 */ /* 0x000fea0003800000 */
.L_x_1838:
[----:B------:R-:W2:Y:S02]  /*11c80*/  LDG.E R2, [R2.64] ;  /* 0x0000002402027981 */ /* 0x000ea4000c1e1900 */
[----:B--2---:R-:W0:Y:S02]  /*11c90*/  I2F.U32 R0, R2 ;  /* 0x0000000200007306 */ /* 0x004e240000201000 */
[----:B0-----:R-:W-:-:S06]  /*11ca0*/  F2FP.PACK_AB R0, RZ, R0 ;  /* 0x00000000ff00723e */ /* 0x001fcc00000000ff */
.L_x_1815:
        /* <DEDUP_REMOVED lines=29> */
.L_x_1845:
[----:B------:R-:W-:-:S06]  /*11e80*/  HADD2.F32 R3, -RZ, R5.H0_H0 ;  /* 0x20000005ff037230 */ /* 0x000fcc0000004100 */
[----:B------:R-:W0:Y:S02]  /*11e90*/  F2I.S64.TRUNC R2, R3 ;  /* 0x0000000300027311 */ /* 0x000e24000020d900 */
[----:B0-----:R0:W-:Y:S01]  /*11ea0*/  STG.E.U8 [R16.64], R2 ;  /* 0x0000000210007986 */ /* 0x0011e2000c101124 */
[----:B------:R-:W-:Y:S05]  /*11eb0*/  BRA `(.L_x_1847) ;  /* 0x00000e4000007947 */ /* 0x000fea0003800000 */
.L_x_1844:
        /* <DEDUP_REMOVED lines=10> */
.L_x_1849:
[----:B------:R-:W-:-:S06]  /*11f60*/  HADD2.F32 R5, -RZ, R5.H0_H0 ;  /* 0x20000005ff057230 */ /* 0x000fcc0000004100 */
[----:B------:R-:W0:Y:S02]  /*11f70*/  F2I.FTZ.TRUNC.NTZ R5, R5 ;  /* 0x0000000500057305 */ /* 0x000e24000021f100 */
[----:B0-----:R0:W-:Y:S01]  /*11f80*/  STG.E [R16.64], R5 ;  /* 0x0000000510007986 */ /* 0x0011e2000c101924 */
[----:B------:R-:W-:Y:S05]  /*11f90*/  BRA `(.L_x_1847) ;  /* 0x00000d6000007947 */ /* 0x000fea0003800000 */
.L_x_1848:
[----:B------:R-:W-:-:S06]  /*11fa0*/  HADD2.F32 R5, -RZ, R5.H0_H0 ;  /* 0x20000005ff057230 */ /* 0x000fcc0000004100 */
[----:B------:R-:W0:Y:S02]  /*11fb0*/  F2I.FTZ.TRUNC.NTZ R5, R5 ;  /* 0x0000000500057305 */ /* 0x000e24000021f100 */
[----:B0-----:R0:W-:Y:S01]  /*11fc0*/  STG.E.U16 [R16.64], R5 ;  /* 0x0000000510007986 */ /* 0x0011e2000c101524 */
[----:B------:R-:W-:Y:S05]  /*11fd0*/  BRA `(.L_x_1847) ;  /* 0x00000d2000007947 */ /* 0x000fea0003800000 */
.L_x_1843:
        /* <DEDUP_REMOVED lines=9> */
.L_x_1851:
[----:B------:R0:W-:Y:S01]  /*12070*/  STG.E.U16 [R16.64], R5 ;  /* 0x0000000510007986 */ /* 0x0001e2000c101524 */
[----:B------:R-:W-:Y:S05]  /*12080*/  BRA `(.L_x_1847) ;  /* 0x00000c7000007947 */ /* 0x000fea0003800000 */
.L_x_1850:
        /* <DEDUP_REMOVED lines=10> */
.L_x_1853:
[----:B------:R-:W-:-:S05]  /*12130*/  HADD2.F32 R0, -RZ, R5.H0_H0 ;  /* 0x20000005ff007230 */ /* 0x000fca0000004100 */
[----:B------:R-:W-:-:S04]  /*12140*/  F2FP.PACK_AB R0, RZ, R0 ;  /* 0x00000000ff00723e */ /* 0x000fc800000000ff */
[----:B------:R-:W-:-:S05]  /*12150*/  PRMT R0, R0, 0x5410, RZ ;  /* 0x0000541000007816 */ /* 0x000fca00000000ff */
[----:B------:R0:W-:Y:S01]  /*12160*/  STG.E [R16.64], R0 ;  /* 0x0000000010007986 */ /* 0x0001e2000c101924 */
[----:B------:R-:W-:Y:S05]  /*12170*/  BRA `(.L_x_1847) ;  /* 0x00000b8000007947 */ /* 0x000fea0003800000 */
.L_x_1852:
[----:B------:R-:W-:-:S05]  /*12180*/  HADD2.F32 R2, -RZ, R5.H0_H0 ;  /* 0x20000005ff027230 */ /* 0x000fca0000004100 */
[----:B------:R-:W-:-:S06]  /*12190*/  FMUL.FTZ R2, R2, 1 ;  /* 0x3f80000002027820 */ /* 0x000fcc0000410000 */
[----:B------:R-:W0:Y:S02]  /*121a0*/  F2F.F64.F32 R2, R2 ;  /* 0x0000000200027310 */ /* 0x000e240000201800 */
[----:B0-----:R0:W-:Y:S01]  /*121b0*/  STG.E.64 [R16.64], R2 ;  /* 0x0000000210007986 */ /* 0x0011e2000c101b24 */
[----:B------:R-:W-:Y:S05]  /*121c0*/  BRA `(.L_x_1847) ;  /* 0x00000b3000007947 */ /* 0x000fea0003800000 */
.L_x_1842:
        /* <DEDUP_REMOVED lines=13> */
.L_x_1856:
[----:B------:R-:W-:Y:S01]  /*122a0*/  HADD2.F32 R5, -RZ, R5.H0_H0 ;  /* 0x20000005ff057230 */ /* 0x000fe20000004100 */
[----:B------:R-:W-:-:S04]  /*122b0*/  CS2R R6, SRZ ;  /* 0x0000000000067805 */ /* 0x000fc8000001ff00 */
[----:B------:R-:W-:-:S06]  /*122c0*/  FMUL.FTZ R5, R5, 1 ;  /* 0x3f80000005057820 */ /* 0x000fcc0000410000 */
[----:B------:R-:W0:Y:S02]  /*122d0*/  F2F.F64.F32 R4, R5 ;  /* 0x0000000500047310 */ /* 0x000e240000201800 */
[----:B0-----:R0:W-:Y:S01]  /*122e0*/  STG.E.128 [R16.64], R4 ;  /* 0x0000000410007986 */ /* 0x0011e2000c101d24 */
[----:B------:R-:W-:Y:S05]  /*122f0*/  BRA `(.L_x_1847) ;  /* 0x00000a0000007947 */ /* 0x000fea0003800000 */
.L_x_1855:
        /* <DEDUP_REMOVED lines=21> */
.L_x_1860:
[----:B------:R-:W-:Y:S05]  /*12450*/  BSYNC B0 ;  /* 0x0000000000007941 */ /* 0x000fea0003800000 */
.L_x_1859:
[----:B------:R-:W-:-:S05]  /*12460*/  LOP3.LUT R3, R0, R3, RZ, 0xfc, !PT ;  /* 0x0000000300037212 */ /* 0x000fca00078efcff */
[----:B------:R0:W-:Y:S01]  /*12470*/  STG.E.U8 [R16.64], R3 ;  /* 0x0000000310007986 */ /* 0x0001e2000c101124 */
[----:B------:R-:W-:Y:S05]  /*12480*/  BRA `(.L_x_1847) ;  /* 0x0000087000007947 */ /* 0x000fea0003800000 */
.L_x_1858:
        /* <DEDUP_REMOVED lines=13> */
.L_x_1862:
[----:B------:R-:W-:Y:S01]  /*12560*/  IMAD.MOV.U32 R0, RZ, RZ, 0x7f ;  /* 0x0000007fff007424 */ /* 0x000fe200078e00ff */
[----:B------:R-:W-:-:S04]  /*12570*/  ISETP.GT.U32.AND P0, PT, R2, 0x7f800000, PT ;  /* 0x7f8000000200780c */ /* 0x000fc80003f04070 */
[----:B------:R-:W-:-:S04]  /*12580*/  SEL R0, R0, 0x7c, P0 ;  /* 0x0000007c00007807 */ /* 0x000fc80000000000 */
.L_x_1863:
[----:B------:R-:W-:Y:S05]  /*12590*/  BSYNC B0 ;  /* 0x0000000000007941 */ /* 0x000fea0003800000 */
.L_x_1861:
[----:B------:R-:W-:-:S04]  /*125a0*/  LOP3.LUT R2, R5, 0x80000000, RZ, 0xc0, !PT ;  /* 0x8000000005027812 */ /* 0x000fc800078ec0ff */
[----:B------:R-:W-:-:S04]  /*125b0*/  SHF.R.U32.HI R3, RZ, 0x18, R2 ;  /* 0x00000018ff037819 */ /* 0x000fc80000011602 */
[----:B------:R-:W-:-:S05]  /*125c0*/  LOP3.LUT R3, R0, R3, RZ, 0xfc, !PT ;  /* 0x0000000300037212 */ /* 0x000fca00078efcff */
[----:B------:R0:W-:Y:S01]  /*125d0*/  STG.E.U8 [R16.64], R3 ;  /* 0x0000000310007986 */ /* 0x0001e2000c101124 */
[----:B------:R-:W-:Y:S05]  /*125e0*/  BRA `(.L_x_1847) ;  /* 0x0000071000007947 */ /* 0x000fea0003800000 */
.L_x_1857:
[----:B------:R-:W-:-:S05]  /*125f0*/  HADD2.F32 R0, -RZ, R5.H0_H0 ;  /* 0x20000005ff007230 */ /* 0x000fca0000004100 */
[----:B------:R-:W-:-:S05]  /*12600*/  F2FP.BF16.PACK_AB R0, RZ, R0 ;  /* 0x00000000ff00723e */ /* 0x000fca00000010ff */
[----:B------:R0:W-:Y:S01]  /*12610*/  STG.E.U16 [R16.64], R0 ;  /* 0x0000000010007986 */ /* 0x0001e2000c101524 */
[----:B------:R-:W-:Y:S05]  /*12620*/  BRA `(.L_x_1847) ;  /* 0x000006d000007947 */ /* 0x000fea0003800000 */
.L_x_1854:
        /* <DEDUP_REMOVED lines=12> */
.L_x_1866:
        /* <DEDUP_REMOVED lines=17> */
.L_x_1869:
[----:B------:R-:W-:-:S04]  /*12800*/  LOP3.LUT R2, R5, 0x80000000, RZ, 0xc0, !PT ;  /* 0x8000000005027812 */ /* 0x000fc800078ec0ff */
[----:B------:R-:W-:-:S04]  /*12810*/  SHF.R.U32.HI R3, RZ, 0x18, R2 ;  /* 0x00000018ff037819 */ /* 0x000fc80000011602 */
[----:B------:R-:W-:-:S04]  /*12820*/  LOP3.LUT R0, R0, R3, RZ, 0xfc, !PT ;  /* 0x0000000300007212 */ /* 0x000fc800078efcff */
[----:B------:R-:W-:Y:S02]  /*12830*/  PRMT R8, R0, 0x7610, R8 ;  /* 0x0000761000087816 */ /* 0x000fe40000000008 */
.L_x_1868:
[----:B------:R-:W-:Y:S05]  /*12840*/  BSYNC B0 ;  /* 0x0000000000007941 */ /* 0x000fea0003800000 */
.L_x_1867:
[----:B------:R0:W-:Y:S01]  /*12850*/  STG.E.U8 [R16.64], R8 ;  /* 0x0000000810007986 */ /* 0x0001e2000c101124 */
[----:B------:R-:W-:Y:S05]  /*12860*/  BRA `(.L_x_1847) ;  /* 0x0000049000007947 */ /* 0x000fea0003800000 */
.L_x_1865:
        /* <DEDUP_REMOVED lines=17> */
.L_x_1872:
[----:B------:R-:W-:-:S04]  /*12980*/  LOP3.LUT R2, R5, 0x80000000, RZ, 0xc0, !PT ;  /* 0x8000000005027812 */ /* 0x000fc800078ec0ff */
[----:B------:R-:W-:-:S04]  /*12990*/  SHF.R.U32.HI R3, RZ, 0x18, R2 ;  /* 0x00000018ff037819 */ /* 0x000fc80000011602 */
[----:B------:R-:W-:-:S04]  /*129a0*/  LOP3.LUT R0, R0, R3, RZ, 0xfc, !PT ;  /* 0x0000000300007212 */ /* 0x000fc800078efcff */
[----:B------:R-:W-:Y:S02]  /*129b0*/  PRMT R8, R0, 0x7610, R8 ;  /* 0x0000761000087816 */ /* 0x000fe40000000008 */
.L_x_1871:
[----:B------:R-:W-:Y:S05]  /*129c0*/  BSYNC B0 ;  /* 0x0000000000007941 */ /* 0x000fea0003800000 */
.L_x_1870:
[----:B------:R0:W-:Y:S01]  /*129d0*/  STG.E.U8 [R16.64], R8 ;  /* 0x0000000810007986 */ /* 0x0001e2000c101124 */
[----:B------:R-:W-:Y:S05]  /*129e0*/  BRA `(.L_x_1847) ;  /* 0x0000031000007947 */ /* 0x000fea0003800000 */
.L_x_1864:
        /* <DEDUP_REMOVED lines=22> */
.L_x_1846:
        /* <DEDUP_REMOVED lines=20> */
.L_x_1874:
[----:B------:R-:W-:-:S06]  /*12c90*/  HADD2.F32 R2, -RZ, R5.H0_H0 ;  /* 0x20000005ff027230 */ /* 0x000fcc0000004100 */
[----:B------:R-:W0:Y:S02]  /*12ca0*/  F2I.U64.TRUNC R2, R2 ;  /* 0x0000000200027311 */ /* 0x000e24000020d800 */
[----:B0-----:R0:W-:Y:S01]  /*12cb0*/  STG.E.64 [R16.64], R2 ;  /* 0x0000000210007986 */ /* 0x0011e2000c101b24 */
[----:B------:R-:W-:Y:S05]  /*12cc0*/  BRA `(.L_x_1847) ;  /* 0x0000003000007947 */ /* 0x000fea0003800000 */
.L_x_1873:
[----:B------:R-:W-:-:S06]  /*12cd0*/  HADD2.F32 R5, -RZ, R5.H0_H0 ;  /* 0x20000005ff057230 */ /* 0x000fcc0000004100 */
[----:B------:R-:W0:Y:S02]  /*12ce0*/  F2I.FTZ.U32.TRUNC.NTZ R5, R5 ;  /* 0x0000000500057305 */ /* 0x000e24000021f000 */
[----:B0-----:R0:W-:Y:S02]  /*12cf0*/  STG.E [R16.64], R5 ;  /* 0x0000000510007986 */ /* 0x0011e4000c101924 */
.L_x_1847:
[----:B------:R-:W-:Y:S02]  /*12d00*/  IADD3 R23, R23, 0x80, RZ ;  /* 0x0000008017177810 */ /* 0x000fe40007ffe0ff */
.L_x_1550:
[----:B------:R-:W-:Y:S05]  /*12d10*/  BSYNC B6 ;  /* 0x0000000000067941 */ /* 0x000fea0003800000 */
.L_x_1549:
        /* <DEDUP_REMOVED lines=309> */
.L_x_1875:
        /* <DEDUP_REMOVED lines=21> */
.L_x_1879:
[----:B------:R-:W2:Y:S02]  /*141c0*/  LDG.E.U8 R2, [R2.64] ;  /* 0x0000002402027981 */ /* 0x000ea4000c1e1100 */
[----:B--2---:R-:W0:Y:S02]  /*141d0*/  I2F.U16 R0, R2 ;  /* 0x0000000200007306 */ /* 0x004e240000101000 */
[----:B0-----:R-:W-:-:S04]  /*141e0*/  F2FP.PACK_AB R0, RZ, R0 ;  /* 0x00000000ff00723e */ /* 0x001fc800000000ff */
[----:B------:R-:W-:Y:S01]  /*141f0*/  PRMT R18, R0, 0x7610, R18 ;  /* 0x0000761000127816 */ /* 0x000fe20000000012 */
[----:B------:R-:W-:Y:S05]  /*14200*/  BRA `(.L_x_1881) ;  /* 0x00000ed000007947 */ /* 0x000fea0003800000 */
.L_x_1878:
        /* <DEDUP_REMOVED lines=11> */
.L_x_1883:
[----:B------:R-:W2:Y:S02]  /*142c0*/  LDG.E R2, [R2.64] ;  /* 0x0000002402027981 */ /* 0x000ea4000c1e1900 */
[----:B--2---:R-:W0:Y:S02]  /*142d0*/  I2F R0, R2 ;  /* 0x0000000200007306 */ /* 0x004e240000201400 */
[----:B0-----:R-:W-:-:S04]  /*142e0*/  F2FP.PACK_AB R0, RZ, R0 ;  /* 0x00000000ff00723e */ /* 0x001fc800000000ff */
[----:B------:R-:W-:Y:S01]  /*142f0*/  PRMT R18, R0, 0x7610, R18 ;  /* 0x0000761000127816 */ /* 0x000fe20000000012 */
[----:B------:R-:W-:Y:S05]  /*14300*/  BRA `(.L_x_1881) ;  /* 0x00000dd000007947 */ /* 0x000fea0003800000 */
.L_x_1882:
[----:B------:R-:W2:Y:S02]  /*14310*/  LDG.E.U16 R2, [R2.64] ;  /* 0x0000002402027981 */ /* 0x000ea4000c1e1500 */
[----:B--2---:R-:W0:Y:S02]  /*14320*/  I2F.S16 R0, R2 ;  /* 0x0000000200007306 */ /* 0x004e240000101400 */
[----:B0-----:R-:W-:-:S04]  /*14330*/  F2FP.PACK_AB R0, RZ, R0 ;  /* 0x00000000ff00723e */ /* 0x001fc800000000ff */
[----:B------:R-:W-:Y:S01]  /*14340*/  PRMT R18, R0, 0x7610, R18 ;  /* 0x0000761000127816 */ /* 0x000fe20000000012 */
[----:B------:R-:W-:Y:S05]  /*14350*/  BRA `(.L_x_1881) ;  /* 0x00000d8000007947 */ /* 0x000fea0003800000 */
.L_x_1877:
        /* <DEDUP_REMOVED lines=9> */
.L_x_1885:
[----:B------:R0:W5:Y:S01]  /*143f0*/  LDG.E.U16 R18, [R2.64] ;  /* 0x0000002402127981 */ /* 0x000162000c1e1500 */
[----:B------:R-:W-:Y:S05]  /*14400*/  BRA `(.L_x_1881) ;  /* 0x00000cd000007947 */ /* 0x000fea0003800000 */
.L_x_1884:
        /* <DEDUP_REMOVED lines=9> */
.L_x_1887:
[----:B------:R0:W5:Y:S01]  /*144a0*/  LDG.E.U16 R18, [R2.64] ;  /* 0x0000002402127981 */ /* 0x000162000c1e1500 */
[----:B------:R-:W-:Y:S05]  /*144b0*/  BRA `(.L_x_1881) ;  /* 0x00000c2000007947 */ /* 0x000fea0003800000 */
.L_x_1886:
[----:B------:R-:W2:Y:S02]  /*144c0*/  LDG.E.64 R2, [R2.64] ;  /* 0x0000002402027981 */ /* 0x000ea4000c1e1b00 */
[----:B--2---:R-:W0:Y:S01]  /*144d0*/  F2F.F32.F64 R0, R2 ;  /* 0x0000000200007310 */ /* 0x004e220000301000 */
[----:B------:R-:W0:-:S14]  /*144e0*/  DSETP.GEU.AND P0, PT, |R2|, c[0x2][0x0], PT ;  /* 0x008000000200762a */ /* 0x000e1c0003f0e200 */
[----:B0-----:R-:W-:-:S05]  /*144f0*/  @!P0 FMUL R0, R0, 1.175494350822287508e-38 ;  /* 0x0080000000008820 */ /* 0x001fca0000400000 */
[----:B------:R-:W-:-:S04]  /*14500*/  F2FP.PACK_AB R0, RZ, R0 ;  /* 0x00000000ff00723e */ /* 0x000fc800000000ff */
[----:B------:R-:W-:Y:S01]  /*14510*/  PRMT R18, R0, 0x7610, R18 ;  /* 0x0000761000127816 */ /* 0x000fe20000000012 */
[----:B------:R-:W-:Y:S05]  /*14520*/  BRA `(.L_x_1881) ;  /* 0x00000bb000007947 */ /* 0x000fea0003800000 */
.L_x_1876:
        /* <DEDUP_REMOVED lines=14> */
.L_x_1890:
[----:B------:R-:W2:Y:S02]  /*14610*/  LDG.E.64 R2, [R2.64] ;  /* 0x0000002402027981 */ /* 0x000ea4000c1e1b00 */
[----:B--2---:R-:W0:Y:S01]  /*14620*/  F2F.F32.F64 R0, R2 ;  /* 0x0000000200007310 */ /* 0x004e220000301000 */
[----:B------:R-:W0:-:S14]  /*14630*/  DSETP.GEU.AND P0, PT, |R2|, c[0x2][0x0], PT ;  /* 0x008000000200762a */ /* 0x000e1c0003f0e200 */
[----:B0-----:R-:W-:-:S05]  /*14640*/  @!P0 FMUL R0, R0, 1.175494350822287508e-38 ;  /* 0x0080000000008820 */ /* 0x001fca0000400000 */
[----:B------:R-:W-:-:S04]  /*14650*/  F2FP.PACK_AB R0, RZ, R0 ;  /* 0x00000000ff00723e */ /* 0x000fc800000000ff */
[----:B------:R-:W-:Y:S01]  /*14660*/  PRMT R18, R0, 0x7610, R18 ;  /* 0x0000761000127816 */ /* 0x000fe20000000012 */
[----:B------:R-:W-:Y:S05]  /*14670*/  BRA `(.L_x_1881) ;  /* 0x00000a6000007947 */ /* 0x000fea0003800000 */
.L_x_1889:
        /* <DEDUP_REMOVED lines=28> */
.L_x_1892:
        /* <DEDUP_REMOVED lines=15> */
.L_x_1891:
[----:B------:R-:W2:Y:S02]  /*14930*/  LDG.E.U16 R0, [R2.64] ;  /* 0x0000002402007981 */ /* 0x000ea4000c1e1500 */
[----:B--2---:R-:W-:-:S04]  /*14940*/  PRMT R0, RZ, 0x5410, R0 ;  /* 0x00005410ff007816 */ /* 0x004fc80000000000 */
[----:B------:R-:W-:-:S04]  /*14950*/  F2FP.PACK_AB R0, RZ, R0 ;  /* 0x00000000ff00723e */ /* 0x000fc800000000ff */
[----:B------:R-:W-:Y:S01]  /*14960*/  PRMT R18, R0, 0x7610, R18 ;  /* 0x0000761000127816 */ /* 0x000fe20000000012 */
[----:B------:R-:W-:Y:S05]  /*14970*/  BRA `(.L_x_1881) ;  /* 0x0000076000007947 */ /* 0x000fea0003800000 */
.L_x_1888:
        /* <DEDUP_REMOVED lines=12> */
.L_x_1895:
        /* <DEDUP_REMOVED lines=21> */
.L_x_1899:
[----:B------:R-:W-:Y:S05]  /*14b90*/  BSYNC B1 ;  /* 0x0000000000017941 */ /* 0x000fea0003800000 */
.L_x_1898:
[----:B------:R-:W-:Y:S01]  /*14ba0*/  LEA R3, R0, 0x3b800000, 0x17 ;  /* 0x3b80000000037811 */ /* 0x000fe200078eb8ff */
[----:B------:R-:W-:-:S05]  /*14bb0*/  IMAD.SHL.U32 R0, R2, 0x100000, RZ ;  /* 0x0010000002007824 */ /* 0x000fca00078e00ff */
[----:B------:R-:W-:Y:S02]  /*14bc0*/  LOP3.LUT R0, R3, R0, R4, 0xfe, !PT ;  /* 0x0000000003007212 */ /* 0x000fe400078efe04 */
.L_x_1897:
[----:B------:R-:W-:Y:S05]  /*14bd0*/  BSYNC B0 ;  /* 0x0000000000007941 */ /* 0x000fea0003800000 */
.L_x_1896:
[----:B------:R-:W-:-:S04]  /*14be0*/  F2FP.PACK_AB R0, RZ, R0 ;  /* 0x00000000ff00723e */ /* 0x000fc800000000ff */
[----:B------:R-:W-:Y:S01]  /*14bf0*/  PRMT R18, R0, 0x7610, R18 ;  /* 0x0000761000127816 */ /* 0x000fe20000000012 */
[----:B------:R-:W-:Y:S05]  /*14c00*/  BRA `(.L_x_1881) ;  /* 0x000004d000007947 */ /* 0x000fea0003800000 */
.L_x_1894:
        /* <DEDUP_REMOVED lines=21> */
.L_x_1903:
[----:B------:R-:W-:Y:S05]  /*14d60*/  BSYNC B1 ;  /* 0x0000000000017941 */ /* 0x000fea0003800000 */
.L_x_1902:
[----:B------:R-:W-:Y:S01]  /*14d70*/  LEA R3, R0, 0x37800000, 0x17 ;  /* 0x3780000000037811 */ /* 0x000fe200078eb8ff */
[----:B------:R-:W-:-:S05]  /*14d80*/  IMAD.SHL.U32 R0, R2, 0x200000, RZ ;  /* 0x0020000002007824 */ /* 0x000fca00078e00ff */
[----:B------:R-:W-:Y:S02]  /*14d90*/  LOP3.LUT R0, R3, R0, R4, 0xfe, !PT ;  /* 0x0000000003007212 */ /* 0x000fe400078efe04 */
.L_x_1901:
[----:B------:R-:W-:Y:S05]  /*14da0*/  BSYNC B0 ;  /* 0x0000000000007941 */ /* 0x000fea0003800000 */
.L_x_1900:
[----:B------:R-:W-:-:S04]  /*14db0*/  F2FP.PACK_AB R0, RZ, R0 ;  /* 0x00000000ff00723e */ /* 0x000fc800000000ff */
[----:B------:R-:W-:Y:S01]  /*14dc0*/  PRMT R18, R0, 0x7610, R18 ;  /* 0x0000761000127816 */ /* 0x000fe20000000012 */
[----:B------:R-:W-:Y:S05]  /*14dd0*/  BRA `(.L_x_1881) ;  /* 0x0000030000007947 */ /* 0x000fea0003800000 */
.L_x_1893:
        /* <DEDUP_REMOVED lines=14> */
.L_x_1907:
[----:B------:R-:W-:Y:S05]  /*14ec0*/  BSYNC B0 ;  /* 0x0000000000007941 */ /* 0x000fea0003800000 */
.L_x_1906:
[----:B------:R-:W-:-:S04]  /*14ed0*/  F2FP.PACK_AB R0, RZ, R0 ;  /* 0x00000000ff00723e */ /* 0x000fc800000000ff */
[----:B------:R-:W-:Y:S01]  /*14ee0*/  PRMT R18, R0, 0x7610, R18 ;  /* 0x0000761000127816 */ /* 0x000fe20000000012 */
[----:B------:R-:W-:Y:S05]  /*14ef0*/  BRA `(.L_x_1881) ;  /* 0x000001e000007947 */ /* 0x000fea0003800000 */
.L_x_1880:
        /* <DEDUP_REMOVED lines=21> */
.L_x_1905:
[----:B------:R-:W2:Y:S02]  /*15050*/  LDG.E.64 R2, [R2.64] ;  /* 0x0000002402027981 */ /* 0x000ea4000c1e1b00 */
[----:B--2---:R-:W0:Y:S02]  /*15060*/  I2F.U64 R0, R2 ;  /* 0x0000000200007312 */ /* 0x004e240000301000 */
[----:B0-----:R-:W-:-:S04]  /*15070*/  F2FP.PACK_AB R0, RZ, R0 ;  /* 0x00000000ff00723e */ /* 0x001fc800000000ff */
[----:B------:R-:W-:Y:S01]  /*15080*/  PRMT R18, R0, 0x7610, R18 ;  /* 0x0000761000127816 */ /* 0x000fe20000000012 */
[----:B------:R-:W-:Y:S05]  /*15090*/  BRA `(.L_x_1881) ;  /* 0x0000004000007947 */ /* 0x000fea0003800000 */
.L_x_1904:
[----:B------:R-:W2:Y:S02]  /*150a0*/  LDG.E R2, [R2.64] ;  /* 0x0000002402027981 */ /* 0x000ea4000c1e1900 */
[----:B--2---:R-:W0:Y:S02]  /*150b0*/  I2F.U32 R0, R2 ;  /* 0x0000000200007306 */ /* 0x004e240000201000 */
[----:B0-----:R-:W-:-:S04]  /*150c0*/  F2FP.PACK_AB R0, RZ, R0 ;  /* 0x00000000ff00723e */ /* 0x001fc800000000ff */
[----:B------:R-:W-:Y:S02]  /*150d0*/  PRMT R18, R0, 0x7610, R18 ;  /* 0x0000761000127816 */ /* 0x000fe40000000012 */
.L_x_1881:
        /* <DEDUP_REMOVED lines=19> */
.L_x_1911:
[----:B------:R-:W2:Y:S02]  /*15210*/  LDG.E.U8 R2, [R2.64] ;  /* 0x0000002402027981 */ /* 0x000ea4000c1e1100 */
[----:B--2---:R-:W0:Y:S02]  /*15220*/  I2F.U16 R0, R2 ;  /* 0x0000000200007306 */ /* 0x004e240000101000 */
[----:B0-----:R-:W-:-:S04]  /*15230*/  F2FP.PACK_AB R0, RZ, R0 ;  /* 0x00000000ff00723e */ /* 0x001fc800000000ff */
[----:B------:R-:W-:Y:S01]  /*15240*/  PRMT R22, R0, 0x7610, R22 ;  /* 0x0000761000167816 */ /* 0x000fe20000000016 */
[----:B------:R-:W-:Y:S05]  /*15250*/  BRA `(.L_x_1913) ;  /* 0x00000ed000007947 */ /* 0x000fea0003800000 */
.L_x_1910:
        /* <DEDUP_REMOVED lines=11> */
.L_x_1915:
[----:B------:R-:W2:Y:S02]  /*15310*/  LDG.E R2, [R2.64] ;  /* 0x0000002402027981 */ /* 0x000ea4000c1e1900 */
[----:B--2---:R-:W0:Y:S02]  /*15320*/  I2F R0, R2 ;  /* 0x0000000200007306 */ /* 0x004e240000201400 */
[----:B0-----:R-:W-:-:S04]  /*15330*/  F2FP.PACK_AB R0, RZ, R0 ;  /* 0x00000000ff00723e */ /* 0x001fc800000000ff */
[----:B------:R-:W-:Y:S01]  /*15340*/  PRMT R22, R0, 0x7610, R22 ;  /* 0x0000761000167816 */ /* 0x000fe20000000016 */
[----:B------:R-:W-:Y:S05]  /*15350*/  BRA `(.L_x_1913) ;  /* 0x00000dd000007947 */ /* 0x000fea0003800000 */
.L_x_1914:
[----:B------:R-:W2:Y:S02]  /*15360*/  LDG.E.U16 R2, [R2.64] ;  /* 0x0000002402027981 */ /* 0x000ea4000c1e1500 */
[----:B--2---:R-:W0:Y:S02]  /*15370*/  I2F.S16 R0, R2 ;  /* 0x0000000200007306 */ /* 0x004e240000101400 */
[----:B0-----:R-:W-:-:S04]  /*15380*/  F2FP.PACK_AB R0, RZ, R0 ;  /* 0x00000000ff00723e */ /* 0x001fc800000000ff */
[----:B------:R-:W-:Y:S01]  /*15390*/  PRMT R22, R0, 0x7610, R22 ;  /* 0x0000761000167816 */ /* 0x000fe20000000016 */
[----:B------:R-:W-:Y:S05]  /*153a0*/  BRA `(.L_x_1913) ;  /* 0x00000d8000007947 */ /* 0x000fea0003800000 */
.L_x_1909:
        /* <DEDUP_REMOVED lines=9> */
.L_x_1917:
[----:B------:R0:W5:Y:S01]  /*15440*/  LDG.E.U16 R22, [R2.64] ;  /* 0x0000002402167981 */ /* 0x000162000c1e1500 */
[----:B------:R-:W-:Y:S05]  /*15450*/  BRA `(.L_x_1913) ;  /* 0x00000cd000007947 */ /* 0x000fea0003800000 */
.L_x_1916:
        /* <DEDUP_REMOVED lines=9> */
.L_x_1919:
[----:B------:R0:W5:Y:S01]  /*154f0*/  LDG.E.U16 R22, [R2.64] ;  /* 0x0000002402167981 */ /* 0x000162000c1e1500 */
[----:B------:R-:W-:Y:S05]  /*15500*/  BRA `(.L_x_1913) ;  /* 0x00000c2000007947 */ /* 0x000fea0003800000 */
.L_x_1918:
[----:B------:R-:W2:Y:S02]  /*15510*/  LDG.E.64 R2, [R2.64] ;  /* 0x0000002402027981 */ /* 0x000ea4000c1e1b00 */
[----:B--2---:R-:W0:Y:S01]  /*15520*/  F2F.F32.F64 R0, R2 ;  /* 0x0000000200007310 */ /* 0x004e220000301000 */
[----:B------:R-:W0:-:S14]  /*15530*/  DSETP.GEU.AND P0, PT, |R2|, c[0x2][0x0], PT ;  /* 0x008000000200762a */ /* 0x000e1c0003f0e200 */
[----:B0-----:R-:W-:-:S05]  /*15540*/  @!P0 FMUL R0, R0, 1.175494350822287508e-38 ;  /* 0x0080000000008820 */ /* 0x001fca0000400000 */
[----:B------:R-:W-:-:S04]  /*15550*/  F2FP.PACK_AB R0, RZ, R0 ;  /* 0x00000000ff00723e */ /* 0x000fc800000000ff */
[----:B------:R-:W-:Y:S01]  /*15560*/  PRMT R22, R0, 0x7610, R22 ;  /* 0x0000761000167816 */ /* 0x000fe20000000016 */
[----:B------:R-:W-:Y:S05]  /*15570*/  BRA `(.L_x_1913) ;  /* 0x00000bb000007947 */ /* 0x000fea0003800000 */
.L_x_1908:
        /* <DEDUP_REMOVED lines=14> */
.L_x_1922:
[----:B------:R-:W2:Y:S02]  /*15660*/  LDG.E.64 R2, [R2.64] ;  /* 0x0000002402027981 */ /* 0x000ea4000c1e1b00 */
[----:B--2---:R-:W0:Y:S01]  /*15670*/  F2F.F32.F64 R0, R2 ;  /* 0x0000000200007310 */ /* 0x004e220000301000 */
[----:B------:R-:W0:-:S14]  /*15680*/  DSETP.GEU.AND P0, PT, |R2|, c[0x2][0x0], PT ;  /* 0x008000000200762a */ /* 0x000e1c0003f0e200 */
[----:B0-----:R-:W-:-:S05]  /*15690*/  @!P0 FMUL R0, R0, 1.175494350822287508e-38 ;  /* 0x0080000000008820 */ /* 0x001fca0000400000 */
[----:B------:R-:W-:-:S04]  /*156a0*/  F2FP.PACK_AB R0, RZ, R0 ;  /* 0x00000000ff00723e */ /* 0x000fc800000000ff */
[----:B------:R-:W-:Y:S01]  /*156b0*/  PRMT R22, R0, 0x7610, R22 ;  /* 0x0000761000167816 */ /* 0x000fe20000000016 */
[----:B------:R-:W-:Y:S05]  /*156c0*/  BRA `(.L_x_1913) ;  /* 0x00000a6000007947 */ /* 0x000fea0003800000 */
.L_x_1921:
        /* <DEDUP_REMOVED lines=28> */
.L_x_1924:
        /* <DEDUP_REMOVED lines=15> */
.L_x_1923:
[----:B------:R-:W2:Y:S02]  /*15980*/  LDG.E.U16 R0, [R2.64] ;  /* 0x0000002402007981 */ /* 0x000ea4000c1e1500 */
[----:B--2---:R-:W-:-:S04]  /*15990*/  PRMT R0, RZ, 0x5410, R0 ;  /* 0x00005410ff007816 */ /* 0x004fc80000000000 */
[----:B------:R-:W-:-:S04]  /*159a0*/  F2FP.PACK_AB R0, RZ, R0 ;  /* 0x00000000ff00723e */ /* 0x000fc800000000ff */
[----:B------:R-:W-:Y:S01]  /*159b0*/  PRMT R22, R0, 0x7610, R22 ;  /* 0x0000761000167816 */ /* 0x000fe20000000016 */
[----:B------:R-:W-:Y:S05]  /*159c0*/  BRA `(.L_x_1913) ;  /* 0x0000076000007947 */ /* 0x000fea0003800000 */
.L_x_1920:
        /* <DEDUP_REMOVED lines=12> */
.L_x_1927:
        /* <DEDUP_REMOVED lines=21> */
.L_x_1931:
[----:B------:R-:W-:Y:S05]  /*15be0*/  BSYNC B1 ;  /* 0x0000000000017941 */ /* 0x000fea0003800000 */
.L_x_1930:
[----:B------:R-:W-:Y:S01]  /*15bf0*/  LEA R3, R0, 0x3b800000, 0x17 ;  /* 0x3b80000000037811 */ /* 0x000fe200078eb8ff */
[----:B------:R-:W-:-:S05]  /*15c00*/  IMAD.SHL.U32 R0, R2, 0x100000, RZ ;  /* 0x0010000002007824 */ /* 0x000fca00078e00ff */
[----:B------:R-:W-:Y:S02]  /*15c10*/  LOP3.LUT R0, R3, R0, R4, 0xfe, !PT ;  /* 0x0000000003007212 */ /* 0x000fe400078efe04 */
.L_x_1929:
[----:B------:R-:W-:Y:S05]  /*15c20*/  BSYNC B0 ;  /* 0x0000000000007941 */ /* 0x000fea0003800000 */
.L_x_1928:
[----:B------:R-:W-:-:S04]  /*15c30*/  F2FP.PACK_AB R0, RZ, R0 ;  /* 0x00000000ff00723e */ /* 0x000fc800000000ff */
[----:B------:R-:W-:Y:S01]  /*15c40*/  PRMT R22, R0, 0x7610, R22 ;  /* 0x0000761000167816 */ /* 0x000fe20000000016 */
[----:B------:R-:W-:Y:S05]  /*15c50*/  BRA `(.L_x_1913) ;  /* 0x000004d000007947 */ /* 0x000fea0003800000 */
.L_x_1926:
        /* <DEDUP_REMOVED lines=21> */
.L_x_1935:
[----:B------:R-:W-:Y:S05]  /*15db0*/  BSYNC B1 ;  /* 0x0000000000017941 */ /* 0x000fea0003800000 */
.L_x_1934:
[----:B------:R-:W-:Y:S01]  /*15dc0*/  LEA R3, R0, 0x37800000, 0x17 ;  /* 0x3780000000037811 */ /* 0x000fe200078eb8ff */
[----:B------:R-:W-:-:S05]  /*15dd0*/  IMAD.SHL.U32 R0, R2, 0x200000, RZ ;  /* 0x0020000002007824 */ /* 0x000fca00078e00ff */
[----:B------:R-:W-:Y:S02]  /*15de0*/  LOP3.LUT R0, R3, R0, R4, 0xfe, !PT ;  /* 0x0000000003007212 */ /* 0x000fe400078efe04 */
.L_x_1933:
[----:B------:R-:W-:Y:S05]  /*15df0*/  BSYNC B0 ;  /* 0x0000000000007941 */ /* 0x000fea0003800000 */
.L_x_1932:
[----:B------:R-:W-:-:S04]  /*15e00*/  F2FP.PACK_AB R0, RZ, R0 ;  /* 0x00000000ff00723e */ /* 0x000fc800000000ff */
[----:B------:R-:W-:Y:S01]  /*15e10*/  PRMT R22, R0, 0x7610, R22 ;  /* 0x0000761000167816 */ /* 0x000fe20000000016 */
[----:B------:R-:W-:Y:S05]  /*15e20*/  BRA `(.L_x_1913) ;  /* 0x0000030000007947 */ /* 0x000fea0003800000 */
.L_x_1925:
        /* <DEDUP_REMOVED lines=14> */
.L_x_1939:
[----:B------:R-:W-:Y:S05]  /*15f10*/  BSYNC B0 ;  /* 0x0000000000007941 */ /* 0x000fea0003800000 */
.L_x_1938:
[----:B------:R-:W-:-:S04]  /*15f20*/  F2FP.PACK_AB R0, RZ, R0 ;  /* 0x00000000ff00723e */ /* 0x000fc800000000ff */
[----:B------:R-:W-:Y:S01]  /*15f30*/  PRMT R22, R0, 0x7610, R22 ;  /* 0x0000761000167816 */ /* 0x000fe20000000016 */
[----:B------:R-:W-:Y:S05]  /*15f40*/  BRA `(.L_x_1913) ;  /* 0x000001e000007947 */ /* 0x000fea0003800000 */
.L_x_1912:
        /* <DEDUP_REMOVED lines=21> */
.L_x_1937:
[----:B------:R-:W2:Y:S02]  /*160a0*/  LDG.E.64 R2, [R2.64] ;  /* 0x0000002402027981 */ /* 0x000ea4000c1e1b00 */
[----:B--2---:R-:W0:Y:S02]  /*160b0*/  I2F.U64 R0, R2 ;  /* 0x0000000200007312 */ /* 0x004e240000301000 */
[----:B0-----:R-:W-:-:S04]  /*160c0*/  F2FP.PACK_AB R0, RZ, R0 ;  /* 0x00000000ff00723e */ /* 0x001fc800000000ff */
[----:B------:R-:W-:Y:S01]  /*160d0*/  PRMT R22, R0, 0x7610, R22 ;  /* 0x0000761000167816 */ /* 0x000fe20000000016 */
[----:B------:R-:W-:Y:S05]  /*160e0*/  BRA `(.L_x_1913) ;  /* 0x0000004000007947 */ /* 0x000fea0003800000 */
.L_x_1936:
[----:B------:R-:W2:Y:S02]  /*160f0*/  LDG.E R2, [R2.64] ;  /* 0x0000002402027981 */ /* 0x000ea4000c1e1900 */
[----:B--2---:R-:W0:Y:S02]  /*16100*/  I2F.U32 R0, R2 ;  /* 0x0000000200007306 */ /* 0x004e240000201000 */
[----:B0-----:R-:W-:-:S04]  /*16110*/  F2FP.PACK_AB R0, RZ, R0 ;  /* 0x00000000ff00723e */ /* 0x001fc800000000ff */
[----:B------:R-:W-:Y:S02]  /*16120*/  PRMT R22, R0, 0x7610, R22 ;  /* 0x0000761000167816 */ /* 0x000fe40000000016 */
.L_x_1913:
        /* <DEDUP_REMOVED lines=19> */
.L_x_1943:
[----:B------:R-:W2:Y:S02]  /*16260*/  LDG.E.U8 R2, [R2.64] ;  /* 0x0000002402027981 */ /* 0x000ea4000c1e1100 */
[----:B--2---:R-:W0:Y:S02]  /*16270*/  I2F.U16 R0, R2 ;  /* 0x0000000200007306 */ /* 0x004e240000101000 */
[----:B0-----:R-:W-:-:S04]  /*16280*/  F2FP.PACK_AB R0, RZ, R0 ;  /* 0x00000000ff00723e */ /* 0x001fc800000000ff */
[----:B------:R-:W-:Y:S01]  /*16290*/  PRMT R23, R0, 0x7610, R23 ;  /* 0x0000761000177816 */ /* 0x000fe20000000017 */
[----:B------:R-:W-:Y:S05]  /*162a0*/  BRA `(.L_x_1945) ;  /* 0x00000ed000007947 */ /* 0x000fea0003800000 */
.L_x_1942:
        /* <DEDUP_REMOVED lines=11> */
.L_x_1947:
[----:B------:R-:W2:Y:S02]  /*16360*/  LDG.E R2, [R2.64] ;  /* 0x0000002402027981 */ /* 0x000ea4000c1e1900 */
[----:B--2---:R-:W0:Y:S02]  /*16370*/  I2F R0, R2 ;  /* 0x0000000200007306 */ /* 0x004e240000201400 */
[----:B0-----:R-:W-:-:S04]  /*16380*/  F2FP.PACK_AB R0, RZ, R0 ;  /* 0x00000000ff00723e */ /* 0x001fc800000000ff */
[----:B------:R-:W-:Y:S01]  /*16390*/  PRMT R23, R0, 0x7610, R23 ;  /* 0x0000761000177816 */ /* 0x000fe20000000017 */
[----:B------:R-:W-:Y:S05]  /*163a0*/  BRA `(.L_x_1945) ;  /* 0x00000dd000007947 */ /* 0x000fea0003800000 */
.L_x_1946:
[----:B------:R-:W2:Y:S02]  /*163b0*/  LDG.E.U16 R2, [R2.64] ;  /* 0x0000002402027981 */ /* 0x000ea4000c1e1500 */
[----:B--2---:R-:W0:Y:S02]  /*163c0*/  I2F.S16 R0, R2 ;  /* 0x0000000200007306 */ /* 0x004e240000101400 */
[----:B0-----:R-:W-:-:S04]  /*163d0*/  F2FP.PACK_AB R0, RZ, R0 ;  /* 0x00000000ff00723e */ /* 0x001fc800000000ff */
[----:B------:R-:W-:Y:S01]  /*163e0*/  PRMT R23, R0, 0x7610, R23 ;  /* 0x0000761000177816 */ /* 0x000fe20000000017 */
[----:B------:R-:W-:Y:S05]  /*163f0*/  BRA `(.L_x_1945) ;  /* 0x00000d8000007947 */ /* 0x000fea0003800000 */
.L_x_1941:
        /* <DEDUP_REMOVED lines=9> */
.L_x_1949:
[----:B------:R0:W5:Y:S01]  /*16490*/  LDG.E.U16 R23, [R2.64] ;  /* 0x0000002402177981 */ /* 0x000162000c1e1500 */
[----:B------:R-:W-:Y:S05]  /*164a0*/  BRA `(.L_x_1945) ;  /* 0x00000cd000007947 */ /* 0x000fea0003800000 */
.L_x_1948:
        /* <DEDUP_REMOVED lines=9> */
.L_x_1951:
[----:B------:R0:W5:Y:S01]  /*16540*/  LDG.E.U16 R23, [R2.64] ;  /* 0x0000002402177981 */ /* 0x000162000c1e1500 */
[----:B------:R-:W-:Y:S05]  /*16550*/  BRA `(.L_x_1945) ;  /* 0x00000c2000007947 */ /* 0x000fea0003800000 */
.L_x_1950:
[----:B------:R-:W2:Y:S02]  /*16560*/  LDG.E.64 R2, [R2.64] ;  /* 0x0000002402027981 */ /* 0x000ea4000c1e1b00 */
[----:B--2---:R-:W0:Y:S01]  /*16570*/  F2F.F32.F64 R0, R2 ;  /* 0x0000000200007310 */ /* 0x004e220000301000 */
[----:B------:R-:W0:-:S14]  /*16580*/  DSETP.GEU.AND P0, PT, |R2|, c[0x2][0x0], PT ;  /* 0x008000000200762a */ /* 0x000e1c0003f0e200 */
[----:B0-----:R-:W-:-:S05]  /*16590*/  @!P0 FMUL R0, R0, 1.175494350822287508e-38 ;  /* 0x0080000000008820 */ /* 0x001fca0000400000 */
[----:B------:R-:W-:-:S04]  /*165a0*/  F2FP.PACK_AB R0, RZ, R0 ;  /* 0x00000000ff00723e */ /* 0x000fc800000000ff */
[----:B------:R-:W-:Y:S01]  /*165b0*/  PRMT R23, R0, 0x7610, R23 ;  /* 0x0000761000177816 */ /* 0x000fe20000000017 */
[----:B------:R-:W-:Y:S05]  /*165c0*/  BRA `(.L_x_1945) ;  /* 0x00000bb000007947 */ /* 0x000fea0003800000 */
.L_x_1940:
        /* <DEDUP_REMOVED lines=14> */
.L_x_1954:
[----:B------:R-:W2:Y:S02]  /*166b0*/  LDG.E.64 R2, [R2.64] ;  /* 0x0000002402027981 */ /* 0x000ea4000c1e1b00 */
[----:B--2---:R-:W0:Y:S01]  /*166c0*/  F2F.F32.F64 R0, R2 ;  /* 0x0000000200007310 */ /* 0x004e220000301000 */
[----:B------:R-:W0:-:S14]  /*166d0*/  DSETP.GEU.AND P0, PT, |R2|, c[0x2][0x0], PT ;  /* 0x008000000200762a */ /* 0x000e1c0003f0e200 */
[----:B0-----:R-:W-:-:S05]  /*166e0*/  @!P0 FMUL R0, R0, 1.175494350822287508e-38 ;  /* 0x0080000000008820 */ /* 0x001fca0000400000 */
[----:B------:R-:W-:-:S04]  /*166f0*/  F2FP.PACK_AB R0, RZ, R0 ;  /* 0x00000000ff00723e */ /* 0x000fc800000000ff */
[----:B------:R-:W-:Y:S01]  /*16700*/  PRMT R23, R0, 0x7610, R23 ;  /* 0x0000761000177816 */ /* 0x000fe20000000017 */
[----:B------:R-:W-:Y:S05]  /*16710*/  BRA `(.L_x_1945) ;  /* 0x00000a6000007947 */ /* 0x000fea0003800000 */
.L_x_1953:
        /* <DEDUP_REMOVED lines=28> */
.L_x_1956:
        /* <DEDUP_REMOVED lines=15> */
.L_x_1955:
[----:B------:R-:W2:Y:S02]  /*169d0*/  LDG.E.U16 R0, [R2.64] ;  /* 0x0000002402007981 */ /* 0x000ea4000c1e1500 */
[----:B--2---:R-:W-:-:S04]  /*169e0*/  PRMT R0, RZ, 0x5410, R0 ;  /* 0x00005410ff007816 */ /* 0x004fc80000000000 */
[----:B------:R-:W-:-:S04]  /*169f0*/  F2FP.PACK_AB R0, RZ, R0 ;  /* 0x00000000ff00723e */ /* 0x000fc800000000ff */
[----:B------:R-:W-:Y:S01]  /*16a00*/  PRMT R23, R0, 0x7610, R23 ;  /* 0x0000761000177816 */ /* 0x000fe20000000017 */
[----:B------:R-:W-:Y:S05]  /*16a10*/  BRA `(.L_x_1945) ;  /* 0x0000076000007947 */ /* 0x000fea0003800000 */
.L_x_1952:
        /* <DEDUP_REMOVED lines=12> */
.L_x_1959:
        /* <DEDUP_REMOVED lines=21> */
.L_x_1963:
[----:B------:R-:W-:Y:S05]  /*16c30*/  BSYNC B1 ;  /* 0x0000000000017941 */ /* 0x000fea0003800000 */
.L_x_1962:
[----:B------:R-:W-:Y:S01]  /*16c40*/  LEA R3, R0, 0x3b800000, 0x17 ;  /* 0x3b80000000037811 */ /* 0x000fe200078eb8ff */
[----:B------:R-:W-:-:S05]  /*16c50*/  IMAD.SHL.U32 R0, R2, 0x100000, RZ ;  /* 0x0010000002007824 */ /* 0x000fca00078e00ff */
[----:B------:R-:W-:Y:S02]  /*16c60*/  LOP3.LUT R0, R3, R0, R4, 0xfe, !PT ;  /* 0x0000000003007212 */ /* 0x000fe400078efe04 */
.L_x_1961:
[----:B------:R-:W-:Y:S05]  /*16c70*/  BSYNC B0 ;  /* 0x0000000000007941 */ /* 0x000fea0003800000 */
.L_x_1960:
[----:B------:R-:W-:-:S04]  /*16c80*/  F2FP.PACK_AB R0, RZ, R0 ;  /* 0x00000000ff00723e */ /* 0x000fc800000000ff */
[----:B------:R-:W-:Y:S01]  /*16c90*/  PRMT R23, R0, 0x7610, R23 ;  /* 0x0000761000177816 */ /* 0x000fe20000000017 */
[----:B------:R-:W-:Y:S05]  /*16ca0*/  BRA `(.L_x_1945) ;  /* 0x000004d000007947 */ /* 0x000fea0003800000 */
.L_x_1958:
        /* <DEDUP_REMOVED lines=21> */
.L_x_1967:
[----:B------:R-:W-:Y:S05]  /*16e00*/  BSYNC B1 ;  /* 0x0000000000017941 */ /* 0x000fea0003800000 */
.L_x_1966:
[----:B------:R-:W-:Y:S01]  /*16e10*/  LEA R3, R0, 0x37800000, 0x17 ;  /* 0x3780000000037811 */ /* 0x000fe200078eb8ff */
[----:B------:R-:W-:-:S05]  /*16e20*/  IMAD.SHL.U32 R0, R2, 0x200000, RZ ;  /* 0x0020000002007824 */ /* 0x000fca00078e00ff */
[----:B------:R-:W-:Y:S02]  /*16e30*/  LOP3.LUT R0, R3, R0, R4, 0xfe, !PT ;  /* 0x0000000003007212 */ /* 0x000fe400078efe04 */
.L_x_1965:
[----:B------:R-:W-:Y:S05]  /*16e40*/  BSYNC B0 ;  /* 0x0000000000007941 */ /* 0x000fea0003800000 */
.L_x_1964:
[----:B------:R-:W-:-:S04]  /*16e50*/  F2FP.PACK_AB R0, RZ, R0 ;  /* 0x00000000ff00723e */ /* 0x000fc800000000ff */
[----:B------:R-:W-:Y:S01]  /*16e60*/  PRMT R23, R0, 0x7610, R23 ;  /* 0x0000761000177816 */ /* 0x000fe20000000017 */
[----:B------:R-:W-:Y:S05]  /*16e70*/  BRA `(.L_x_1945) ;  /* 0x0000030000007947 */ /* 0x000fea0003800000 */
.L_x_1957:
        /* <DEDUP_REMOVED lines=14> */
.L_x_1971:
[----:B------:R-:W-:Y:S05]  /*16f60*/  BSYNC B0 ;  /* 0x0000000000007941 */ /* 0x000fea0003800000 */
.L_x_1970:
[----:B------:R-:W-:-:S04]  /*16f70*/  F2FP.PACK_AB R0, RZ, R0 ;  /* 0x00000000ff00723e */ /* 0x000fc800000000ff */
[----:B------:R-:W-:Y:S01]  /*16f80*/  PRMT R23, R0, 0x7610, R23 ;  /* 0x0000761000177816 */ /* 0x000fe20000000017 */
[----:B------:R-:W-:Y:S05]  /*16f90*/  BRA `(.L_x_1945) ;  /* 0x000001e000007947 */ /* 0x000fea0003800000 */
.L_x_1944:
        /* <DEDUP_REMOVED lines=21> */
.L_x_1969:
[----:B------:R-:W2:Y:S02]  /*170f0*/  LDG.E.64 R2, [R2.64] ;  /* 0x0000002402027981 */ /* 0x000ea4000c1e1b00 */
[----:B--2---:R-:W0:Y:S02]  /*17100*/  I2F.U64 R0, R2 ;  /* 0x0000000200007312 */ /* 0x004e240000301000 */
[----:B0-----:R-:W-:-:S04]  /*17110*/  F2FP.PACK_AB R0, RZ, R0 ;  /* 0x00000000ff00723e */ /* 0x001fc800000000ff */
[----:B------:R-:W-:Y:S01]  /*17120*/  PRMT R23, R0, 0x7610, R23 ;  /* 0x0000761000177816 */ /* 0x000fe20000000017 */
[----:B------:R-:W-:Y:S05]  /*17130*/  BRA `(.L_x_1945) ;  /* 0x0000004000007947 */ /* 0x000fea0003800000 */
.L_x_1968:
[----:B------:R-:W2:Y:S02]  /*17140*/  LDG.E R2, [R2.64] ;  /* 0x0000002402027981 */ /* 0x000ea4000c1e1900 */
[----:B--2---:R-:W0:Y:S02]  /*17150*/  I2F.U32 R0, R2 ;  /* 0x0000000200007306 */ /* 0x004e240000201000 */
[----:B0-----:R-:W-:-:S04]  /*17160*/  F2FP.PACK_AB R0, RZ, R0 ;  /* 0x00000000ff00723e */ /* 0x001fc800000000ff */
[----:B------:R-:W-:Y:S02]  /*17170*/  PRMT R23, R0, 0x7610, R23 ;  /* 0x0000761000177816 */ /* 0x000fe40000000017 */
.L_x_1945:
        /* <DEDUP_REMOVED lines=18> */
.L_x_1975:
[----:B------:R-:W2:Y:S02]  /*172a0*/  LDG.E.U8 R2, [R2.64] ;  /* 0x0000002402027981 */ /* 0x000ea4000c1e1100 */
[----:B--2---:R-:W0:Y:S02]  /*172b0*/  I2F.U16 R0, R2 ;  /* 0x0000000200007306 */ /* 0x004e240000101000 */
[----:B0-----:R-:W-:Y:S01]  /*172c0*/  F2FP.PACK_AB R0, RZ, R0 ;  /* 0x00000000ff00723e */ /* 0x001fe200000000ff */
[----:B------:R-:W-:Y:S05]  /*172d0*/  BRA `(.L_x_1977) ;  /* 0x00000e1000007947 */ /* 0x000fea0003800000 */
.L_x_1974:
        /* <DEDUP_REMOVED lines=10> */
.L_x_1979:
[----:B------:R-:W2:Y:S02]  /*17380*/  LDG.E R2, [R2.64] ;  /* 0x0000002402027981 */ /* 0x000ea4000c1e1900 */
[----:B--2---:R-:W0:Y:S02]  /*17390*/  I2F R0, R2 ;  /* 0x0000000200007306 */ /* 0x004e240000201400 */
[----:B0-----:R-:W-:Y:S01]  /*173a0*/  F2FP.PACK_AB R0, RZ, R0 ;  /* 0x00000000ff00723e */ /* 0x001fe200000000ff */
[----:B------:R-:W-:Y:S05]  /*173b0*/  BRA `(.L_x_1977) ;  /* 0x00000d3000007947 */ /* 0x000fea0003800000 */
.L_x_1978:
[----:B------:R-:W2:Y:S02]  /*173c0*/  LDG.E.U16 R2, [R2.64] ;  /* 0x0000002402027981 */ /* 0x000ea4000c1e1500 */
[----:B--2---:R-:W0:Y:S02]  /*173d0*/  I2F.S16 R0, R2 ;  /* 0x0000000200007306 */ /* 0x004e240000101400 */
[----:B0-----:R-:W-:Y:S01]  /*173e0*/  F2FP.PACK_AB R0, RZ, R0 ;  /* 0x00000000ff00723e */ /* 0x001fe200000000ff */
[----:B------:R-:W-:Y:S05]  /*173f0*/  BRA `(.L_x_1977) ;  /* 0x00000cf000007947 */ /* 0x000fea0003800000 */
.L_x_1973:
        /* <DEDUP_REMOVED lines=9> */
.L_x_1981:
[----:B------:R0:W5:Y:S01]  /*17490*/  LDG.E.U16 R0, [R2.64] ;  /* 0x0000002402007981 */ /* 0x000162000c1e1500 */
[----:B------:R-:W-:Y:S05]  /*174a0*/  BRA `(.L_x_1977) ;  /* 0x00000c4000007947 */ /* 0x000fea0003800000 */
.L_x_1980:
        /* <DEDUP_REMOVED lines=9> */
.L_x_1983:
[----:B------:R0:W5:Y:S01]  /*17540*/  LDG.E.U16 R0, [R2.64] ;  /* 0x0000002402007981 */ /* 0x000162000c1e1500 */
[----:B------:R-:W-:Y:S05]  /*17550*/  BRA `(.L_x_1977) ;  /* 0x00000b9000007947 */ /* 0x000fea0003800000 */
.L_x_1982:
[----:B------:R-:W2:Y:S02]  /*17560*/  LDG.E.64 R2, [R2.64] ;  /* 0x0000002402027981 */ /* 0x000ea4000c1e1b00 */
[----:B--2---:R-:W0:Y:S01]  /*17570*/  F2F.F32.F64 R0, R2 ;  /* 0x0000000200007310 */ /* 0x004e220000301000 */
[----:B------:R-:W0:-:S14]  /*17580*/  DSETP.GEU.AND P0, PT, |R2|, c[0x2][0x0], PT ;  /* 0x008000000200762a */ /* 0x000e1c0003f0e200 */
[----:B0-----:R-:W-:-:S05]  /*17590*/  @!P0 FMUL R0, R0, 1.175494350822287508e-38 ;  /* 0x0080000000008820 */ /* 0x001fca0000400000 */
[----:B------:R-:W-:Y:S01]  /*175a0*/  F2FP.PACK_AB R0, RZ, R0 ;  /* 0x00000000ff00723e */ /* 0x000fe200000000ff */
[----:B------:R-:W-:Y:S05]  /*175b0*/  BRA `(.L_x_1977) ;  /* 0x00000b3000007947 */ /* 0x000fea0003800000 */
.L_x_1972:
        /* <DEDUP_REMOVED lines=13> */
.L_x_1986:
[----:B------:R-:W2:Y:S02]  /*17690*/  LDG.E.64 R2, [R2.64] ;  /* 0x0000002402027981 */ /* 0x000ea4000c1e1b00 */
[----:B--2---:R-:W0:Y:S01]  /*176a0*/  F2F.F32.F64 R0, R2 ;  /* 0x0000000200007310 */ /* 0x004e220000301000 */
[----:B------:R-:W0:-:S14]  /*176b0*/  DSETP.GEU.AND P0, PT, |R2|, c[0x2][0x0], PT ;  /* 0x008000000200762a */ /* 0x000e1c0003f0e200 */
[----:B0-----:R-:W-:-:S05]  /*176c0*/  @!P0 FMUL R0, R0, 1.175494350822287508e-38 ;  /* 0x0080000000008820 */ /* 0x001fca0000400000 */
[----:B------:R-:W-:Y:S01]  /*176d0*/  F2FP.PACK_AB R0, RZ, R0 ;  /* 0x00000000ff00723e */ /* 0x000fe200000000ff */
[----:B------:R-:W-:Y:S05]  /*176e0*/  BRA `(.L_x_1977) ;  /* 0x00000a0000007947 */ /* 0x000fea0003800000 */
.L_x_1985:
        /* <DEDUP_REMOVED lines=28> */
.L_x_1988:
        /* <DEDUP_REMOVED lines=15> */
.L_x_1987:
[----:B------:R-:W2:Y:S02]  /*179a0*/  LDG.E.U16 R0, [R2.64] ;  /* 0x0000002402007981 */ /* 0x000ea4000c1e1500 */
[----:B--2---:R-:W-:-:S04]  /*179b0*/  PRMT R0, RZ, 0x5410, R0 ;  /* 0x00005410ff007816 */ /* 0x004fc80000000000 */
[----:B------:R-:W-:Y:S01]  /*179c0*/  F2FP.PACK_AB R0, RZ, R0 ;  /* 0x00000000ff00723e */ /* 0x000fe200000000ff */
[----:B------:R-:W-:Y:S05]  /*179d0*/  BRA `(.L_x_1977) ;  /* 0x0000071000007947 */ /* 0x000fea0003800000 */
.L_x_1984:
        /* <DEDUP_REMOVED lines=12> */
.L_x_1991:
        /* <DEDUP_REMOVED lines=21> */
.L_x_1995:
[----:B------:R-:W-:Y:S05]  /*17bf0*/  BSYNC B1 ;  /* 0x0000000000017941 */ /* 0x000fea0003800000 */
.L_x_1994:
[----:B------:R-:W-:Y:S01]  /*17c00*/  LEA R3, R0, 0x3b800000, 0x17 ;  /* 0x3b80000000037811 */ /* 0x000fe200078eb8ff */
[----:B------:R-:W-:-:S05]  /*17c10*/  IMAD.SHL.U32 R0, R2, 0x100000, RZ ;  /* 0x0010000002007824 */ /* 0x000fca00078e00ff */
[----:B------:R-:W-:Y:S02]  /*17c20*/  LOP3.LUT R0, R3, R0, R4, 0xfe, !PT ;  /* 0x0000000003007212 */ /* 0x000fe400078efe04 */
.L_x_1993:
[----:B------:R-:W-:Y:S05]  /*17c30*/  BSYNC B0 ;  /* 0x0000000000007941 */ /* 0x000fea0003800000 */
.L_x_1992:
[----:B------:R-:W-:Y:S01]  /*17c40*/  F2FP.PACK_AB R0, RZ, R0 ;  /* 0x00000000ff00723e */ /* 0x000fe200000000ff */
[----:B------:R-:W-:Y:S05]  /*17c50*/  BRA `(.L_x_1977) ;  /* 0x0000049000007947 */ /* 0x000fea0003800000 */
.L_x_1990:
        /* <DEDUP_REMOVED lines=21> */
.L_x_1999:
[----:B------:R-:W-:Y:S05]  /*17db0*/  BSYNC B1 ;  /* 0x0000000000017941 */ /* 0x000fea0003800000 */
.L_x_1998:
[----:B------:R-:W-:Y:S01]  /*17dc0*/  LEA R3, R0, 0x37800000, 0x17 ;  /* 0x3780000000037811 */ /* 0x000fe200078eb8ff */
[----:B------:R-:W-:-:S05]  /*17dd0*/  IMAD.SHL.U32 R0, R2, 0x200000, RZ ;  /* 0x0020000002007824 */ /* 0x000fca00078e00ff */
[----:B------:R-:W-:Y:S02]  /*17de0*/  LOP3.LUT R0, R3, R0, R4, 0xfe, !PT ;  /* 0x0000000003007212 */ /* 0x000fe400078efe04 */
.L_x_1997:
[----:B------:R-:W-:Y:S05]  /*17df0*/  BSYNC B0 ;  /* 0x0000000000007941 */ /* 0x000fea0003800000 */
.L_x_1996:
[----:B------:R-:W-:Y:S01]  /*17e00*/  F2FP.PACK_AB R0, RZ, R0 ;  /* 0x00000000ff00723e */ /* 0x000fe200000000ff */
[----:B------:R-:W-:Y:S05]  /*17e10*/  BRA `(.L_x_1977) ;  /* 0x000002d000007947 */ /* 0x000fea0003800000 */
.L_x_1989:
        /* <DEDUP_REMOVED lines=14> */
.L_x_2003:
[----:B------:R-:W-:Y:S05]  /*17f00*/  BSYNC B0 ;  /* 0x0000000000007941 */ /* 0x000fea0003800000 */
.L_x_2002:
[----:B------:R-:W-:Y:S01]  /*17f10*/  F2FP.PACK_AB R0, RZ, R0 ;  /* 0x00000000ff00723e */ /* 0x000fe200000000ff */
[----:B------:R-:W-:Y:S05]  /*17f20*/  BRA `(.L_x_1977) ;  /* 0x000001c000007947 */ /* 0x000fea0003800000 */
.L_x_1976:
        /* <DEDUP_REMOVED lines=21> */
.L_x_2001:
[----:B------:R-:W2:Y:S02]  /*18080*/  LDG.E.64 R2, [R2.64] ;  /* 0x0000002402027981 */ /* 0x000ea4000c1e1b00 */
[----:B--2---:R-:W0:Y:S02]  /*18090*/  I2F.U64 R0, R2 ;  /* 0x0000000200007312 */ /* 0x004e240000301000 */
[----:B0-----:R-:W-:Y:S01]  /*180a0*/  F2FP.PACK_AB R0, RZ, R0 ;  /* 0x00000000ff00723e */ /* 0x001fe200000000ff */
[----:B------:R-:W-:Y:S05]  /*180b0*/  BRA `(.L_x_1977) ;  /* 0x0000003000007947 */ /* 0x000fea0003800000 */
.L_x_2000:
[----:B------:R-:W2:Y:S02]  /*180c0*/  LDG.E R2, [R2.64] ;  /* 0x0000002402027981 */ /* 0x000ea4000c1e1900 */
[----:B--2---:R-:W0:Y:S02]  /*180d0*/  I2F.U32 R0, R2 ;  /* 0x0000000200007306 */ /* 0x004e240000201000 */
[----:B0-----:R-:W-:-:S06]  /*180e0*/  F2FP.PACK_AB R0, RZ, R0 ;  /* 0x00000000ff00723e */ /* 0x001fcc00000000ff */
.L_x_1977:
        /* <DEDUP_REMOVED lines=27> */
[----:B0-----:R-:W-:Y:S01]  /*182a0*/  STG.E.U8 [R16.64], R3 ;  /* 0x0000000310007986 */ /* 0x001fe2000c101124 */
[----:B------:R-:W-:Y:S05]  /*182b0*/  EXIT ;  /* 0x000000000000794d */ /* 0x000fea0003800000 */
.L_x_2007:
[----:B------:R-:W-:-:S06]  /*182c0*/  HADD2.F32 R3, -RZ, R3.H0_H0 ;  /* 0x20000003ff037230 */ /* 0x000fcc0000004100 */
[----:B------:R-:W0:Y:S02]  /*182d0*/  F2I.S64.TRUNC R2, R3 ;  /* 0x0000000300027311 */ /* 0x000e24000020d900 */
[----:B0-----:R-:W-:Y:S01]  /*182e0*/  STG.E.U8 [R16.64], R2 ;  /* 0x0000000210007986 */ /* 0x001fe2000c101124 */
[----:B------:R-:W-:Y:S05]  /*182f0*/  EXIT ;  /* 0x000000000000794d */ /* 0x000fea0003800000 */
.L_x_2006:
        /* <DEDUP_REMOVED lines=8> */
[----:B0-----:R-:W-:Y:S01]  /*18380*/  STG.E.64 [R16.64], R2 ;  /* 0x0000000210007986 */ /* 0x001fe2000c101b24 */
[----:B------:R-:W-:Y:S05]  /*18390*/  EXIT ;  /* 0x000000000000794d */ /* 0x000fea0003800000 */
.L_x_2010:
[----:B------:R-:W-:-:S06]  /*183a0*/  HADD2.F32 R3, -RZ, R3.H0_H0 ;  /* 0x20000003ff037230 */ /* 0x000fcc0000004100 */
[----:B------:R-:W0:Y:S02]  /*183b0*/  F2I.FTZ.TRUNC.NTZ R3, R3 ;  /* 0x0000000300037305 */ /* 0x000e24000021f100 */
[----:B0-----:R-:W-:Y:S01]  /*183c0*/  STG.E [R16.64], R3 ;  /* 0x0000000310007986 */ /* 0x001fe2000c101924 */
[----:B------:R-:W-:Y:S05]  /*183d0*/  EXIT ;  /* 0x000000000000794d */ /* 0x000fea0003800000 */
.L_x_2009:
[----:B------:R-:W-:-:S06]  /*183e0*/  HADD2.F32 R3, -RZ, R3.H0_H0 ;  /* 0x20000003ff037230 */ /* 0x000fcc0000004100 */
[----:B------:R-:W0:Y:S02]  /*183f0*/  F2I.FTZ.TRUNC.NTZ R3, R3 ;  /* 0x0000000300037305 */ /* 0x000e24000021f100 */
[----:B0-----:R-:W-:Y:S01]  /*18400*/  STG.E.U16 [R16.64], R3 ;  /* 0x0000000310007986 */ /* 0x001fe2000c101524 */
[----:B------:R-:W-:Y:S05]  /*18410*/  EXIT ;  /* 0x000000000000794d */ /* 0x000fea0003800000 */
.L_x_2005:
[----:B------:R-:W-:-:S13]  /*18420*/  ISETP.GT.AND P0, PT, R0, 0x6, PT ;  /* 0x000000060000780c */ /* 0x000fda0003f04270 */
[----:B------:R-:W-:Y:S05]  /*18430*/  @P0 BRA `(.L_x_2011) ;  /* 0x0000009000000947 */ /* 0x000fea0003800000 */
[----:B------:R-:W-:-:S13]  /*18440*/  ISETP.NE.AND P0, PT, R0, 0x5, PT ;  /* 0x000000050000780c */ /* 0x000fda0003f05270 */
[----:B------:R-:W-:Y:S05]  /*18450*/  @!P0 BRA `(.L_x_2012) ;  /* 0x0000005000008947 */ /* 0x000fea0003800000 */
[----:B------:R-:W-:-:S13]  /*18460*/  ISETP.NE.AND P0, PT, R0, 0x6, PT ;  /* 0x000000060000780c */ /* 0x000fda0003f05270 */
[----:B------:R-:W-:Y:S05]  /*18470*/  @P0 BRA `(.L_x_2008) ;  /* 0x00000b1000000947 */ /* 0x000fea0003800000 */
[----:B------:R-:W-:-:S05]  /*18480*/  HADD2.F32 R3, -RZ, R3.H0_H0 ;  /* 0x20000003ff037230 */ /* 0x000fca0000004100 */
[----:B------:R-:W-:Y:S01]  /*18490*/  STG.E [R16.64], R3 ;  /* 0x0000000310007986 */ /* 0x000fe2000c101924 */
[----:B------:R-:W-:Y:S05]  /*184a0*/  EXIT ;  /* 0x000000000000794d */ /* 0x000fea0003800000 */
.L_x_2012:
[----:B------:R-:W-:Y:S01]  /*184b0*/  STG.E.U16 [R16.64], R3 ;  /* 0x0000000310007986 */ /* 0x000fe2000c101524 */
[----:B------:R-:W-:Y:S05]  /*184c0*/  EXIT ;  /* 0x000000000000794d */ /* 0x000fea0003800000 */
.L_x_2011:
        /* <DEDUP_REMOVED lines=8> */
[----:B------:R-:W-:Y:S01]  /*18550*/  STG.E.64 [R16.64], R2 ;  /* 0x0000000210007986 */ /* 0x000fe2000c101b24 */
[----:B------:R-:W-:Y:S05]  /*18560*/  EXIT ;  /* 0x000000000000794d */ /* 0x000fea0003800000 */
.L_x_2014:
[----:B------:R-:W-:-:S05]  /*18570*/  HADD2.F32 R0, -RZ, R3.H0_H0 ;  /* 0x20000003ff007230 */ /* 0x000fca0000004100 */
[----:B------:R-:W-:-:S04]  /*18580*/  F2FP.PACK_AB R0, RZ, R0 ;  /* 0x00000000ff00723e */ /* 0x000fc800000000ff */
[----:B------:R-:W-:-:S05]  /*18590*/  PRMT R0, R0, 0x5410, RZ ;  /* 0x0000541000007816 */ /* 0x000fca00000000ff */
[----:B------:R-:W-:Y:S01]  /*185a0*/  STG.E [R16.64], R0 ;  /* 0x0000000010007986 */ /* 0x000fe2000c101924 */
[----:B------:R-:W-:Y:S05]  /*185b0*/  EXIT ;  /* 0x000000000000794d */ /* 0x000fea0003800000 */
.L_x_2013:
[----:B------:R-:W-:-:S05]  /*185c0*/  HADD2.F32 R2, -RZ, R3.H0_H0 ;  /* 0x20000003ff027230 */ /* 0x000fca0000004100 */
[----:B------:R-:W-:-:S06]  /*185d0*/  FMUL.FTZ R2, R2, 1 ;  /* 0x3f80000002027820 */ /* 0x000fcc0000410000 */
[----:B------:R-:W0:Y:S02]  /*185e0*/  F2F.F64.F32 R2, R2 ;  /* 0x0000000200027310 */ /* 0x000e240000201800 */
[----:B0-----:R-:W-:Y:S01]  /*185f0*/  STG.E.64 [R16.64], R2 ;  /* 0x0000000210007986 */ /* 0x001fe2000c101b24 */
[----:B------:R-:W-:Y:S05]  /*18600*/  EXIT ;  /* 0x000000000000794d */ /* 0x000fea0003800000 */
.L_x_2004:
        /* <DEDUP_REMOVED lines=11> */
[----:B------:R-:W-:Y:S01]  /*186c0*/  STG.E.U8 [R16.64], R3 ;  /* 0x0000000310007986 */ /* 0x000fe2000c101124 */
[----:B------:R-:W-:Y:S05]  /*186d0*/  EXIT ;  /* 0x000000000000794d */ /* 0x000fea0003800000 */
.L_x_2017:
[----:B------:R-:W-:Y:S01]  /*186e0*/  HADD2.F32 R3, -RZ, R3.H0_H0 ;  /* 0x20000003ff037230 */ /* 0x000fe20000004100 */
[----:B------:R-:W-:-:S04]  /*186f0*/  CS2R R6, SRZ ;  /* 0x0000000000067805 */ /* 0x000fc8000001ff00 */
[----:B------:R-:W-:-:S04]  /*18700*/  FMUL.FTZ R3, R3, 1 ;  /* 0x3f80000003037820 */ /* 0x000fc80000410000 */
[----:B------:R-:W0:Y:S02]  /*18710*/  F2F.F64.F32 R4, R3 ;  /* 0x0000000300047310 */ /* 0x000e240000201800 */
[----:B0-----:R-:W-:Y:S01]  /*18720*/  STG.E.128 [R16.64], R4 ;  /* 0x0000000410007986 */ /* 0x001fe2000c101d24 */
[----:B------:R-:W-:Y:S05]  /*18730*/  EXIT ;  /* 0x000000000000794d */ /* 0x000fea0003800000 */
.L_x_2016:
        /* <DEDUP_REMOVED lines=21> */
.L_x_2021:
[----:B------:R-:W-:Y:S05]  /*18890*/  BSYNC B0 ;  /* 0x0000000000007941 */ /* 0x000fea0003800000 */
.L_x_2020:
[----:B------:R-:W-:-:S05]  /*188a0*/  LOP3.LUT R3, R0, R3, RZ, 0xfc, !PT ;  /* 0x0000000300037212 */ /* 0x000fca00078efcff */
[----:B------:R-:W-:Y:S01]  /*188b0*/  STG.E.U8 [R16.64], R3 ;  /* 0x0000000310007986 */ /* 0x000fe2000c101124 */
[----:B------:R-:W-:Y:S05]  /*188c0*/  EXIT ;  /* 0x000000000000794d */ /* 0x000fea0003800000 */
.L_x_2019:
        /* <DEDUP_REMOVED lines=13> */
.L_x_2023:
[----:B------:R-:W-:Y:S01]  /*189a0*/  IMAD.MOV.U32 R0, RZ, RZ, 0x7f ;  /* 0x0000007fff007424 */ /* 0x000fe200078e00ff */
[----:B------:R-:W-:-:S04]  /*189b0*/  ISETP.GT.U32.AND P0, PT, R2, 0x7f800000, PT ;  /* 0x7f8000000200780c */ /* 0x000fc80003f04070 */
[----:B------:R-:W-:-:S04]  /*189c0*/  SEL R0, R0, 0x7c, P0 ;  /* 0x0000007c00007807 */ /* 0x000fc80000000000 */
.L_x_2024:
[----:B------:R-:W-:Y:S05]  /*189d0*/  BSYNC B0 ;  /* 0x0000000000007941 */ /* 0x000fea0003800000 */
.L_x_2022:
[----:B------:R-:W-:-:S04]  /*189e0*/  LOP3.LUT R2, R3, 0x80000000, RZ, 0xc0, !PT ;  /* 0x8000000003027812 */ /* 0x000fc800078ec0ff */
[----:B------:R-:W-:-:S04]  /*189f0*/  SHF.R.U32.HI R3, RZ, 0x18, R2 ;  /* 0x00000018ff037819 */ /* 0x000fc80000011602 */
[----:B------:R-:W-:-:S05]  /*18a00*/  LOP3.LUT R3, R0, R3, RZ, 0xfc, !PT ;  /* 0x0000000300037212 */ /* 0x000fca00078efcff */
[----:B------:R-:W-:Y:S01]  /*18a10*/  STG.E.U8 [R16.64], R3 ;  /* 0x0000000310007986 */ /* 0x000fe2000c101124 */
[----:B------:R-:W-:Y:S05]  /*18a20*/  EXIT ;  /* 0x000000000000794d */ /* 0x000fea0003800000 */
.L_x_2018:
[----:B------:R-:W-:-:S05]  /*18a30*/  HADD2.F32 R0, -RZ, R3.H0_H0 ;  /* 0x20000003ff007230 */ /* 0x000fca0000004100 */
[----:B------:R-:W-:-:S05]  /*18a40*/  F2FP.BF16.PACK_AB R0, RZ, R0 ;  /* 0x00000000ff00723e */ /* 0x000fca00000010ff */
[----:B------:R-:W-:Y:S01]  /*18a50*/  STG.E.U16 [R16.64], R0 ;  /* 0x0000000010007986 */ /* 0x000fe2000c101524 */
[----:B------:R-:W-:Y:S05]  /*18a60*/  EXIT ;  /* 0x000000000000794d */ /* 0x000fea0003800000 */
.L_x_2015:
        /* <DEDUP_REMOVED lines=10> */
[----:B0-----:R-:W-:Y:S01]  /*18b10*/  STG.E.U16 [R16.64], R3 ;  /* 0x0000000310007986 */ /* 0x001fe2000c101524 */
[----:B------:R-:W-:Y:S05]  /*18b20*/  EXIT ;  /* 0x000000000000794d */ /* 0x000fea0003800000 */
.L_x_2027:
        /* <DEDUP_REMOVED lines=17> */
.L_x_2030:
[----:B------:R-:W-:-:S04]  /*18c40*/  LOP3.LUT R2, R3, 0x80000000, RZ, 0xc0, !PT ;  /* 0x8000000003027812 */ /* 0x000fc800078ec0ff */
[----:B------:R-:W-:-:S04]  /*18c50*/  SHF.R.U32.HI R3, RZ, 0x18, R2 ;  /* 0x00000018ff037819 */ /* 0x000fc80000011602 */
[----:B------:R-:W-:-:S04]  /*18c60*/  LOP3.LUT R0, R0, R3, RZ, 0xfc, !PT ;  /* 0x0000000300007212 */ /* 0x000fc800078efcff */
[----:B------:R-:W-:Y:S02]  /*18c70*/  PRMT R8, R0, 0x7610, R8 ;  /* 0x0000761000087816 */ /* 0x000fe40000000008 */
.L_x_2029:
[----:B------:R-:W-:Y:S05]  /*18c80*/  BSYNC B0 ;  /* 0x0000000000007941 */ /* 0x000fea0003800000 */
.L_x_2028:
[----:B------:R-:W-:Y:S01]  /*18c90*/  STG.E.U8 [R16.64], R8 ;  /* 0x0000000810007986 */ /* 0x000fe2000c101124 */
[----:B------:R-:W-:Y:S05]  /*18ca0*/  EXIT ;  /* 0x000000000000794d */ /* 0x000fea0003800000 */
.L_x_2026:
        /* <DEDUP_REMOVED lines=17> */
.L_x_2033:
[----:B------:R-:W-:-:S04]  /*18dc0*/  LOP3.LUT R2, R3, 0x80000000, RZ, 0xc0, !PT ;  /* 0x8000000003027812 */ /* 0x000fc800078ec0ff */
[----:B------:R-:W-:-:S04]  /*18dd0*/  SHF.R.U32.HI R3, RZ, 0x18, R2 ;  /* 0x00000018ff037819 */ /* 0x000fc80000011602 */
[----:B------:R-:W-:-:S04]  /*18de0*/  LOP3.LUT R0, R0, R3, RZ, 0xfc, !PT ;  /* 0x0000000300007212 */ /* 0x000fc800078efcff */
[----:B------:R-:W-:Y:S02]  /*18df0*/  PRMT R8, R0, 0x7610, R8 ;  /* 0x0000761000087816 */ /* 0x000fe40000000008 */
.L_x_2032:
[----:B------:R-:W-:Y:S05]  /*18e00*/  BSYNC B0 ;  /* 0x0000000000007941 */ /* 0x000fea0003800000 */
.L_x_2031:
[----:B------:R-:W-:Y:S01]  /*18e10*/  STG.E.U8 [R16.64], R8 ;  /* 0x0000000810007986 */ /* 0x000fe2000c101124 */
[----:B------:R-:W-:Y:S05]  /*18e20*/  EXIT ;  /* 0x000000000000794d */ /* 0x000fea0003800000 */
.L_x_2025:
        /* <DEDUP_REMOVED lines=22> */
.L_x_2008:
        /* <DEDUP_REMOVED lines=20> */
.L_x_2035:
[----:B------:R-:W-:-:S06]  /*190d0*/  HADD2.F32 R3, -RZ, R3.H0_H0 ;  /* 0x20000003ff037230 */ /* 0x000fcc0000004100 */
[----:B------:R-:W0:Y:S02]  /*190e0*/  F2I.U64.TRUNC R2, R3 ;  /* 0x0000000300027311 */ /* 0x000e24000020d800 */
[----:B0-----:R-:W-:Y:S01]  /*190f0*/  STG.E.64 [R16.64], R2 ;  /* 0x0000000210007986 */ /* 0x001fe2000c101b24 */
[----:B------:R-:W-:Y:S05]  /*19100*/  EXIT ;  /* 0x000000000000794d */ /* 0x000fea0003800000 */
.L_x_2034:
[----:B------:R-:W-:-:S06]  /*19110*/  HADD2.F32 R3, -RZ, R3.H0_H0 ;  /* 0x20000003ff037230 */ /* 0x000fcc0000004100 */
[----:B------:R-:W0:Y:S02]  /*19120*/  F2I.FTZ.U32.TRUNC.NTZ R3, R3 ;  /* 0x0000000300037305 */ /* 0x000e24000021f000 */
[----:B0-----:R-:W-:Y:S01]  /*19130*/  STG.E [R16.64], R3 ;  /* 0x0000000310007986 */ /* 0x001fe2000c101924 */
[----:B------:R-:W-:Y:S05]  /*19140*/  EXIT ;  /* 0x000000000000794d */ /* 0x000fea0003800000 */
.L_x_2036:
        /* <DEDUP_REMOVED lines=11> */
.L_x_9040:


//--------------------- .text._ZN2at6native27unrolled_elementwise_kernelIZZZNS0_14glu_jvp_kernelERNS_18TensorIteratorBaseEENKUlvE_clEvENKUlvE1_clEvEUlN3c104HalfES7_S7_S7_E_St5arrayIPcLm5EELi4E23TrivialOffsetCalculatorILi4EjESC_ILi1EjENS0_6memory12LoadWithCastILi4EEENSF_13StoreWithCastILi1EEEEEviT_T0_T2_T3_T4_T5_ --------------------------
	.section	.text._ZN2at6native27unrolled_elementwise_kernelIZZZNS0_14glu_jvp_kernelERNS_18TensorIteratorBaseEENKUlvE_clEvENKUlvE1_clEvEUlN3c104HalfES7_S7_S7_E_St5arrayIPcLm5EELi4E23TrivialOffsetCalculatorILi4EjESC_ILi1EjENS0_6memory12LoadWithCastILi4EEENSF_13StoreWithCastILi1EEEEEviT_T0_T2_T3_T4_T5_,"ax",@progbits
	.sectioninfo	@"SHI_REGISTERS=40"
	.align	128
        .global         _ZN2at6native27unrolled_elementwise_kernelIZZZNS0_14glu_jvp_kernelERNS_18TensorIteratorBaseEENKUlvE_clEvENKUlvE1_clEvEUlN3c104HalfES7_S7_S7_E_St5arrayIPcLm5EELi4E23TrivialOffsetCalculatorILi4EjESC_ILi1EjENS0_6memory12LoadWithCastILi4EEENSF_13StoreWithCastILi1EEEEEviT_T0_T2_T3_T4_T5_
        .type           _ZN2at6native27unrolled_elementwise_kernelIZZZNS0_14glu_jvp_kernelERNS_18TensorIteratorBaseEENKUlvE_clEvENKUlvE1_clEvEUlN3c104HalfES7_S7_S7_E_St5arrayIPcLm5EELi4E23TrivialOffsetCalculatorILi4EjESC_ILi1EjENS0_6memory12LoadWithCastILi4EEENSF_13StoreWithCastILi1EEEEEviT_T0_T2_T3_T4_T5_,@function
        .size           _ZN2at6native27unrolled_elementwise_kernelIZZZNS0_14glu_jvp_kernelERNS_18TensorIteratorBaseEENKUlvE_clEvENKUlvE1_clEvEUlN3c104HalfES7_S7_S7_E_St5arrayIPcLm5EELi4E23TrivialOffsetCalculatorILi4EjESC_ILi1EjENS0_6memory12LoadWithCastILi4EEENSF_13StoreWithCastILi1EEEEEviT_T0_T2_T3_T4_T5_,(.L_x_9041 - _ZN2at6native27unrolled_elementwise_kernelIZZZNS0_14glu_jvp_kernelERNS_18TensorIteratorBaseEENKUlvE_clEvENKUlvE1_clEvEUlN3c104HalfES7_S7_S7_E_St5arrayIPcLm5EELi4E23TrivialOffsetCalculatorILi4EjESC_ILi1EjENS0_6memory12LoadWithCastILi4EEENSF_13StoreWithCastILi1EEEEEviT_T0_T2_T3_T4_T5_)
        .other          _ZN2at6native27unrolled_elementwise_kernelIZZZNS0_14glu_jvp_kernelERNS_18TensorIteratorBaseEENKUlvE_clEvENKUlvE1_clEvEUlN3c104HalfES7_S7_S7_E_St5arrayIPcLm5EELi4E23TrivialOffsetCalculatorILi4EjESC_ILi1EjENS0_6memory12LoadWithCastILi4EEENSF_13StoreWithCastILi1EEEEEviT_T0_T2_T3_T4_T5_,@"STO_CUDA_ENTRY STV_DEFAULT"
_ZN2at6native27unrolled_elementwise_kernelIZZZNS0_14glu_jvp_kernelERNS_18TensorIteratorBaseEENKUlvE_clEvENKUlvE1_clEvEUlN3c104HalfES7_S7_S7_E_St5arrayIPcLm5EELi4E23TrivialOffsetCalculatorILi4EjESC_ILi1EjENS0_6memory12LoadWithCastILi4EEENSF_13StoreWithCastILi1EEEEEviT_T0_T2_T3_T4_T5_:
.text._ZN2at6native27unrolled_elementwise_kernelIZZZNS0_14glu_jvp_kernelERNS_18TensorIteratorBaseEENKUlvE_clEvENKUlvE1_clEvEUlN3c104HalfES7_S7_S7_E_St5arrayIPcLm5EELi4E23TrivialOffsetCalculatorILi4EjESC_ILi1EjENS0_6memory12LoadWithCastILi4EEENSF_13StoreWithCastILi1EEEEEviT_T0_T2_T3_T4_T5_:
        /* <DEDUP_REMOVED lines=35> */
[----:B-1----:R-:W-:-:S04]  /*0230*/  F2FP.PACK_AB R0, RZ, R0 ;  /* 0x00000000ff00723e */ /* 0x002fc800000000ff */
[----:B------:R-:W-:Y:S01]  /*0240*/  PRMT R26, R0, 0x7610, R26 ;  /* 0x00007610001a7816 */ /* 0x000fe2000000001a */
[----:B------:R-:W-:Y:S05]  /*0250*/  BRA `(.L_x_2044) ;  /* 0x00000f2000007947 */ /* 0x000fea0003800000 */
.L_x_2042:
[----:B------:R-:W2:Y:S02]  /*0260*/  LDG.E.U8 R2, [R2.64] ;  /* 0x0000002402027981 */ /* 0x000ea4000c1e1100 */
[----:B--2---:R-:W1:Y:S02]  /*0270*/  I2F.U16 R0, R2 ;  /* 0x0000000200007306 */ /* 0x004e640000101000 */
[----:B-1----:R-:W-:-:S04]  /*0280*/  F2FP.PACK_AB R0, RZ, R0 ;  /* 0x00000000ff00723e */ /* 0x002fc800000000ff */
[----:B------:R-:W-:Y:S01]  /*0290*/  PRMT R26, R0, 0x7610, R26 ;  /* 0x00007610001a7816 */ /* 0x000fe2000000001a */
[----:B------:R-:W-:Y:S05]  /*02a0*/  BRA `(.L_x_2044) ;  /* 0x00000ed000007947 */ /* 0x000fea0003800000 */
.L_x_2041:
        /* <DEDUP_REMOVED lines=8> */
[----:B-1----:R-:W-:-:S04]  /*0330*/  F2FP.PACK_AB R0, RZ, R0 ;  /* 0x00000000ff00723e */ /* 0x002fc800000000ff */
[----:B------:R-:W-:Y:S01]  /*0340*/  PRMT R26, R0, 0x7610, R26 ;  /* 0x00007610001a7816 */ /* 0x000fe2000000001a */
[----:B------:R-:W-:Y:S05]  /*0350*/  BRA `(.L_x_2044) ;  /* 0x00000e2000007947 */ /* 0x000fea0003800000 */
.L_x_2046:
[----:B------:R-:W2:Y:S02]  /*0360*/  LDG.E R2, [R2.64] ;  /* 0x0000002402027981 */ /* 0x000ea4000c1e1900 */
[----:B--2---:R-:W1:Y:S02]  /*0370*/  I2F R0, R2 ;  /* 0x0000000200007306 */ /* 0x004e640000201400 */
[----:B-1----:R-:W-:-:S04]  /*0380*/  F2FP.PACK_AB R0, RZ, R0 ;  /* 0x00000000ff00723e */ /* 0x002fc800000000ff */
[----:B------:R-:W-:Y:S01]  /*0390*/  PRMT R26, R0, 0x7610, R26 ;  /* 0x00007610001a7816 */ /* 0x000fe2000000001a */
[----:B------:R-:W-:Y:S05]  /*03a0*/  BRA `(.L_x_2044) ;  /* 0x00000dd000007947 */ /* 0x000fea0003800000 */
.L_x_2045:
[----:B------:R-:W2:Y:S02]  /*03b0*/  LDG.E.U16 R2, [R2.64] ;  /* 0x0000002402027981 */ /* 0x000ea4000c1e1500 */
[----:B--2---:R-:W1:Y:S02]  /*03c0*/  I2F.S16 R0, R2 ;  /* 0x0000000200007306 */ /* 0x004e640000101400 */
[----:B-1----:R-:W-:-:S04]  /*03d0*/  F2FP.PACK_AB R0, RZ, R0 ;  /* 0x00000000ff00723e */ /* 0x002fc800000000ff */
[----:B------:R-:W-:Y:S01]  /*03e0*/  PRMT R26, R0, 0x7610, R26 ;  /* 0x00007610001a7816 */ /* 0x000fe2000000001a */
[----:B------:R-:W-:Y:S05]  /*03f0*/  BRA `(.L_x_2044) ;  /* 0x00000d8000007947 */ /* 0x000fea0003800000 */
.L_x_2040:
        /* <DEDUP_REMOVED lines=9> */
.L_x_2048:
[----:B------:R1:W5:Y:S01]  /*0490*/  LDG.E.U16 R26, [R2.64] ;  /* 0x00000024021a7981 */ /* 0x000362000c1e1500 */
[----:B------:R-:W-:Y:S05]  /*04a0*/  BRA `(.L_x_2044) ;  /* 0x00000cd000007947 */ /* 0x000fea0003800000 */
.L_x_2047:
        /* <DEDUP_REMOVED lines=9> */
.L_x_2050:
[----:B------:R1:W5:Y:S01]  /*0540*/  LDG.E.U16 R26, [R2.64] ;  /* 0x00000024021a7981 */ /* 0x000362000c1e1500 */
[----:B------:R-:W-:Y:S05]  /*0550*/  BRA `(.L_x_2044) ;  /* 0x00000c2000007947 */ /* 0x000fea0003800000 */
.L_x_2049:
[----:B------:R-:W2:Y:S02]  /*0560*/  LDG.E.64 R2, [R2.64] ;  /* 0x0000002402027981 */ /* 0x000ea4000c1e1b00 */
[----:B--2---:R-:W1:Y:S01]  /*0570*/  F2F.F32.F64 R0, R2 ;  /* 0x0000000200007310 */ /* 0x004e620000301000 */
[----:B------:R-:W1:-:S14]  /*0580*/  DSETP.GEU.AND P0, PT, |R2|, c[0x2][0x0], PT ;  /* 0x008000000200762a */ /* 0x000e5c0003f0e200 */
[----:B-1----:R-:W-:-:S05]  /*0590*/  @!P0 FMUL R0, R0, 1.175494350822287508e-38 ;  /* 0x0080000000008820 */ /* 0x002fca0000400000 */
[----:B------:R-:W-:-:S04]  /*05a0*/  F2FP.PACK_AB R0, RZ, R0 ;  /* 0x00000000ff00723e */ /* 0x000fc800000000ff */
[----:B------:R-:W-:Y:S01]  /*05b0*/  PRMT R26, R0, 0x7610, R26 ;  /* 0x00007610001a7816 */ /* 0x000fe2000000001a */
[----:B------:R-:W-:Y:S05]  /*05c0*/  BRA `(.L_x_2044) ;  /* 0x00000bb000007947 */ /* 0x000fea0003800000 */
.L_x_2039:
        /* <DEDUP_REMOVED lines=14> */
.L_x_2053:
[----:B------:R-:W2:Y:S02]  /*06b0*/  LDG.E.64 R2, [R2.64] ;  /* 0x0000002402027981 */ /* 0x000ea4000c1e1b00 */
[----:B--2---:R-:W1:Y:S01]  /*06c0*/  F2F.F32.F64 R0, R2 ;  /* 0x0000000200007310 */ /* 0x004e620000301000 */
[----:B------:R-:W1:-:S14]  /*06d0*/  DSETP.GEU.AND P0, PT, |R2|, c[0x2][0x0], PT ;  /* 0x008000000200762a */ /* 0x000e5c0003f0e200 */
[----:B-1----:R-:W-:-:S05]  /*06e0*/  @!P0 FMUL R0, R0, 1.175494350822287508e-38 ;  /* 0x0080000000008820 */ /* 0x002fca0000400000 */
[----:B------:R-:W-:-:S04]  /*06f0*/  F2FP.PACK_AB R0, RZ, R0 ;  /* 0x00000000ff00723e */ /* 0x000fc800000000ff */
[----:B------:R-:W-:Y:S01]  /*0700*/  PRMT R26, R0, 0x7610, R26 ;  /* 0x00007610001a7816 */ /* 0x000fe2000000001a */
[----:B------:R-:W-:Y:S05]  /*0710*/  BRA `(.L_x_2044) ;  /* 0x00000a6000007947 */ /* 0x000fea0003800000 */
.L_x_2052:
        /* <DEDUP_REMOVED lines=28> */
.L_x_2055:
        /* <DEDUP_REMOVED lines=15> */
.L_x_2054:
[----:B------:R-:W2:Y:S02]  /*09d0*/  LDG.E.U16 R0, [R2.64] ;  /* 0x0000002402007981 */ /* 0x000ea4000c1e1500 */
[----:B--2---:R-:W-:-:S04]  /*09e0*/  PRMT R0, RZ, 0x5410, R0 ;  /* 0x00005410ff007816 */ /* 0x004fc80000000000 */
[----:B------:R-:W-:-:S04]  /*09f0*/  F2FP.PACK_AB R0, RZ, R0 ;  /* 0x00000000ff00723e */ /* 0x000fc800000000ff */
[----:B------:R-:W-:Y:S01]  /*0a00*/  PRMT R26, R0, 0x7610, R26 ;  /* 0x00007610001a7816 */ /* 0x000fe2000000001a */
[----:B------:R-:W-:Y:S05]  /*0a10*/  BRA `(.L_x_2044) ;  /* 0x0000076000007947 */ /* 0x000fea0003800000 */
.L_x_2051:
        /* <DEDUP_REMOVED lines=10> */
[----:B-1----:R-:W-:Y:S01]  /*0ac0*/  F2FP.PACK_AB R26, RZ, R0 ;  /* 0x00000000ff1a723e */ /* 0x002fe200000000ff */
[----:B------:R-:W-:Y:S05]  /*0ad0*/  BRA `(.L_x_2044) ;  /* 0x000006a000007947 */ /* 0x000fea0003800000 */
.L_x_2058:
        /* <DEDUP_REMOVED lines=21> */
.L_x_2062:
[----:B------:R-:W-:Y:S05]  /*0c30*/  BSYNC B1 ;  /* 0x0000000000017941 */ /* 0x000fea0003800000 */
.L_x_2061:
[----:B------:R-:W-:Y:S01]  /*0c40*/  LEA R3, R0, 0x3b800000, 0x17 ;  /* 0x3b80000000037811 */ /* 0x000fe200078eb8ff */
[----:B------:R-:W-:-:S05]  /*0c50*/  IMAD.SHL.U32 R0, R2, 0x100000, RZ ;  /* 0x0010000002007824 */ /* 0x000fca00078e00ff */
[----:B------:R-:W-:Y:S02]  /*0c60*/  LOP3.LUT R0, R3, R0, R4, 0xfe, !PT ;  /* 0x0000000003007212 */ /* 0x000fe400078efe04 */
.L_x_2060:
[----:B------:R-:W-:Y:S05]  /*0c70*/  BSYNC B0 ;  /* 0x0000000000007941 */ /* 0x000fea0003800000 */
.L_x_2059:
[----:B------:R-:W-:-:S04]  /*0c80*/  F2FP.PACK_AB R0, RZ, R0 ;  /* 0x00000000ff00723e */ /* 0x000fc800000000ff */
[----:B------:R-:W-:Y:S01]  /*0c90*/  PRMT R26, R0, 0x7610, R26 ;  /* 0x00007610001a7816 */ /* 0x000fe2000000001a */
[----:B------:R-:W-:Y:S05]  /*0ca0*/  BRA `(.L_x_2044) ;  /* 0x000004d000007947 */ /* 0x000fea0003800000 */
.L_x_2057:
        /* <DEDUP_REMOVED lines=21> */
.L_x_2066:
[----:B------:R-:W-:Y:S05]  /*0e00*/  BSYNC B1 ;  /* 0x0000000000017941 */ /* 0x000fea0003800000 */
.L_x_2065:
[----:B------:R-:W-:Y:S01]  /*0e10*/  LEA R3, R0, 0x37800000, 0x17 ;  /* 0x3780000000037811 */ /* 0x000fe200078eb8ff */
[----:B------:R-:W-:-:S05]  /*0e20*/  IMAD.SHL.U32 R0, R2, 0x200000, RZ ;  /* 0x0020000002007824 */ /* 0x000fca00078e00ff */
[----:B------:R-:W-:Y:S02]  /*0e30*/  LOP3.LUT R0, R3, R0, R4, 0xfe, !PT ;  /* 0x0000000003007212 */ /* 0x000fe400078efe04 */
.L_x_2064:
[----:B------:R-:W-:Y:S05]  /*0e40*/  BSYNC B0 ;  /* 0x0000000000007941 */ /* 0x000fea0003800000 */
.L_x_2063:
[----:B------:R-:W-:-:S04]  /*0e50*/  F2FP.PACK_AB R0, RZ, R0 ;  /* 0x00000000ff00723e */ /* 0x000fc800000000ff */
[----:B------:R-:W-:Y:S01]  /*0e60*/  PRMT R26, R0, 0x7610, R26 ;  /* 0x00007610001a7816 */ /* 0x000fe2000000001a */
[----:B------:R-:W-:Y:S05]  /*0e70*/  BRA `(.L_x_2044) ;  /* 0x0000030000007947 */ /* 0x000fea0003800000 */
.L_x_2056:
        /* <DEDUP_REMOVED lines=14> */
.L_x_2070:
[----:B------:R-:W-:Y:S05]  /*0f60*/  BSYNC B0 ;  /* 0x0000000000007941 */ /* 0x000fea0003800000 */
.L_x_2069:
[----:B------:R-:W-:-:S04]  /*0f70*/  F2FP.PACK_AB R0, RZ, R0 ;  /* 0x00000000ff00723e */ /* 0x000fc800000000ff */
[----:B------:R-:W-:Y:S01]  /*0f80*/  PRMT R26, R0, 0x7610, R26 ;  /* 0x00007610001a7816 */ /* 0x000fe2000000001a */
[----:B------:R-:W-:Y:S05]  /*0f90*/  BRA `(.L_x_2044) ;  /* 0x000001e000007947 */ /* 0x000fea0003800000 */
.L_x_2043:
        /* <DEDUP_REMOVED lines=21> */
.L_x_2068:
[----:B------:R-:W2:Y:S02]  /*10f0*/  LDG.E.64 R2, [R2.64] ;  /* 0x0000002402027981 */ /* 0x000ea4000c1e1b00 */
[----:B--2---:R-:W1:Y:S02]  /*1100*/  I2F.U64 R0, R2 ;  /* 0x0000000200007312 */ /* 0x004e640000301000 */
[----:B-1----:R-:W-:-:S04]  /*1110*/  F2FP.PACK_AB R0, RZ, R0 ;  /* 0x00000000ff00723e */ /* 0x002fc800000000ff */
[----:B------:R-:W-:Y:S01]  /*1120*/  PRMT R26, R0, 0x7610, R26 ;  /* 0x00007610001a7816 */ /* 0x000fe2000000001a */
[----:B------:R-:W-:Y:S05]  /*1130*/  BRA `(.L_x_2044) ;  /* 0x0000004000007947 */ /* 0x000fea0003800000 */
.L_x_2067:
[----:B------:R-:W2:Y:S02]  /*1140*/  LDG.E R2, [R2.64] ;  /* 0x0000002402027981 */ /* 0x000ea4000c1e1900 */
[----:B--2---:R-:W1:Y:S02]  /*1150*/  I2F.U32 R0, R2 ;  /* 0x0000000200007306 */ /* 0x004e640000201000 */
[----:B-1----:R-:W-:-:S04]  /*1160*/  F2FP.PACK_AB R0, RZ, R0 ;  /* 0x00000000ff00723e */ /* 0x002fc800000000ff */
[----:B------:R-:W-:Y:S02]  /*1170*/  PRMT R26, R0, 0x7610, R26 ;  /* 0x00007610001a7816 */ /* 0x000fe4000000001a */
.L_x_2044:
        /* <DEDUP_REMOVED lines=19> */
.L_x_2074:
[----:B------:R-:W2:Y:S02]  /*12b0*/  LDG.E.U8 R2, [R2.64] ;  /* 0x0000002402027981 */ /* 0x000ea4000c1e1100 */
[----:B--2---:R-:W1:Y:S02]  /*12c0*/  I2F.U16 R0, R2 ;  /* 0x0000000200007306 */ /* 0x004e640000101000 */
[----:B-1----:R-:W-:-:S04]  /*12d0*/  F2FP.PACK_AB R0, RZ, R0 ;  /* 0x00000000ff00723e */ /* 0x002fc800000000ff */
[----:B------:R-:W-:Y:S01]  /*12e0*/  PRMT R24, R0, 0x7610, R24 ;  /* 0x0000761000187816 */ /* 0x000fe20000000018 */
[----:B------:R-:W-:Y:S05]  /*12f0*/  BRA `(.L_x_2076) ;  /* 0x00000ed000007947 */ /* 0x000fea0003800000 */
.L_x_2073:
        /* <DEDUP_REMOVED lines=11> */
.L_x_2078:
[----:B------:R-:W2:Y:S02]  /*13b0*/  LDG.E R2, [R2.64] ;  /* 0x0000002402027981 */ /* 0x000ea4000c1e1900 */
[----:B--2---:R-:W1:Y:S02]  /*13c0*/  I2F R0, R2 ;  /* 0x0000000200007306 */ /* 0x004e640000201400 */
[----:B-1----:R-:W-:-:S04]  /*13d0*/  F2FP.PACK_AB R0, RZ, R0 ;  /* 0x00000000ff00723e */ /* 0x002fc800000000ff */
[----:B------:R-:W-:Y:S01]  /*13e0*/  PRMT R24, R0, 0x7610, R24 ;  /* 0x0000761000187816 */ /* 0x000fe20000000018 */
[----:B------:R-:W-:Y:S05]  /*13f0*/  BRA `(.L_x_2076) ;  /* 0x00000dd000007947 */ /* 0x000fea0003800000 */
.L_x_2077:
[----:B------:R-:W2:Y:S02]  /*1400*/  LDG.E.U16 R2, [R2.64] ;  /* 0x0000002402027981 */ /* 0x000ea4000c1e1500 */
[----:B--2---:R-:W1:Y:S02]  /*1410*/  I2F.S16 R0, R2 ;  /* 0x0000000200007306 */ /* 0x004e640000101400 */
[----:B-1----:R-:W-:-:S04]  /*1420*/  F2FP.PACK_AB R0, RZ, R0 ;  /* 0x00000000ff00723e */ /* 0x002fc800000000ff */
[----:B------:R-:W-:Y:S01]  /*1430*/  PRMT R24, R0, 0x7610, R24 ;  /* 0x0000761000187816 */ /* 0x000fe20000000018 */
[----:B------:R-:W-:Y:S05]  /*1440*/  BRA `(.L_x_2076) ;  /* 0x00000d8000007947 */ /* 0x000fea0003800000 */
.L_x_2072:
        /* <DEDUP_REMOVED lines=9> */
.L_x_2080:
[----:B------:R1:W5:Y:S01]  /*14e0*/  LDG.E.U16 R24, [R2.64] ;  /* 0x0000002402187981 */ /* 0x000362000c1e1500 */
[----:B------:R-:W-:Y:S05]  /*14f0*/  BRA `(.L_x_2076) ;  /* 0x00000cd000007947 */ /* 0x000fea0003800000 */
.L_x_2079:
        /* <DEDUP_REMOVED lines=9> */
.L_x_2082:
[----:B------:R1:W5:Y:S01]  /*1590*/  LDG.E.U16 R24, [R2.64] ;  /* 0x0000002402187981 */ /* 0x000362000c1e1500 */
[----:B------:R-:W-:Y:S05]  /*15a0*/  BRA `(.L_x_2076) ;  /* 0x00000c2000007947 */ /* 0x000fea0003800000 */
.L_x_2081:
[----:B------:R-:W2:Y:S02]  /*15b0*/  LDG.E.64 R2, [R2.64] ;  /* 0x0000002402027981 */ /* 0x000ea4000c1e1b00 */
[----:B--2---:R-:W1:Y:S01]  /*15c0*/  F2F.F32.F64 R0, R2 ;  /* 0x0000000200007310 */ /* 0x004e620000301000 */
[----:B------:R-:W1:-:S14]  /*15d0*/  DSETP.GEU.AND P0, PT, |R2|, c[0x2][0x0], PT ;  /* 0x008000000200762a */ /* 0x000e5c0003f0e200 */
[----:B-1----:R-:W-:-:S05]  /*15e0*/  @!P0 FMUL R0, R0, 1.175494350822287508e-38 ;  /* 0x0080000000008820 */ /* 0x002fca0000400000 */
[----:B------:R-:W-:-:S04]  /*15f0*/  F2FP.PACK_AB R0, RZ, R0 ;  /* 0x00000000ff00723e */ /* 0x000fc800000000ff */
[----:B------:R-:W-:Y:S01]  /*1600*/  PRMT R24, R0, 0x7610, R24 ;  /* 0x0000761000187816 */ /* 0x000fe20000000018 */
[----:B------:R-:W-:Y:S05]  /*1610*/  BRA `(.L_x_2076) ;  /* 0x00000bb000007947 */ /* 0x000fea0003800000 */
.L_x_2071:
        /* <DEDUP_REMOVED lines=14> */
.L_x_2085:
[----:B------:R-:W2:Y:S02]  /*1700*/  LDG.E.64 R2, [R2.64] ;  /* 0x0000002402027981 */ /* 0x000ea4000c1e1b00 */
[----:B--2---:R-:W1:Y:S01]  /*1710*/  F2F.F32.F64 R0, R2 ;  /* 0x0000000200007310 */ /* 0x004e620000301000 */
[----:B------:R-:W1:-:S14]  /*1720*/  DSETP.GEU.AND P0, PT, |R2|, c[0x2][0x0], PT ;  /* 0x008000000200762a */ /* 0x000e5c0003f0e200 */
[----:B-1----:R-:W-:-:S05]  /*1730*/  @!P0 FMUL R0, R0, 1.175494350822287508e-38 ;  /* 0x0080000000008820 */ /* 0x002fca0000400000 */
[----:B------:R-:W-:-:S04]  /*1740*/  F2FP.PACK_AB R0, RZ, R0 ;  /* 0x00000000ff00723e */ /* 0x000fc800000000ff */
[----:B------:R-:W-:Y:S01]  /*1750*/  PRMT R24, R0, 0x7610, R24 ;  /* 0x0000761000187816 */ /* 0x000fe20000000018 */
[----:B------:R-:W-:Y:S05]  /*1760*/  BRA `(.L_x_2076) ;  /* 0x00000a6000007947 */ /* 0x000fea0003800000 */
.L_x_2084:
        /* <DEDUP_REMOVED lines=28> */
.L_x_2087:
        /* <DEDUP_REMOVED lines=15> */
.L_x_2086:
[----:B------:R-:W2:Y:S02]  /*1a20*/  LDG.E.U16 R0, [R2.64] ;  /* 0x0000002402007981 */ /* 0x000ea4000c1e1500 */
[----:B--2---:R-:W-:-:S04]  /*1a30*/  PRMT R0, RZ, 0x5410, R0 ;  /* 0x00005410ff007816 */ /* 0x004fc80000000000 */
[----:B------:R-:W-:-:S04]  /*1a40*/  F2FP.PACK_AB R0, RZ, R0 ;  /* 0x00000000ff00723e */ /* 0x000fc800000000ff */
[----:B------:R-:W-:Y:S01]  /*1a50*/  PRMT R24, R0, 0x7610, R24 ;  /* 0x0000761000187816 */ /* 0x000fe20000000018 */
[----:B------:R-:W-:Y:S05]  /*1a60*/  BRA `(.L_x_2076) ;  /* 0x0000076000007947 */ /* 0x000fea0003800000 */
.L_x_2083:
        /* <DEDUP_REMOVED lines=12> */
.L_x_2090:
        /* <DEDUP_REMOVED lines=21> */
.L_x_2094:
[----:B------:R-:W-:Y:S05]  /*1c80*/  BSYNC B1 ;  /* 0x0000000000017941 */ /* 0x000fea0003800000 */
.L_x_2093:
[----:B------:R-:W-:Y:S01]  /*1c90*/  LEA R3, R0, 0x3b800000, 0x17 ;  /* 0x3b80000000037811 */ /* 0x000fe200078eb8ff */
[----:B------:R-:W-:-:S05]  /*1ca0*/  IMAD.SHL.U32 R0, R2, 0x100000, RZ ;  /* 0x0010000002007824 */ /* 0x000fca00078e00ff */
[----:B------:R-:W-:Y:S02]  /*1cb0*/  LOP3.LUT R0, R3, R0, R4, 0xfe, !PT ;  /* 0x0000000003007212 */ /* 0x000fe400078efe04 */
.L_x_2092:
[----:B------:R-:W-:Y:S05]  /*1cc0*/  BSYNC B0 ;  /* 0x0000000000007941 */ /* 0x000fea0003800000 */
.L_x_2091:
[----:B------:R-:W-:-:S04]  /*1cd0*/  F2FP.PACK_AB R0, RZ, R0 ;  /* 0x00000000ff00723e */ /* 0x000fc800000000ff */
[----:B------:R-:W-:Y:S01]  /*1ce0*/  PRMT R24, R0, 0x7610, R24 ;  /* 0x0000761000187816 */ /* 0x000fe20000000018 */
[----:B------:R-:W-:Y:S05]  /*1cf0*/  BRA `(.L_x_2076) ;  /* 0x000004d000007947 */ /* 0x000fea0003800000 */
.L_x_2089:
        /* <DEDUP_REMOVED lines=21> */
.L_x_2098:
[----:B------:R-:W-:Y:S05]  /*1e50*/  BSYNC B1 ;  /* 0x0000000000017941 */ /* 0x000fea0003800000 */
.L_x_2097:
[----:B------:R-:W-:Y:S01]  /*1e60*/  LEA R3, R0, 0x37800000, 0x17 ;  /* 0x3780000000037811 */ /* 0x000fe200078eb8ff */
[----:B------:R-:W-:-:S05]  /*1e70*/  IMAD.SHL.U32 R0, R2, 0x200000, RZ ;  /* 0x0020000002007824 */ /* 0x000fca00078e00ff */
[----:B------:R-:W-:Y:S02]  /*1e80*/  LOP3.LUT R0, R3, R0, R4, 0xfe, !PT ;  /* 0x0000000003007212 */ /* 0x000fe400078efe04 */
.L_x_2096:
[----:B------:R-:W-:Y:S05]  /*1e90*/  BSYNC B0 ;  /* 0x0000000000007941 */ /* 0x000fea0003800000 */
.L_x_2095:
[----:B------:R-:W-:-:S04]  /*1ea0*/  F2FP.PACK_AB R0, RZ, R0 ;  /* 0x00000000ff00723e */ /* 0x000fc800000000ff */
[----:B------:R-:W-:Y:S01]  /*1eb0*/  PRMT R24, R0, 0x7610, R24 ;  /* 0x0000761000187816 */ /* 0x000fe20000000018 */
[----:B------:R-:W-:Y:S05]  /*1ec0*/  BRA `(.L_x_2076) ;  /* 0x0000030000007947 */ /* 0x000fea0003800000 */
.L_x_2088:
        /* <DEDUP_REMOVED lines=14> */
.L_x_2102:
[----:B------:R-:W-:Y:S05]  /*1fb0*/  BSYNC B0 ;  /* 0x0000000000007941 */ /* 0x000fea0003800000 */
.L_x_2101:
[----:B------:R-:W-:-:S04]  /*1fc0*/  F2FP.PACK_AB R0, RZ, R0 ;  /* 0x00000000ff00723e */ /* 0x000fc800000000ff */
[----:B------:R-:W-:Y:S01]  /*1fd0*/  PRMT R24, R0, 0x7610, R24 ;  /* 0x0000761000187816 */ /* 0x000fe20000000018 */
[----:B------:R-:W-:Y:S05]  /*1fe0*/  BRA `(.L_x_2076) ;  /* 0x000001e000007947 */ /* 0x000fea0003800000 */
.L_x_2075:
        /* <DEDUP_REMOVED lines=21> */
.L_x_2100:
[----:B------:R-:W2:Y:S02]  /*2140*/  LDG.E.64 R2, [R2.64] ;  /* 0x0000002402027981 */ /* 0x000ea4000c1e1b00 */
[----:B--2---:R-:W1:Y:S02]  /*2150*/  I2F.U64 R0, R2 ;  /* 0x0000000200007312 */ /* 0x004e640000301000 */
[----:B-1----:R-:W-:-:S04]  /*2160*/  F2FP.PACK_AB R0, RZ, R0 ;  /* 0x00000000ff00723e */ /* 0x002fc800000000ff */
[----:B------:R-:W-:Y:S01]  /*2170*/  PRMT R24, R0, 0x7610, R24 ;  /* 0x0000761000187816 */ /* 0x000fe20000000018 */
[----:B------:R-:W-:Y:S05]  /*2180*/  BRA `(.L_x_2076) ;  /* 0x0000004000007947 */ /* 0x000fea0003800000 */
.L_x_2099:
[----:B------:R-:W2:Y:S02]  /*2190*/  LDG.E R2, [R2.64] ;  /* 0x0000002402027981 */ /* 0x000ea4000c1e1900 */
[----:B--2---:R-:W1:Y:S02]  /*21a0*/  I2F.U32 R0, R2 ;  /* 0x0000000200007306 */ /* 0x004e640000201000 */
[----:B-1----:R-:W-:-:S04]  /*21b0*/  F2FP.PACK_AB R0, RZ, R0 ;  /* 0x00000000ff00723e */ /* 0x002fc800000000ff */
[----:B------:R-:W-:Y:S02]  /*21c0*/  PRMT R24, R0, 0x7610, R24 ;  /* 0x0000761000187816 */ /* 0x000fe40000000018 */
.L_x_2076:
        /* <DEDUP_REMOVED lines=16> */
[----:B--2---:R-:W-:-:S04]  /*22d0*/  F2FP.PACK_AB R0, RZ, R0 ;  /* 0x00000000ff00723e */ /* 0x004fc800000000ff */
[----:B-1----:R-:W-:Y:S01]  /*22e0*/  PRMT R2, R0, 0x7610, R2 ;  /* 0x0000761000027816 */ /* 0x002fe20000000002 */
[----:B------:R-:W-:Y:S05]  /*22f0*/  BRA `(.L_x_2108) ;  /* 0x00000f1000007947 */ /* 0x000fea0003800000 */
.L_x_2106:
[----:B------:R-:W2:Y:S02]  /*2300*/  LDG.E.U8 R4, [R4.64] ;  /* 0x0000002404047981 */ /* 0x000ea4000c1e1100 */
[----:B--2---:R-:W2:Y:S02]  /*2310*/  I2F.U16 R0, R4 ;  /* 0x0000000400007306 */ /* 0x004ea40000101000 */
[----:B--2---:R-:W-:-:S04]  /*2320*/  F2FP.PACK_AB R0, RZ, R0 ;  /* 0x00000000ff00723e */ /* 0x004fc800000000ff */
[----:B-1----:R-:W-:Y:S01]  /*2330*/  PRMT R2, R0, 0x7610, R2 ;  /* 0x0000761000027816 */ /* 0x002fe20000000002 */
[----:B------:R-:W-:Y:S05]  /*2340*/  BRA `(.L_x_2108) ;  /* 0x00000ec000007947 */ /* 0x000fea0003800000 */
.L_x_2105:
        /* <DEDUP_REMOVED lines=8> */
[----:B--2---:R-:W-:-:S04]  /*23d0*/  F2FP.PACK_AB R0, RZ, R0 ;  /* 0x00000000ff00723e */ /* 0x004fc800000000ff */
[----:B-1----:R-:W-:Y:S01]  /*23e0*/  PRMT R2, R0, 0x7610, R2 ;  /* 0x0000761000027816 */ /* 0x002fe20000000002 */
[----:B------:R-:W-:Y:S05]  /*23f0*/  BRA `(.L_x_2108) ;  /* 0x00000e1000007947 */ /* 0x000fea0003800000 */
.L_x_2110:
[----:B------:R-:W2:Y:S02]  /*2400*/  LDG.E R4, [R4.64] ;  /* 0x0000002404047981 */ /* 0x000ea4000c1e1900 */
[----:B--2---:R-:W2:Y:S02]  /*2410*/  I2F R0, R4 ;  /* 0x0000000400007306 */ /* 0x004ea40000201400 */
[----:B--2---:R-:W-:-:S04]  /*2420*/  F2FP.PACK_AB R0, RZ, R0 ;  /* 0x00000000ff00723e */ /* 0x004fc800000000ff */
[----:B-1----:R-:W-:Y:S01]  /*2430*/  PRMT R2, R0, 0x7610, R2 ;  /* 0x0000761000027816 */ /* 0x002fe20000000002 */
[----:B------:R-:W-:Y:S05]  /*2440*/  BRA `(.L_x_2108) ;  /* 0x00000dc000007947 */ /* 0x000fea0003800000 */
.L_x_2109:
[----:B------:R-:W2:Y:S02]  /*2450*/  LDG.E.U16 R4, [R4.64] ;  /* 0x0000002404047981 */ /* 0x000ea4000c1e1500 */
[----:B--2---:R-:W2:Y:S02]  /*2460*/  I2F.S16 R0, R4 ;  /* 0x0000000400007306 */ /* 0x004ea40000101400 */
[----:B--2---:R-:W-:-:S04]  /*2470*/  F2FP.PACK_AB R0, RZ, R0 ;  /* 0x00000000ff00723e */ /* 0x004fc800000000ff */
[----:B-1----:R-:W-:Y:S01]  /*2480*/  PRMT R2, R0, 0x7610, R2 ;  /* 0x0000761000027816 */ /* 0x002fe20000000002 */
[----:B------:R-:W-:Y:S05]  /*2490*/  BRA `(.L_x_2108) ;  /* 0x00000d7000007947 */ /* 0x000fea0003800000 */
.L_x_2104:
[----:B------:R-:W-:-:S13]  /*24a0*/  ISETP.GT.AND P0, PT, R0, 0x6, PT ;  /* 0x000000060000780c */ /* 0x000fda0003f04270 */
[----:B------:R-:W-:Y:S05]  /*24b0*/  @P0 BRA `(.L_x_2111) ;  /* 0x0000009000000947 */ /* 0x000fea0003800000 */
[----:B------:R-:W-:-:S13]  /*24c0*/  ISETP.NE.AND P0, PT, R0, 0x5, PT ;  /* 0x000000050000780c */ /* 0x000fda0003f05270 */
[----:B------:R-:W-:Y:S05]  /*24d0*/  @!P0 BRA `(.L_x_2112) ;  /* 0x0000005000008947 */ /* 0x000fea0003800000 */
[----:B------:R-:W-:-:S13]  /*24e0*/  ISETP.NE.AND P0, PT, R0, 0x6, PT ;  /* 0x000000060000780c */ /* 0x000fda0003f05270 */
[----:B------:R-:W-:Y:S05]  /*24f0*/  @P0 BRA `(.L_x_2107) ;  /* 0x00000b3000000947 */ /* 0x000fea0003800000 */
[----:B------:R-:W2:Y:S02]  /*2500*/  LDG.E R4, [R4.64] ;  /* 0x0000002404047981 */ /* 0x000ea4000c1e1900 */
[----:B-12---:R-:W-:Y:S01]  /*2510*/  F2FP.PACK_AB R2, RZ, R4 ;  /* 0x00000004ff02723e */ /* 0x006fe200000000ff */
[----:B------:R-:W-:Y:S05]  /*2520*/  BRA `(.L_x_2108) ;  /* 0x00000ce000007947 */ /* 0x000fea0003800000 */
.L_x_2112:
[----:B-1----:R1:W5:Y:S01]  /*2530*/  LDG.E.U16 R2, [R4.64] ;  /* 0x0000002404027981 */ /* 0x002362000c1e1500 */
[----:B------:R-:W-:Y:S05]  /*2540*/  BRA `(.L_x_2108) ;  /* 0x00000cc000007947 */ /* 0x000fea0003800000 */
.L_x_2111:
[----:B------:R-:W-:-:S13]  /*2550*/  ISETP.NE.AND P0, PT, R0, 0x7, PT ;  /* 0x000000070000780c */ /* 0x000fda0003f05270 */
[----:B------:R-:W-:Y:S05]  /*2560*/  @!P0 BRA `(.L_x_2113) ;  /* 0x0000009000008947 */ /* 0x000fea0003800000 */
[----:B------:R-:W-:-:S13]  /*2570*/  ISETP.NE.AND P0, PT, R0, 0x8, PT ;  /* 0x000000080000780c */ /* 0x000fda0003f05270 */
[----:B------:R-:W-:Y:S05]  /*2580*/  @!P0 BRA `(.L_x_2114) ;  /* 0x0000005000008947 */ /* 0x000fea0003800000 */
[----:B------:R-:W-:-:S13]  /*2590*/  ISETP.NE.AND P0, PT, R0, 0x9, PT ;  /* 0x000000090000780c */ /* 0x000fda0003f05270 */
[----:B------:R-:W-:Y:S05]  /*25a0*/  @P0 BRA `(.L_x_2107) ;  /* 0x00000a8000000947 */ /* 0x000fea0003800000 */
[----:B------:R-:W2:Y:S02]  /*25b0*/  LDG.E R4, [R4.64] ;  /* 0x0000002404047981 */ /* 0x000ea4000c1e1900 */
[----:B-12---:R-:W-:Y:S01]  /*25c0*/  F2FP.PACK_AB R2, RZ, R4 ;  /* 0x00000004ff02723e */ /* 0x006fe200000000ff */
[----:B------:R-:W-:Y:S05]  /*25d0*/  BRA `(.L_x_2108) ;  /* 0x00000c3000007947 */ /* 0x000fea0003800000 */
.L_x_2114:
[----:B-1----:R1:W5:Y:S01]  /*25e0*/  LDG.E.U16 R2, [R4.64] ;  /* 0x0000002404027981 */ /* 0x002362000c1e1500 */
[----:B------:R-:W-:Y:S05]  /*25f0*/  BRA `(.L_x_2108) ;  /* 0x00000c1000007947 */ /* 0x000fea0003800000 */
.L_x_2113:
[----:B------:R-:W2:Y:S02]  /*2600*/  LDG.E.64 R4, [R4.64] ;  /* 0x0000002404047981 */ /* 0x000ea4000c1e1b00 */
[----:B--2---:R-:W2:Y:S01]  /*2610*/  F2F.F32.F64 R0, R4 ;  /* 0x0000000400007310 */ /* 0x004ea20000301000 */
[----:B------:R-:W2:-:S14]  /*2620*/  DSETP.GEU.AND P0, PT, |R4|, c[0x2][0x0], PT ;  /* 0x008000000400762a */ /* 0x000e9c0003f0e200 */
[----:B--2---:R-:W-:-:S05]  /*2630*/  @!P0 FMUL R0, R0, 1.175494350822287508e-38 ;  /* 0x0080000000008820 */ /* 0x004fca0000400000 */
[----:B------:R-:W-:-:S04]  /*2640*/  F2FP.PACK_AB R0, RZ, R0 ;  /* 0x00000000ff00723e */ /* 0x000fc800000000ff */
[----:B-1----:R-:W-:Y:S01]  /*2650*/  PRMT R2, R0, 0x7610, R2 ;  /* 0x0000761000027816 */ /* 0x002fe20000000002 */
[----:B------:R-:W-:Y:S05]  /*2660*/  BRA `(.L_x_2108) ;  /* 0x00000ba000007947 */ /* 0x000fea0003800000 */
.L_x_2103:
        /* <DEDUP_REMOVED lines=12> */
[----:B-1----:R-:W-:Y:S01]  /*2730*/  PRMT R2, R0, 0x7610, R2 ;  /* 0x0000761000027816 */ /* 0x002fe20000000002 */
[----:B------:R-:W-:Y:S05]  /*2740*/  BRA `(.L_x_2108) ;  /* 0x00000ac000007947 */ /* 0x000fea0003800000 */
.L_x_2117:
[----:B------:R-:W2:Y:S02]  /*2750*/  LDG.E.64 R4, [R4.64] ;  /* 0x0000002404047981 */ /* 0x000ea4000c1e1b00 */
[----:B--2---:R-:W2:Y:S01]  /*2760*/  F2F.F32.F64 R0, R4 ;  /* 0x0000000400007310 */ /* 0x004ea20000301000 */
[----:B------:R-:W2:-:S14]  /*2770*/  DSETP.GEU.AND P0, PT, |R4|, c[0x2][0x0], PT ;  /* 0x008000000400762a */ /* 0x000e9c0003f0e200 */
[----:B--2---:R-:W-:-:S05]  /*2780*/  @!P0 FMUL R0, R0, 1.175494350822287508e-38 ;  /* 0x0080000000008820 */ /* 0x004fca0000400000 */
[----:B------:R-:W-:-:S04]  /*2790*/  F2FP.PACK_AB R0, RZ, R0 ;  /* 0x00000000ff00723e */ /* 0x000fc800000000ff */
[----:B-1----:R-:W-:Y:S01]  /*27a0*/  PRMT R2, R0, 0x7610, R2 ;  /* 0x0000761000027816 */ /* 0x002fe20000000002 */
[----:B------:R-:W-:Y:S05]  /*27b0*/  BRA `(.L_x_2108) ;  /* 0x00000a5000007947 */ /* 0x000fea0003800000 */
.L_x_2116:
        /* <DEDUP_REMOVED lines=25> */
[----:B------:R-:W-:-:S04]  /*2950*/  F2FP.PACK_AB R3, RZ, R3 ;  /* 0x00000003ff03723e */ /* 0x000fc800000000ff */
[----:B------:R-:W-:Y:S01]  /*2960*/  PRMT R2, R3, 0x7610, R2 ;  /* 0x0000761003027816 */ /* 0x000fe20000000002 */
[----:B------:R-:W-:Y:S05]  /*2970*/  BRA `(.L_x_2108) ;  /* 0x0000089000007947 */ /* 0x000fea0003800000 */
.L_x_2119:
        /* <DEDUP_REMOVED lines=12> */
[----:B------:R-:W-:Y:S01]  /*2a40*/  F2FP.PACK_AB R2, RZ, R2 ;  /* 0x00000002ff02723e */ /* 0x000fe200000000ff */
[----:B------:R-:W-:Y:S05]  /*2a50*/  BRA `(.L_x_2108) ;  /* 0x000007b000007947 */ /* 0x000fea0003800000 */
.L_x_2118:
[----:B------:R-:W2:Y:S02]  /*2a60*/  LDG.E.U16 R0, [R4.64] ;  /* 0x0000002404007981 */ /* 0x000ea4000c1e1500 */
[----:B--2---:R-:W-:-:S04]  /*2a70*/  PRMT R0, RZ, 0x5410, R0 ;  /* 0x00005410ff007816 */ /* 0x004fc80000000000 */
[----:B------:R-:W-:-:S04]  /*2a80*/  F2FP.PACK_AB R0, RZ, R0 ;  /* 0x00000000ff00723e */ /* 0x000fc800000000ff */
[----:B-1----:R-:W-:Y:S01]  /*2a90*/  PRMT R2, R0, 0x7610, R2 ;  /* 0x0000761000027816 */ /* 0x002fe20000000002 */
[----:B------:R-:W-:Y:S05]  /*2aa0*/  BRA `(.L_x_2108) ;  /* 0x0000076000007947 */ /* 0x000fea0003800000 */
.L_x_2115:
        /* <DEDUP_REMOVED lines=10> */
[----:B-12---:R-:W-:Y:S01]  /*2b50*/  F2FP.PACK_AB R2, RZ, R0 ;  /* 0x00000000ff02723e */ /* 0x006fe200000000ff */
[----:B------:R-:W-:Y:S05]  /*2b60*/  BRA `(.L_x_2108) ;  /* 0x000006a000007947 */ /* 0x000fea0003800000 */
.L_x_2122:
        /* <DEDUP_REMOVED lines=21> */
.L_x_2126:
[----:B------:R-:W-:Y:S05]  /*2cc0*/  BSYNC B1 ;  /* 0x0000000000017941 */ /* 0x000fea0003800000 */
.L_x_2125:
[----:B------:R-:W-:Y:S01]  /*2cd0*/  LEA R3, R0, 0x3b800000, 0x17 ;  /* 0x3b80000000037811 */ /* 0x000fe200078eb8ff */
[----:B------:R-:W-:-:S05]  /*2ce0*/  IMAD.SHL.U32 R0, R2, 0x100000, RZ ;  /* 0x0010000002007824 */ /* 0x000fca00078e00ff */
[----:B------:R-:W-:Y:S02]  /*2cf0*/  LOP3.LUT R0, R3, R0, R4, 0xfe, !PT ;  /* 0x0000000003007212 */ /* 0x000fe400078efe04 */
.L_x_2124:
[----:B------:R-:W-:Y:S05]  /*2d00*/  BSYNC B0 ;  /* 0x0000000000007941 */ /* 0x000fea0003800000 */
.L_x_2123:
[----:B------:R-:W-:-:S04]  /*2d10*/  F2FP.PACK_AB R0, RZ, R0 ;  /* 0x00000000ff00723e */ /* 0x000fc800000000ff */
[----:B------:R-:W-:Y:S01]  /*2d20*/  PRMT R2, R0, 0x7610, R2 ;  /* 0x0000761000027816 */ /* 0x000fe20000000002 */
[----:B------:R-:W-:Y:S05]  /*2d30*/  BRA `(.L_x_2108) ;  /* 0x000004d000007947 */ /* 0x000fea0003800000 */
.L_x_2121:
        /* <DEDUP_REMOVED lines=21> */
.L_x_2130:
[----:B------:R-:W-:Y:S05]  /*2e90*/  BSYNC B1 ;  /* 0x0000000000017941 */ /* 0x000fea0003800000 */
.L_x_2129:
[----:B------:R-:W-:Y:S01]  /*2ea0*/  LEA R3, R0, 0x37800000, 0x17 ;  /* 0x3780000000037811 */ /* 0x000fe200078eb8ff */
[----:B------:R-:W-:-:S05]  /*2eb0*/  IMAD.SHL.U32 R0, R2, 0x200000, RZ ;  /* 0x0020000002007824 */ /* 0x000fca00078e00ff */
[----:B------:R-:W-:Y:S02]  /*2ec0*/  LOP3.LUT R0, R3, R0, R4, 0xfe, !PT ;  /* 0x0000000003007212 */ /* 0x000fe400078efe04 */
.L_x_2128:
[----:B------:R-:W-:Y:S05]  /*2ed0*/  BSYNC B0 ;  /* 0x0000000000007941 */ /* 0x000fea0003800000 */
.L_x_2127:
[----:B------:R-:W-:-:S04]  /*2ee0*/  F2FP.PACK_AB R0, RZ, R0 ;  /* 0x00000000ff00723e */ /* 0x000fc800000000ff */
[----:B------:R-:W-:Y:S01]  /*2ef0*/  PRMT R2, R0, 0x7610, R2 ;  /* 0x0000761000027816 */ /* 0x000fe20000000002 */
[----:B------:R-:W-:Y:S05]  /*2f00*/  BRA `(.L_x_2108) ;  /* 0x0000030000007947 */ /* 0x000fea0003800000 */
.L_x_2120:
        /* <DEDUP_REMOVED lines=14> */
.L_x_2134:
[----:B------:R-:W-:Y:S05]  /*2ff0*/  BSYNC B0 ;  /* 0x0000000000007941 */ /* 0x000fea0003800000 */
.L_x_2133:
[----:B------:R-:W-:-:S04]  /*3000*/  F2FP.PACK_AB R0, RZ, R0 ;  /* 0x00000000ff00723e */ /* 0x000fc800000000ff */
[----:B-1----:R-:W-:Y:S01]  /*3010*/  PRMT R2, R0, 0x7610, R2 ;  /* 0x0000761000027816 */ /* 0x002fe20000000002 */
[----:B------:R-:W-:Y:S05]  /*3020*/  BRA `(.L_x_2108) ;  /* 0x000001e000007947 */ /* 0x000fea0003800000 */
.L_x_2107:
        /* <DEDUP_REMOVED lines=21> */
.L_x_2132:
[----:B------:R-:W2:Y:S02]  /*3180*/  LDG.E.64 R4, [R4.64] ;  /* 0x0000002404047981 */ /* 0x000ea4000c1e1b00 */
[----:B--2---:R-:W2:Y:S02]  /*3190*/  I2F.U64 R0, R4 ;  /* 0x0000000400007312 */ /* 0x004ea40000301000 */
[----:B--2---:R-:W-:-:S04]  /*31a0*/  F2FP.PACK_AB R0, RZ, R0 ;  /* 0x00000000ff00723e */ /* 0x004fc800000000ff */
[----:B-1----:R-:W-:Y:S01]  /*31b0*/  PRMT R2, R0, 0x7610, R2 ;  /* 0x0000761000027816 */ /* 0x002fe20000000002 */
[----:B------:R-:W-:Y:S05]  /*31c0*/  BRA `(.L_x_2108) ;  /* 0x0000004000007947 */ /* 0x000fea0003800000 */
.L_x_2131:
[----:B------:R-:W2:Y:S02]  /*31d0*/  LDG.E R4, [R4.64] ;  /* 0x0000002404047981 */ /* 0x000ea4000c1e1900 */
[----:B--2---:R-:W2:Y:S02]  /*31e0*/  I2F.U32 R0, R4 ;  /* 0x0000000400007306 */ /* 0x004ea40000201000 */
[----:B--2---:R-:W-:-:S04]  /*31f0*/  F2FP.PACK_AB R0, RZ, R0 ;  /* 0x00000000ff00723e */ /* 0x004fc800000000ff */
[----:B-1----:R-:W-:Y:S02]  /*3200*/  PRMT R2, R0, 0x7610, R2 ;  /* 0x0000761000027816 */ /* 0x002fe40000000002 */
.L_x_2108:
        /* <DEDUP_REMOVED lines=19> */
.L_x_2138:
[----:B------:R-:W2:Y:S02]  /*3340*/  LDG.E.U8 R4, [R4.64] ;  /* 0x0000002404047981 */ /* 0x000ea4000c1e1100 */
[----:B--2---:R-:W0:Y:S02]  /*3350*/  I2F.U16 R0, R4 ;  /* 0x0000000400007306 */ /* 0x004e240000101000 */
[----:B0-----:R-:W-:-:S04]  /*3360*/  F2FP.PACK_AB R0, RZ, R0 ;  /* 0x00000000ff00723e */ /* 0x001fc800000000ff */
[----:B------:R-:W-:Y:S01]  /*3370*/  PRMT R16, R0, 0x7610, R16 ;  /* 0x0000761000107816 */ /* 0x000fe20000000010 */
[----:B------:R-:W-:Y:S05]  /*3380*/  BRA `(.L_x_2140) ;  /* 0x00000ed000007947 */ /* 0x000fea0003800000 */
.L_x_2137:
        /* <DEDUP_REMOVED lines=11> */
.L_x_2142:
[----:B------:R-:W2:Y:S02]  /*3440*/  LDG.E R4, [R4.64] ;  /* 0x0000002404047981 */ /* 0x000ea4000c1e1900 */
[----:B--2---:R-:W0:Y:S02]  /*3450*/  I2F R0, R4 ;  /* 0x0000000400007306 */ /* 0x004e240000201400 */
[----:B0-----:R-:W-:-:S04]  /*3460*/  F2FP.PACK_AB R0, RZ, R0 ;  /* 0x00000000ff00723e */ /* 0x001fc800000000ff */
[----:B------:R-:W-:Y:S01]  /*3470*/  PRMT R16, R0, 0x7610, R16 ;  /* 0x0000761000107816 */ /* 0x000fe20000000010 */
[----:B------:R-:W-:Y:S05]  /*3480*/  BRA `(.L_x_2140) ;  /* 0x00000dd000007947 */ /* 0x000fea0003800000 */
.L_x_2141:
[----:B------:R-:W2:Y:S02]  /*3490*/  LDG.E.U16 R4, [R4.64] ;  /* 0x0000002404047981 */ /* 0x000ea4000c1e1500 */
[----:B--2---:R-:W0:Y:S02]  /*34a0*/  I2F.S16 R0, R4 ;  /* 0x0000000400007306 */ /* 0x004e240000101400 */
[----:B0-----:R-:W-:-:S04]  /*34b0*/  F2FP.PACK_AB R0, RZ, R0 ;  /* 0x00000000ff00723e */ /* 0x001fc800000000ff */
[----:B------:R-:W-:Y:S01]  /*34c0*/  PRMT R16, R0, 0x7610, R16 ;  /* 0x0000761000107816 */ /* 0x000fe20000000010 */
[----:B------:R-:W-:Y:S05]  /*34d0*/  BRA `(.L_x_2140) ;  /* 0x00000d8000007947 */ /* 0x000fea0003800000 */
.L_x_2136:
        /* <DEDUP_REMOVED lines=9> */
.L_x_2144:
[----:B------:R0:W5:Y:S01]  /*3570*/  LDG.E.U16 R16, [R4.64] ;  /* 0x0000002404107981 */ /* 0x000162000c1e1500 */
[----:B------:R-:W-:Y:S05]  /*3580*/  BRA `(.L_x_2140) ;  /* 0x00000cd000007947 */ /* 0x000fea0003800000 */
.L_x_2143:
        /* <DEDUP_REMOVED lines=9> */
.L_x_2146:
[----:B------:R0:W5:Y:S01]  /*3620*/  LDG.E.U16 R16, [R4.64] ;  /* 0x0000002404107981 */ /* 0x000162000c1e1500 */
[----:B------:R-:W-:Y:S05]  /*3630*/  BRA `(.L_x_2140) ;  /* 0x00000c2000007947 */ /* 0x000fea0003800000 */
.L_x_2145:
[----:B------:R-:W2:Y:S02]  /*3640*/  LDG.E.64 R4, [R4.64] ;  /* 0x0000002404047981 */ /* 0x000ea4000c1e1b00 */
[----:B--2---:R-:W0:Y:S01]  /*3650*/  F2F.F32.F64 R0, R4 ;  /* 0x0000000400007310 */ /* 0x004e220000301000 */
[----:B------:R-:W0:-:S14]  /*3660*/  DSETP.GEU.AND P0, PT, |R4|, c[0x2][0x0], PT ;  /* 0x008000000400762a */ /* 0x000e1c0003f0e200 */
[----:B0-----:R-:W-:-:S05]  /*3670*/  @!P0 FMUL R0, R0, 1.175494350822287508e-38 ;  /* 0x0080000000008820 */ /* 0x001fca0000400000 */
[----:B------:R-:W-:-:S04]  /*3680*/  F2FP.PACK_AB R0, RZ, R0 ;  /* 0x00000000ff00723e */ /* 0x000fc800000000ff */
[----:B------:R-:W-:Y:S01]  /*3690*/  PRMT R16, R0, 0x7610, R16 ;  /* 0x0000761000107816 */ /* 0x000fe20000000010 */
[----:B------:R-:W-:Y:S05]  /*36a0*/  BRA `(.L_x_2140) ;  /* 0x00000bb000007947 */ /* 0x000fea0003800000 */
.L_x_2135:
        /* <DEDUP_REMOVED lines=14> */
.L_x_2149:
[----:B------:R-:W2:Y:S02]  /*3790*/  LDG.E.64 R4, [R4.64] ;  /* 0x0000002404047981 */ /* 0x000ea4000c1e1b00 */
[----:B--2---:R-:W0:Y:S01]  /*37a0*/  F2F.F32.F64 R0, R4 ;  /* 0x0000000400007310 */ /* 0x004e220000301000 */
[----:B------:R-:W0:-:S14]  /*37b0*/  DSETP.GEU.AND P0, PT, |R4|, c[0x2][0x0], PT ;  /* 0x008000000400762a */ /* 0x000e1c0003f0e200 */
[----:B0-----:R-:W-:-:S05]  /*37c0*/  @!P0 FMUL R0, R0, 1.175494350822287508e-38 ;  /* 0x0080000000008820 */ /* 0x001fca0000400000 */
[----:B------:R-:W-:-:S04]  /*37d0*/  F2FP.PACK_AB R0, RZ, R0 ;  /* 0x00000000ff00723e */ /* 0x000fc800000000ff */
[----:B------:R-:W-:Y:S01]  /*37e0*/  PRMT R16, R0, 0x7610, R16 ;  /* 0x0000761000107816 */ /* 0x000fe20000000010 */
[----:B------:R-:W-:Y:S05]  /*37f0*/  BRA `(.L_x_2140) ;  /* 0x00000a6000007947 */ /* 0x000fea0003800000 */
.L_x_2148:
        /* <DEDUP_REMOVED lines=28> */
.L_x_2151:
        /* <DEDUP_REMOVED lines=12> */
[----:B------:R-:W-:-:S04]  /*3a80*/  F2FP.PACK_AB R0, RZ, R0 ;  /* 0x00000000ff00723e */ /* 0x000fc800000000ff */
[----:B------:R-:W-:Y:S01]  /*3a90*/  PRMT R16, R0, 0x7610, R16 ;  /* 0x0000761000107816 */ /* 0x000fe20000000010 */
[----:B------:R-:W-:Y:S05]  /*3aa0*/  BRA `(.L_x_2140) ;  /* 0x000007b000007947 */ /* 0x000fea0003800000 */
.L_x_2150:
[----:B------:R-:W2:Y:S02]  /*3ab0*/  LDG.E.U16 R0, [R4.64] ;  /* 0x0000002404007981 */ /* 0x000ea4000c1e1500 */
[----:B--2---:R-:W-:-:S04]  /*3ac0*/  PRMT R0, RZ, 0x5410, R0 ;  /* 0x00005410ff007816 */ /* 0x004fc80000000000 */
[----:B------:R-:W-:-:S04]  /*3ad0*/  F2FP.PACK_AB R0, RZ, R0 ;  /* 0x00000000ff00723e */ /* 0x000fc800000000ff */
[----:B------:R-:W-:Y:S01]  /*3ae0*/  PRMT R16, R0, 0x7610, R16 ;  /* 0x0000761000107816 */ /* 0x000fe20000000010 */
[----:B------:R-:W-:Y:S05]  /*3af0*/  BRA `(.L_x_2140) ;  /* 0x0000076000007947 */ /* 0x000fea0003800000 */
.L_x_2147:
        /* <DEDUP_REMOVED lines=12> */
.L_x_2154:
        /* <DEDUP_REMOVED lines=21> */
.L_x_2158:
[----:B------:R-:W-:Y:S05]  /*3d10*/  BSYNC B1 ;  /* 0x0000000000017941 */ /* 0x000fea0003800000 */
.L_x_2157:
[----:B------:R-:W-:Y:S01]  /*3d20*/  LEA R5, R0, 0x3b800000, 0x17 ;  /* 0x3b80000000057811 */ /* 0x000fe200078eb8ff */
[----:B------:R-:W-:-:S05]  /*3d30*/  IMAD.SHL.U32 R0, R3, 0x100000, RZ ;  /* 0x0010000003007824 */ /* 0x000fca00078e00ff */
[----:B------:R-:W-:Y:S02]  /*3d40*/  LOP3.LUT R0, R5, R0, R6, 0xfe, !PT ;  /* 0x0000000005007212 */ /* 0x000fe400078efe06 */
.L_x_2156:
[----:B------:R-:W-:Y:S05]  /*3d50*/  BSYNC B0 ;  /* 0x0000000000007941 */ /* 0x000fea0003800000 */
.L_x_2155:
[----:B------:R-:W-:-:S04]  /*3d60*/  F2FP.PACK_AB R0, RZ, R0 ;  /* 0x00000000ff00723e */ /* 0x000fc800000000ff */
[----:B------:R-:W-:Y:S01]  /*3d70*/  PRMT R16, R0, 0x7610, R16 ;  /* 0x0000761000107816 */ /* 0x000fe20000000010 */
[----:B------:R-:W-:Y:S05]  /*3d80*/  BRA `(.L_x_2140) ;  /* 0x000004d000007947 */ /* 0x000fea0003800000 */
.L_x_2153:
        /* <DEDUP_REMOVED lines=21> */
.L_x_2162:
[----:B------:R-:W-:Y:S05]  /*3ee0*/  BSYNC B1 ;  /* 0x0000000000017941 */ /* 0x000fea0003800000 */
.L_x_2161:
[----:B------:R-:W-:Y:S01]  /*3ef0*/  LEA R5, R0, 0x37800000, 0x17 ;  /* 0x3780000000057811 */ /* 0x000fe200078eb8ff */
[----:B------:R-:W-:-:S05]  /*3f00*/  IMAD.SHL.U32 R0, R3, 0x200000, RZ ;  /* 0x0020000003007824 */ /* 0x000fca00078e00ff */
[----:B------:R-:W-:Y:S02]  /*3f10*/  LOP3.LUT R0, R5, R0, R6, 0xfe, !PT ;  /* 0x0000000005007212 */ /* 0x000fe400078efe06 */
.L_x_2160:
[----:B------:R-:W-:Y:S05]  /*3f20*/  BSYNC B0 ;  /* 0x0000000000007941 */ /* 0x000fea0003800000 */
.L_x_2159:
[----:B------:R-:W-:-:S04]  /*3f30*/  F2FP.PACK_AB R0, RZ, R0 ;  /* 0x00000000ff00723e */ /* 0x000fc800000000ff */
[----:B------:R-:W-:Y:S01]  /*3f40*/  PRMT R16, R0, 0x7610, R16 ;  /* 0x0000761000107816 */ /* 0x000fe20000000010 */
[----:B------:R-:W-:Y:S05]  /*3f50*/  BRA `(.L_x_2140) ;  /* 0x0000030000007947 */ /* 0x000fea0003800000 */
.L_x_2152:
        /* <DEDUP_REMOVED lines=14> */
.L_x_2166:
[----:B------:R-:W-:Y:S05]  /*4040*/  BSYNC B0 ;  /* 0x0000000000007941 */ /* 0x000fea0003800000 */
.L_x_2165:
[----:B------:R-:W-:-:S04]  /*4050*/  F2FP.PACK_AB R0, RZ, R0 ;  /* 0x00000000ff00723e */ /* 0x000fc800000000ff */
[----:B------:R-:W-:Y:S01]  /*4060*/  PRMT R16, R0, 0x7610, R16 ;  /* 0x0000761000107816 */ /* 0x000fe20000000010 */
[----:B------:R-:W-:Y:S05]  /*4070*/  BRA `(.L_x_2140) ;  /* 0x000001e000007947 */ /* 0x000fea0003800000 */
.L_x_2139:
        /* <DEDUP_REMOVED lines=21> */
.L_x_2164:
[----:B------:R-:W2:Y:S02]  /*41d0*/  LDG.E.64 R4, [R4.64] ;  /* 0x0000002404047981 */ /* 0x000ea4000c1e1b00 */
[----:B--2---:R-:W0:Y:S02]  /*41e0*/  I2F.U64 R0, R4 ;  /* 0x0000000400007312 */ /* 0x004e240000301000 */
[----:B0-----:R-:W-:-:S04]  /*41f0*/  F2FP.PACK_AB R0, RZ, R0 ;  /* 0x00000000ff00723e */ /* 0x001fc800000000ff */
[----:B------:R-:W-:Y:S01]  /*4200*/  PRMT R16, R0, 0x7610, R16 ;  /* 0x0000761000107816 */ /* 0x000fe20000000010 */
[----:B------:R-:W-:Y:S05]  /*4210*/  BRA `(.L_x_2140) ;  /* 0x0000004000007947 */ /* 0x000fea0003800000 */
.L_x_2163:
[----:B------:R-:W2:Y:S02]  /*4220*/  LDG.E R4, [R4.64] ;  /* 0x0000002404047981 */ /* 0x000ea4000c1e1900 */
[----:B--2---:R-:W0:Y:S02]  /*4230*/  I2F.U32 R0, R4 ;  /* 0x0000000400007306 */ /* 0x004e240000201000 */
[----:B0-----:R-:W-:-:S04]  /*4240*/  F2FP.PACK_AB R0, RZ, R0 ;  /* 0x00000000ff00723e */ /* 0x001fc800000000ff */
[----:B------:R-:W-:Y:S02]  /*4250*/  PRMT R16, R0, 0x7610, R16 ;  /* 0x0000761000107816 */ /* 0x000fe40000000010 */
.L_x_2140:
[----:B------:R-:W-:-:S05]  /*4260*/  IADD3 R30, R30, 0x80, RZ ;  /* 0x000000801e1e7810 */ /* 0x000fca0007ffe0ff */
.L_x_2038:
[----:B-1-34-:R-:W-:Y:S05]  /*4270*/  BSYNC B6 ;  /* 0x0000000000067941 */ /* 0x01afea0003800000 */
.L_x_2037:
        /* <DEDUP_REMOVED lines=26> */
.L_x_2172:
[----:B------:R-:W2:Y:S02]  /*4420*/  LDG.E.U8 R4, [R4.64] ;  /* 0x0000002404047981 */ /* 0x000ea4000c1e1100 */
[----:B--2---:R-:W0:Y:S02]  /*4430*/  I2F.U16 R0, R4 ;  /* 0x0000000400007306 */ /* 0x004e240000101000 */
[----:B0-----:R-:W-:-:S04]  /*4440*/  F2FP.PACK_AB R0, RZ, R0 ;  /* 0x00000000ff00723e */ /* 0x001fc800000000ff */
[----:B------:R-:W-:Y:S01]  /*4450*/  PRMT R28, R0, 0x7610, R28 ;  /* 0x00007610001c7816 */ /* 0x000fe2000000001c */
[----:B------:R-:W-:Y:S05]  /*4460*/  BRA `(.L_x_2174) ;  /* 0x00000ed000007947 */ /* 0x000fea0003800000 */
.L_x_2171:
        /* <DEDUP_REMOVED lines=11> */
.L_x_2176:
[----:B------:R-:W2:Y:S02]  /*4520*/  LDG.E R4, [R4.64] ;  /* 0x0000002404047981 */ /* 0x000ea4000c1e1900 */
[----:B--2---:R-:W0:Y:S02]  /*4530*/  I2F R0, R4 ;  /* 0x0000000400007306 */ /* 0x004e240000201400 */
[----:B0-----:R-:W-:-:S04]  /*4540*/  F2FP.PACK_AB R0, RZ, R0 ;  /* 0x00000000ff00723e */ /* 0x001fc800000000ff */
[----:B------:R-:W-:Y:S01]  /*4550*/  PRMT R28, R0, 0x7610, R28 ;  /* 0x00007610001c7816 */ /* 0x000fe2000000001c */
[----:B------:R-:W-:Y:S05]  /*4560*/  BRA `(.L_x_2174) ;  /* 0x00000dd000007947 */ /* 0x000fea0003800000 */
.L_x_2175:
[----:B------:R-:W2:Y:S02]  /*4570*/  LDG.E.U16 R4, [R4.64] ;  /* 0x0000002404047981 */ /* 0x000ea4000c1e1500 */
[----:B--2---:R-:W0:Y:S02]  /*4580*/  I2F.S16 R0, R4 ;  /* 0x0000000400007306 */ /* 0x004e240000101400 */
[----:B0-----:R-:W-:-:S04]  /*4590*/  F2FP.PACK_AB R0, RZ, R0 ;  /* 0x00000000ff00723e */ /* 0x001fc800000000ff */
[----:B------:R-:W-:Y:S01]  /*45a0*/  PRMT R28, R0, 0x7610, R28 ;  /* 0x00007610001c7816 */ /* 0x000fe2000000001c */
[----:B------:R-:W-:Y:S05]  /*45b0*/  BRA `(.L_x_2174) ;  /* 0x00000d8000007947 */ /* 0x000fea0003800000 */
.L_x_2170:
        /* <DEDUP_REMOVED lines=9> */
.L_x_2178:
[----:B------:R0:W5:Y:S01]  /*4650*/  LDG.E.U16 R28, [R4.64] ;  /* 0x00000024041c7981 */ /* 0x000162000c1e1500 */
[----:B------:R-:W-:Y:S05]  /*4660*/  BRA `(.L_x_2174) ;  /* 0x00000cd000007947 */ /* 0x000fea0003800000 */
.L_x_2177:
        /* <DEDUP_REMOVED lines=9> */
.L_x_2180:
[----:B------:R0:W5:Y:S01]  /*4700*/  LDG.E.U16 R28, [R4.64] ;  /* 0x00000024041c7981 */ /* 0x000162000c1e1500 */
[----:B------:R-:W-:Y:S05]  /*4710*/  BRA `(.L_x_2174) ;  /* 0x00000c2000007947 */ /* 0x000fea0003800000 */
.L_x_2179:
[----:B------:R-:W2:Y:S02]  /*4720*/  LDG.E.64 R4, [R4.64] ;  /* 0x0000002404047981 */ /* 0x000ea4000c1e1b00 */
[----:B--2---:R-:W0:Y:S01]  /*4730*/  F2F.F32.F64 R0, R4 ;  /* 0x0000000400007310 */ /* 0x004e220000301000 */
[----:B------:R-:W0:-:S14]  /*4740*/  DSETP.GEU.AND P0, PT, |R4|, c[0x2][0x0], PT ;  /* 0x008000000400762a */ /* 0x000e1c0003f0e200 */
[----:B0-----:R-:W-:-:S05]  /*4750*/  @!P0 FMUL R0, R0, 1.175494350822287508e-38 ;  /* 0x0080000000008820 */ /* 0x001fca0000400000 */
[----:B------:R-:W-:-:S04]  /*4760*/  F2FP.PACK_AB R0, RZ, R0 ;  /* 0x00000000ff00723e */ /* 0x000fc800000000ff */
[----:B------:R-:W-:Y:S01]  /*4770*/  PRMT R28, R0, 0x7610, R28 ;  /* 0x00007610001c7816 */ /* 0x000fe2000000001c */
[----:B------:R-:W-:Y:S05]  /*4780*/  BRA `(.L_x_2174) ;  /* 0x00000bb000007947 */ /* 0x000fea0003800000 */
.L_x_2169:
        /* <DEDUP_REMOVED lines=14> */
.L_x_2183:
[----:B------:R-:W2:Y:S02]  /*4870*/  LDG.E.64 R4, [R4.64] ;  /* 0x0000002404047981 */ /* 0x000ea4000c1e1b00 */
[----:B--2---:R-:W0:Y:S01]  /*4880*/  F2F.F32.F64 R0, R4 ;  /* 0x0000000400007310 */ /* 0x004e220000301000 */
[----:B------:R-:W0:-:S14]  /*4890*/  DSETP.GEU.AND P0, PT, |R4|, c[0x2][0x0], PT ;  /* 0x008000000400762a */ /* 0x000e1c0003f0e200 */
[----:B0-----:R-:W-:-:S05]  /*48a0*/  @!P0 FMUL R0, R0, 1.175494350822287508e-38 ;  /* 0x0080000000008820 */ /* 0x001fca0000400000 */
[----:B------:R-:W-:-:S04]  /*48b0*/  F2FP.PACK_AB R0, RZ, R0 ;  /* 0x00000000ff00723e */ /* 0x000fc800000000ff */
[----:B------:R-:W-:Y:S01]  /*48c0*/  PRMT R28, R0, 0x7610, R28 ;  /* 0x00007610001c7816 */ /* 0x000fe2000000001c */
[----:B------:R-:W-:Y:S05]  /*48d0*/  BRA `(.L_x_2174) ;  /* 0x00000a6000007947 */ /* 0x000fea0003800000 */
.L_x_2182:
        /* <DEDUP_REMOVED lines=28> */
.L_x_2185:
        /* <DEDUP_REMOVED lines=15> */
.L_x_2184:
[----:B------:R-:W2:Y:S02]  /*4b90*/  LDG.E.U16 R0, [R4.64] ;  /* 0x0000002404007981 */ /* 0x000ea4000c1e1500 */
[----:B--2---:R-:W-:-:S04]  /*4ba0*/  PRMT R0, RZ, 0x5410, R0 ;  /* 0x00005410ff007816 */ /* 0x004fc80000000000 */
[----:B------:R-:W-:-:S04]  /*4bb0*/  F2FP.PACK_AB R0, RZ, R0 ;  /* 0x00000000ff00723e */ /* 0x000fc800000000ff */
[----:B------:R-:W-:Y:S01]  /*4bc0*/  PRMT R28, R0, 0x7610, R28 ;  /* 0x00007610001c7816 */ /* 0x000fe2000000001c */
[----:B------:R-:W-:Y:S05]  /*4bd0*/  BRA `(.L_x_2174) ;  /* 0x0000076000007947 */ /* 0x000fea0003800000 */
.L_x_2181:
        /* <DEDUP_REMOVED lines=12> */
.L_x_2188:
        /* <DEDUP_REMOVED lines=21> */
.L_x_2192:
[----:B------:R-:W-:Y:S05]  /*4df0*/  BSYNC B1 ;  /* 0x0000000000017941 */ /* 0x000fea0003800000 */
.L_x_2191:
[----:B------:R-:W-:Y:S01]  /*4e00*/  LEA R5, R0, 0x3b800000, 0x17 ;  /* 0x3b80000000057811 */ /* 0x000fe200078eb8ff */
[----:B------:R-:W-:-:S05]  /*4e10*/  IMAD.SHL.U32 R0, R3, 0x100000, RZ ;  /* 0x0010000003007824 */ /* 0x000fca00078e00ff */
[----:B------:R-:W-:Y:S02]  /*4e20*/  LOP3.LUT R0, R5, R0, R6, 0xfe, !PT ;  /* 0x0000000005007212 */ /* 0x000fe400078efe06 */
.L_x_2190:
[----:B------:R-:W-:Y:S05]  /*4e30*/  BSYNC B0 ;  /* 0x0000000000007941 */ /* 0x000fea0003800000 */
.L_x_2189:
[----:B------:R-:W-:-:S04]  /*4e40*/  F2FP.PACK_AB R0, RZ, R0 ;  /* 0x00000000ff00723e */ /* 0x000fc800000000ff */
[----:B------:R-:W-:Y:S01]  /*4e50*/  PRMT R28, R0, 0x7610, R28 ;  /* 0x00007610001c7816 */ /* 0x000fe2000000001c */
[----:B------:R-:W-:Y:S05]  /*4e60*/  BRA `(.L_x_2174) ;  /* 0x000004d000007947 */ /* 0x000fea0003800000 */
.L_x_2187:
        /* <DEDUP_REMOVED lines=21> */
.L_x_2196:
[----:B------:R-:W-:Y:S05]  /*4fc0*/  BSYNC B1 ;  /* 0x0000000000017941 */ /* 0x000fea0003800000 */
.L_x_2195:
[----:B------:R-:W-:Y:S01]  /*4fd0*/  LEA R5, R0, 0x37800000, 0x17 ;  /* 0x3780000000057811 */ /* 0x000fe200078eb8ff */
[----:B------:R-:W-:-:S05]  /*4fe0*/  IMAD.SHL.U32 R0, R3, 0x200000, RZ ;  /* 0x0020000003007824 */ /* 0x000fca00078e00ff */
[----:B------:R-:W-:Y:S02]  /*4ff0*/  LOP3.LUT R0, R5, R0, R6, 0xfe, !PT ;  /* 0x0000000005007212 */ /* 0x000fe400078efe06 */
.L_x_2194:
[----:B------:R-:W-:Y:S05]  /*5000*/  BSYNC B0 ;  /* 0x0000000000007941 */ /* 0x000fea0003800000 */
.L_x_2193:
[----:B------:R-:W-:-:S04]  /*5010*/  F2FP.PACK_AB R0, RZ, R0 ;  /* 0x00000000ff00723e */ /* 0x000fc800000000ff */
[----:B------:R-:W-:Y:S01]  /*5020*/  PRMT R28, R0, 0x7610, R28 ;  /* 0x00007610001c7816 */ /* 0x000fe2000000001c */
[----:B------:R-:W-:Y:S05]  /*5030*/  BRA `(.L_x_2174) ;  /* 0x0000030000007947 */ /* 0x000fea0003800000 */
.L_x_2186:
        /* <DEDUP_REMOVED lines=14> */
.L_x_2200:
[----:B------:R-:W-:Y:S05]  /*5120*/  BSYNC B0 ;  /* 0x0000000000007941 */ /* 0x000fea0003800000 */
.L_x_2199:
[----:B------:R-:W-:-:S04]  /*5130*/  F2FP.PACK_AB R0, RZ, R0 ;  /* 0x00000000ff00723e */ /* 0x000fc800000000ff */
[----:B------:R-:W-:Y:S01]  /*5140*/  PRMT R28, R0, 0x7610, R28 ;  /* 0x00007610001c7816 */ /* 0x000fe2000000001c */
[----:B------:R-:W-:Y:S05]  /*5150*/  BRA `(.L_x_2174) ;  /* 0x000001e000007947 */ /* 0x000fea0003800000 */
.L_x_2173:
        /* <DEDUP_REMOVED lines=21> */
.L_x_2198:
[----:B------:R-:W2:Y:S02]  /*52b0*/  LDG.E.64 R4, [R4.64] ;  /* 0x0000002404047981 */ /* 0x000ea4000c1e1b00 */
[----:B--2---:R-:W0:Y:S02]  /*52c0*/  I2F.U64 R0, R4 ;  /* 0x0000000400007312 */ /* 0x004e240000301000 */
[----:B0-----:R-:W-:-:S04]  /*52d0*/  F2FP.PACK_AB R0, RZ, R0 ;  /* 0x00000000ff00723e */ /* 0x001fc800000000ff */
[----:B------:R-:W-:Y:S01]  /*52e0*/  PRMT R28, R0, 0x7610, R28 ;  /* 0x00007610001c7816 */ /* 0x000fe2000000001c */
[----:B------:R-:W-:Y:S05]  /*52f0*/  BRA `(.L_x_2174) ;  /* 0x0000004000007947 */ /* 0x000fea0003800000 */
.L_x_2197:
[----:B------:R-:W2:Y:S02]  /*5300*/  LDG.E R4, [R4.64] ;  /* 0x0000002404047981 */ /* 0x000ea4000c1e1900 */
[----:B--2---:R-:W0:Y:S02]  /*5310*/  I2F.U32 R0, R4 ;  /* 0x0000000400007306 */ /* 0x004e240000201000 */
[----:B0-----:R-:W-:-:S04]  /*5320*/  F2FP.PACK_AB R0, RZ, R0 ;  /* 0x00000000ff00723e */ /* 0x001fc800000000ff */
[----:B------:R-:W-:Y:S02]  /*5330*/  PRMT R28, R0, 0x7610, R28 ;  /* 0x00007610001c7816 */ /* 0x000fe4000000001c */
.L_x_2174:
        /* <DEDUP_REMOVED lines=19> */
.L_x_2204:
[----:B------:R-:W2:Y:S02]  /*5470*/  LDG.E.U8 R4, [R4.64] ;  /* 0x0000002404047981 */ /* 0x000ea4000c1e1100 */
[----:B--2---:R-:W0:Y:S02]  /*5480*/  I2F.U16 R0, R4 ;  /* 0x0000000400007306 */ /* 0x004e240000101000 */
[----:B0-----:R-:W-:-:S04]  /*5490*/  F2FP.PACK_AB R0, RZ, R0 ;  /* 0x00000000ff00723e */ /* 0x001fc800000000ff */
[----:B------:R-:W-:Y:S01]  /*54a0*/  PRMT R17, R0, 0x7610, R17 ;  /* 0x0000761000117816 */ /* 0x000fe20000000011 */
[----:B------:R-:W-:Y:S05]  /*54b0*/  BRA `(.L_x_2206) ;  /* 0x00000ed000007947 */ /* 0x000fea0003800000 */
.L_x_2203:
        /* <DEDUP_REMOVED lines=11> */
.L_x_2208:
[----:B------:R-:W2:Y:S02]  /*5570*/  LDG.E R4, [R4.64] ;  /* 0x0000002404047981 */ /* 0x000ea4000c1e1900 */
[----:B--2---:R-:W0:Y:S02]  /*5580*/  I2F R0, R4 ;  /* 0x0000000400007306 */ /* 0x004e240000201400 */
[----:B0-----:R-:W-:-:S04]  /*5590*/  F2FP.PACK_AB R0, RZ, R0 ;  /* 0x00000000ff00723e */ /* 0x001fc800000000ff */
[----:B------:R-:W-:Y:S01]  /*55a0*/  PRMT R17, R0, 0x7610, R17 ;  /* 0x0000761000117816 */ /* 0x000fe20000000011 */
[----:B------:R-:W-:Y:S05]  /*55b0*/  BRA `(.L_x_2206) ;  /* 0x00000dd000007947 */ /* 0x000fea0003800000 */
.L_x_2207:
[----:B------:R-:W2:Y:S02]  /*55c0*/  LDG.E.U16 R4, [R4.64] ;  /* 0x0000002404047981 */ /* 0x000ea4000c1e1500 */
[----:B--2---:R-:W0:Y:S02]  /*55d0*/  I2F.S16 R0, R4 ;  /* 0x0000000400007306 */ /* 0x004e240000101400 */
[----:B0-----:R-:W-:-:S04]  /*55e0*/  F2FP.PACK_AB R0, RZ, R0 ;  /* 0x00000000ff00723e */ /* 0x001fc800000000ff */
[----:B------:R-:W-:Y:S01]  /*55f0*/  PRMT R17, R0, 0x7610, R17 ;  /* 0x0000761000117816 */ /* 0x000fe20000000011 */
[----:B------:R-:W-:Y:S05]  /*5600*/  BRA `(.L_x_2206) ;  /* 0x00000d8000007947 */ /* 0x000fea0003800000 */
.L_x_2202:
        /* <DEDUP_REMOVED lines=9> */
.L_x_2210:
[----:B------:R0:W5:Y:S01]  /*56a0*/  LDG.E.U16 R17, [R4.64] ;  /* 0x0000002404117981 */ /* 0x000162000c1e1500 */
[----:B------:R-:W-:Y:S05]  /*56b0*/  BRA `(.L_x_2206) ;  /* 0x00000cd000007947 */ /* 0x000fea0003800000 */
.L_x_2209:
        /* <DEDUP_REMOVED lines=9> */
.L_x_2212:
[----:B------:R0:W5:Y:S01]  /*5750*/  LDG.E.U16 R17, [R4.64] ;  /* 0x0000002404117981 */ /* 0x000162000c1e1500 */
[----:B------:R-:W-:Y:S05]  /*5760*/  BRA `(.L_x_2206) ;  /* 0x00000c2000007947 */ /* 0x000fea0003800000 */
.L_x_2211:
[----:B------:R-:W2:Y:S02]  /*5770*/  LDG.E.64 R4, [R4.64] ;  /* 0x0000002404047981 */ /* 0x000ea4000c1e1b00 */
[----:B--2---:R-:W0:Y:S01]  /*5780*/  F2F.F32.F64 R0, R4 ;  /* 0x0000000400007310 */ /* 0x004e220000301000 */
[----:B------:R-:W0:-:S14]  /*5790*/  DSETP.GEU.AND P0, PT, |R4|, c[0x2][0x0], PT ;  /* 0x008000000400762a */ /* 0x000e1c0003f0e200 */
[----:B0-----:R-:W-:-:S05]  /*57a0*/  @!P0 FMUL R0, R0, 1.175494350822287508e-38 ;  /* 0x0080000000008820 */ /* 0x001fca0000400000 */
[----:B------:R-:W-:-:S04]  /*57b0*/  F2FP.PACK_AB R0, RZ, R0 ;  /* 0x00000000ff00723e */ /* 0x000fc800000000ff */
[----:B------:R-:W-:Y:S01]  /*57c0*/  PRMT R17, R0, 0x7610, R17 ;  /* 0x0000761000117816 */ /* 0x000fe20000000011 */
[----:B------:R-:W-:Y:S05]  /*57d0*/  BRA `(.L_x_2206) ;  /* 0x00000bb000007947 */ /* 0x000fea0003800000 */
.L_x_2201:
        /* <DEDUP_REMOVED lines=14> */
.L_x_2215:
[----:B------:R-:W2:Y:S02]  /*58c0*/  LDG.E.64 R4, [R4.64] ;  /* 0x0000002404047981 */ /* 0x000ea4000c1e1b00 */
[----:B--2---:R-:W0:Y:S01]  /*58d0*/  F2F.F32.F64 R0, R4 ;  /* 0x0000000400007310 */ /* 0x004e220000301000 */
[----:B------:R-:W0:-:S14]  /*58e0*/  DSETP.GEU.AND P0, PT, |R4|, c[0x2][0x0], PT ;  /* 0x008000000400762a */ /* 0x000e1c0003f0e200 */
[----:B0-----:R-:W-:-:S05]  /*58f0*/  @!P0 FMUL R0, R0, 1.175494350822287508e-38 ;  /* 0x0080000000008820 */ /* 0x001fca0000400000 */
[----:B------:R-:W-:-:S04]  /*5900*/  F2FP.PACK_AB R0, RZ, R0 ;  /* 0x00000000ff00723e */ /* 0x000fc800000000ff */
[----:B------:R-:W-:Y:S01]  /*5910*/  PRMT R17, R0, 0x7610, R17 ;  /* 0x0000761000117816 */ /* 0x000fe20000000011 */
[----:B------:R-:W-:Y:S05]  /*5920*/  BRA `(.L_x_2206) ;  /* 0x00000a6000007947 */ /* 0x000fea0003800000 */
.L_x_2214:
        /* <DEDUP_REMOVED lines=28> */
.L_x_2217:
        /* <DEDUP_REMOVED lines=15> */
.L_x_2216:
[----:B------:R-:W2:Y:S02]  /*5be0*/  LDG.E.U16 R0, [R4.64] ;  /* 0x0000002404007981 */ /* 0x000ea4000c1e1500 */
[----:B--2---:R-:W-:-:S04]  /*5bf0*/  PRMT R0, RZ, 0x5410, R0 ;  /* 0x00005410ff007816 */ /* 0x004fc80000000000 */
[----:B------:R-:W-:-:S04]  /*5c00*/  F2FP.PACK_AB R0, RZ, R0 ;  /* 0x00000000ff00723e */ /* 0x000fc800000000ff */
[----:B------:R-:W-:Y:S01]  /*5c10*/  PRMT R17, R0, 0x7610, R17 ;  /* 0x0000761000117816 */ /* 0x000fe20000000011 */
[----:B------:R-:W-:Y:S05]  /*5c20*/  BRA `(.L_x_2206) ;  /* 0x0000076000007947 */ /* 0x000fea0003800000 */
.L_x_2213:
        /* <DEDUP_REMOVED lines=12> */
.L_x_2220:
        /* <DEDUP_REMOVED lines=21> */
.L_x_2224:
[----:B------:R-:W-:Y:S05]  /*5e40*/  BSYNC B1 ;  /* 0x0000000000017941 */ /* 0x000fea0003800000 */
.L_x_2223:
[----:B------:R-:W-:Y:S01]  /*5e50*/  LEA R5, R0, 0x3b800000, 0x17 ;  /* 0x3b80000000057811 */ /* 0x000fe200078eb8ff */
[----:B------:R-:W-:-:S05]  /*5e60*/  IMAD.SHL.U32 R0, R3, 0x100000, RZ ;  /* 0x0010000003007824 */ /* 0x000fca00078e00ff */
[----:B------:R-:W-:Y:S02]  /*5e70*/  LOP3.LUT R0, R5, R0, R6, 0xfe, !PT ;  /* 0x0000000005007212 */ /* 0x000fe400078efe06 */
.L_x_2222:
[----:B------:R-:W-:Y:S05]  /*5e80*/  BSYNC B0 ;  /* 0x0000000000007941 */ /* 0x000fea0003800000 */
.L_x_2221:
[----:B------:R-:W-:-:S04]  /*5e90*/  F2FP.PACK_AB R0, RZ, R0 ;  /* 0x00000000ff00723e */ /* 0x000fc800000000ff */
[----:B------:R-:W-:Y:S01]  /*5ea0*/  PRMT R17, R0, 0x7610, R17 ;  /* 0x0000761000117816 */ /* 0x000fe20000000011 */
[----:B------:R-:W-:Y:S05]  /*5eb0*/  BRA `(.L_x_2206) ;  /* 0x000004d000007947 */ /* 0x000fea0003800000 */
.L_x_2219:
        /* <DEDUP_REMOVED lines=21> */
.L_x_2228:
[----:B------:R-:W-:Y:S05]  /*6010*/  BSYNC B1 ;  /* 0x0000000000017941 */ /* 0x000fea0003800000 */
.L_x_2227:
[----:B------:R-:W-:Y:S01]  /*6020*/  LEA R5, R0, 0x37800000, 0x17 ;  /* 0x3780000000057811 */ /* 0x000fe200078eb8ff */
[----:B------:R-:W-:-:S05]  /*6030*/  IMAD.SHL.U32 R0, R3, 0x200000, RZ ;  /* 0x0020000003007824 */ /* 0x000fca00078e00ff */
[----:B------:R-:W-:Y:S02]  /*6040*/  LOP3.LUT R0, R5, R0, R6, 0xfe, !PT ;  /* 0x0000000005007212 */ /* 0x000fe400078efe06 */
.L_x_2226:
[----:B------:R-:W-:Y:S05]  /*6050*/  BSYNC B0 ;  /* 0x0000000000007941 */ /* 0x000fea0003800000 */
.L_x_2225:
[----:B------:R-:W-:-:S04]  /*6060*/  F2FP.PACK_AB R0, RZ, R0 ;  /* 0x00000000ff00723e */ /* 0x000fc800000000ff */
[----:B------:R-:W-:Y:S01]  /*6070*/  PRMT R17, R0, 0x7610, R17 ;  /* 0x0000761000117816 */ /* 0x000fe20000000011 */
[----:B------:R-:W-:Y:S05]  /*6080*/  BRA `(.L_x_2206) ;  /* 0x0000030000007947 */ /* 0x000fea0003800000 */
.L_x_2218:
        /* <DEDUP_REMOVED lines=14> */
.L_x_2232:
[----:B------:R-:W-:Y:S05]  /*6170*/  BSYNC B0 ;  /* 0x0000000000007941 */ /* 0x000fea0003800000 */
.L_x_2231:
[----:B------:R-:W-:-:S04]  /*6180*/  F2FP.PACK_AB R0, RZ, R0 ;  /* 0x00000000ff00723e */ /* 0x000fc800000000ff */
[----:B------:R-:W-:Y:S01]  /*6190*/  PRMT R17, R0, 0x7610, R17 ;  /* 0x0000761000117816 */ /* 0x000fe20000000011 */
[----:B------:R-:W-:Y:S05]  /*61a0*/  BRA `(.L_x_2206) ;  /* 0x000001e000007947 */ /* 0x000fea0003800000 */
.L_x_2205:
        /* <DEDUP_REMOVED lines=21> */
.L_x_2230:
[----:B------:R-:W2:Y:S02]  /*6300*/  LDG.E.64 R4, [R4.64] ;  /* 0x0000002404047981 */ /* 0x000ea4000c1e1b00 */
[----:B--2---:R-:W0:Y:S02]  /*6310*/  I2F.U64 R0, R4 ;  /* 0x0000000400007312 */ /* 0x004e240000301000 */
[----:B0-----:R-:W-:-:S04]  /*6320*/  F2FP.PACK_AB R0, RZ, R0 ;  /* 0x00000000ff00723e */ /* 0x001fc800000000ff */
[----:B------:R-:W-:Y:S01]  /*6330*/  PRMT R17, R0, 0x7610, R17 ;  /* 0x0000761000117816 */ /* 0x000fe20000000011 */
[----:B------:R-:W-:Y:S05]  /*6340*/  BRA `(.L_x_2206) ;  /* 0x0000004000007947 */ /* 0x000fea0003800000 */
.L_x_2229:
[----:B------:R-:W2:Y:S02]  /*6350*/  LDG.E R4, [R4.64] ;  /* 0x0000002404047981 */ /* 0x000ea4000c1e1900 */
[----:B--2---:R-:W0:Y:S02]  /*6360*/  I2F.U32 R0, R4 ;  /* 0x0000000400007306 */ /* 0x004e240000201000 */
[----:B0-----:R-:W-:-:S04]  /*6370*/  F2FP.PACK_AB R0, RZ, R0 ;  /* 0x00000000ff00723e */ /* 0x001fc800000000ff */
[----:B------:R-:W-:Y:S02]  /*6380*/  PRMT R17, R0, 0x7610, R17 ;  /* 0x0000761000117816 */ /* 0x000fe40000000011 */
.L_x_2206:
        /* <DEDUP_REMOVED lines=19> */
.L_x_2236:
[----:B------:R-:W2:Y:S02]  /*64c0*/  LDG.E.U8 R4, [R4.64] ;  /* 0x0000002404047981 */ /* 0x000ea4000c1e1100 */
[----:B--2---:R-:W0:Y:S02]  /*64d0*/  I2F.U16 R0, R4 ;  /* 0x0000000400007306 */ /* 0x004e240000101000 */
[----:B0-----:R-:W-:-:S04]  /*64e0*/  F2FP.PACK_AB R0, RZ, R0 ;  /* 0x00000000ff00723e */ /* 0x001fc800000000ff */
[----:B------:R-:W-:Y:S01]  /*64f0*/  PRMT R18, R0, 0x7610, R18 ;  /* 0x0000761000127816 */ /* 0x000fe20000000012 */
[----:B------:R-:W-:Y:S05]  /*6500*/  BRA `(.L_x_2238) ;  /* 0x00000ed000007947 */ /* 0x000fea0003800000 */
.L_x_2235:
        /* <DEDUP_REMOVED lines=11> */
.L_x_2240:
[----:B------:R-:W2:Y:S02]  /*65c0*/  LDG.E R4, [R4.64] ;  /* 0x0000002404047981 */ /* 0x000ea4000c1e1900 */
[----:B--2---:R-:W0:Y:S02]  /*65d0*/  I2F R0, R4 ;  /* 0x0000000400007306 */ /* 0x004e240000201400 */
[----:B0-----:R-:W-:-:S04]  /*65e0*/  F2FP.PACK_AB R0, RZ, R0 ;  /* 0x00000000ff00723e */ /* 0x001fc800000000ff */
[----:B------:R-:W-:Y:S01]  /*65f0*/  PRMT R18, R0, 0x7610, R18 ;  /* 0x0000761000127816 */ /* 0x000fe20000000012 */
[----:B------:R-:W-:Y:S05]  /*6600*/  BRA `(.L_x_2238) ;  /* 0x00000dd000007947 */ /* 0x000fea0003800000 */
.L_x_2239:
[----:B------:R-:W2:Y:S02]  /*6610*/  LDG.E.U16 R4, [R4.64] ;  /* 0x0000002404047981 */ /* 0x000ea4000c1e1500 */
[----:B--2---:R-:W0:Y:S02]  /*6620*/  I2F.S16 R0, R4 ;  /* 0x0000000400007306 */ /* 0x004e240000101400 */
[----:B0-----:R-:W-:-:S04]  /*6630*/  F2FP.PACK_AB R0, RZ, R0 ;  /* 0x00000000ff00723e */ /* 0x001fc800000000ff */
[----:B------:R-:W-:Y:S01]  /*6640*/  PRMT R18, R0, 0x7610, R18 ;  /* 0x0000761000127816 */ /* 0x000fe20000000012 */
[----:B------:R-:W-:Y:S05]  /*6650*/  BRA `(.L_x_2238) ;  /* 0x00000d8000007947 */ /* 0x000fea0003800000 */
.L_x_2234:
        /* <DEDUP_REMOVED lines=9> */
.L_x_2242:
[----:B------:R0:W5:Y:S01]  /*66f0*/  LDG.E.U16 R18, [R4.64] ;  /* 0x0000002404127981 */ /* 0x000162000c1e1500 */
[----:B------:R-:W-:Y:S05]  /*6700*/  BRA `(.L_x_2238) ;  /* 0x00000cd000007947 */ /* 0x000fea0003800000 */
.L_x_2241:
        /* <DEDUP_REMOVED lines=9> */
.L_x_2244:
[----:B------:R0:W5:Y:S01]  /*67a0*/  LDG.E.U16 R18, [R4.64] ;  /* 0x0000002404127981 */ /* 0x000162000c1e1500 */
[----:B------:R-:W-:Y:S05]  /*67b0*/  BRA `(.L_x_2238) ;  /* 0x00000c2000007947 */ /* 0x000fea0003800000 */
.L_x_2243:
[----:B------:R-:W2:Y:S02]  /*67c0*/  LDG.E.64 R4, [R4.64] ;  /* 0x0000002404047981 */ /* 0x000ea4000c1e1b00 */
[----:B--2---:R-:W0:Y:S01]  /*67d0*/  F2F.F32.F64 R0, R4 ;  /* 0x0000000400007310 */ /* 0x004e220000301000 */
[----:B------:R-:W0:-:S14]  /*67e0*/  DSETP.GEU.AND P0, PT, |R4|, c[0x2][0x0], PT ;  /* 0x008000000400762a */ /* 0x000e1c0003f0e200 */
[----:B0-----:R-:W-:-:S05]  /*67f0*/  @!P0 FMUL R0, R0, 1.175494350822287508e-38 ;  /* 0x0080000000008820 */ /* 0x001fca0000400000 */
[----:B------:R-:W-:-:S04]  /*6800*/  F2FP.PACK_AB R0, RZ, R0 ;  /* 0x00000000ff00723e */ /* 0x000fc800000000ff */
[----:B------:R-:W-:Y:S01]  /*6810*/  PRMT R18, R0, 0x7610, R18 ;  /* 0x0000761000127816 */ /* 0x000fe20000000012 */
[----:B------:R-:W-:Y:S05]  /*6820*/  BRA `(.L_x_2238) ;  /* 0x00000bb000007947 */ /* 0x000fea0003800000 */
.L_x_2233:
        /* <DEDUP_REMOVED lines=14> */
.L_x_2247:
[----:B------:R-:W2:Y:S02]  /*6910*/  LDG.E.64 R4, [R4.64] ;  /* 0x0000002404047981 */ /* 0x000ea4000c1e1b00 */
[----:B--2---:R-:W0:Y:S01]  /*6920*/  F2F.F32.F64 R0, R4 ;  /* 0x0000000400007310 */ /* 0x004e220000301000 */
[----:B------:R-:W0:-:S14]  /*6930*/  DSETP.GEU.AND P0, PT, |R4|, c[0x2][0x0], PT ;  /* 0x008000000400762a */ /* 0x000e1c0003f0e200 */
[----:B0-----:R-:W-:-:S05]  /*6940*/  @!P0 FMUL R0, R0, 1.175494350822287508e-38 ;  /* 0x0080000000008820 */ /* 0x001fca0000400000 */
[----:B------:R-:W-:-:S04]  /*6950*/  F2FP.PACK_AB R0, RZ, R0 ;  /* 0x00000000ff00723e */ /* 0x000fc800000000ff */
[----:B------:R-:W-:Y:S01]  /*6960*/  PRMT R18, R0, 0x7610, R18 ;  /* 0x0000761000127816 */ /* 0x000fe20000000012 */
[----:B------:R-:W-:Y:S05]  /*6970*/  BRA `(.L_x_2238) ;  /* 0x00000a6000007947 */ /* 0x000fea0003800000 */
.L_x_2246:
        /* <DEDUP_REMOVED lines=28> */
.L_x_2249:
        /* <DEDUP_REMOVED lines=15> */
.L_x_2248:
[----:B------:R-:W2:Y:S02]  /*6c30*/  LDG.E.U16 R0, [R4.64] ;  /* 0x0000002404007981 */ /* 0x000ea4000c1e1500 */
[----:B--2---:R-:W-:-:S04]  /*6c40*/  PRMT R0, RZ, 0x5410, R0 ;  /* 0x00005410ff007816 */ /* 0x004fc80000000000 */
[----:B------:R-:W-:-:S04]  /*6c50*/  F2FP.PACK_AB R0, RZ, R0 ;  /* 0x00000000ff00723e */ /* 0x000fc800000000ff */
[----:B------:R-:W-:Y:S01]  /*6c60*/  PRMT R18, R0, 0x7610, R18 ;  /* 0x0000761000127816 */ /* 0x000fe20000000012 */
[----:B------:R-:W-:Y:S05]  /*6c70*/  BRA `(.L_x_2238) ;  /* 0x0000076000007947 */ /* 0x000fea0003800000 */
.L_x_2245:
        /* <DEDUP_REMOVED lines=12> */
.L_x_2252:
        /* <DEDUP_REMOVED lines=21> */
.L_x_2256:
[----:B------:R-:W-:Y:S05]  /*6e90*/  BSYNC B1 ;  /* 0x0000000000017941 */ /* 0x000fea0003800000 */
.L_x_2255:
[----:B------:R-:W-:Y:S01]  /*6ea0*/  LEA R5, R0, 0x3b800000, 0x17 ;  /* 0x3b80000000057811 */ /* 0x000fe200078eb8ff */
[----:B------:R-:W-:-:S05]  /*6eb0*/  IMAD.SHL.U32 R0, R3, 0x100000, RZ ;  /* 0x0010000003007824 */ /* 0x000fca00078e00ff */
[----:B------:R-:W-:Y:S02]  /*6ec0*/  LOP3.LUT R0, R5, R0, R6, 0xfe, !PT ;  /* 0x0000000005007212 */ /* 0x000fe400078efe06 */
.L_x_2254:
[----:B------:R-:W-:Y:S05]  /*6ed0*/  BSYNC B0 ;  /* 0x0000000000007941 */ /* 0x000fea0003800000 */
.L_x_2253:
[----:B------:R-:W-:-:S04]  /*6ee0*/  F2FP.PACK_AB R0, RZ, R0 ;  /* 0x00000000ff00723e */ /* 0x000fc800000000ff */
[----:B------:R-:W-:Y:S01]  /*6ef0*/  PRMT R18, R0, 0x7610, R18 ;  /* 0x0000761000127816 */ /* 0x000fe20000000012 */
[----:B------:R-:W-:Y:S05]  /*6f00*/  BRA `(.L_x_2238) ;  /* 0x000004d000007947 */ /* 0x000fea0003800000 */
.L_x_2251:
        /* <DEDUP_REMOVED lines=21> */
.L_x_2260:
[----:B------:R-:W-:Y:S05]  /*7060*/  BSYNC B1 ;  /* 0x0000000000017941 */ /* 0x000fea0003800000 */
.L_x_2259:
[----:B------:R-:W-:Y:S01]  /*7070*/  LEA R5, R0, 0x37800000, 0x17 ;  /* 0x3780000000057811 */ /* 0x000fe200078eb8ff */
[----:B------:R-:W-:-:S05]  /*7080*/  IMAD.SHL.U32 R0, R3, 0x200000, RZ ;  /* 0x0020000003007824 */ /* 0x000fca00078e00ff */
[----:B------:R-:W-:Y:S02]  /*7090*/  LOP3.LUT R0, R5, R0, R6, 0xfe, !PT ;  /* 0x0000000005007212 */ /* 0x000fe400078efe06 */
.L_x_2258:
[----:B------:R-:W-:Y:S05]  /*70a0*/  BSYNC B0 ;  /* 0x0000000000007941 */ /* 0x000fea0003800000 */
.L_x_2257:
[----:B------:R-:W-:-:S04]  /*70b0*/  F2FP.PACK_AB R0, RZ, R0 ;  /* 0x00000000ff00723e */ /* 0x000fc800000000ff */
[----:B------:R-:W-:Y:S01]  /*70c0*/  PRMT R18, R0, 0x7610, R18 ;  /* 0x0000761000127816 */ /* 0x000fe20000000012 */
[----:B------:R-:W-:Y:S05]  /*70d0*/  BRA `(.L_x_2238) ;  /* 0x0000030000007947 */ /* 0x000fea0003800000 */
.L_x_2250:
        /* <DEDUP_REMOVED lines=14> */
.L_x_2264:
[----:B------:R-:W-:Y:S05]  /*71c0*/  BSYNC B0 ;  /* 0x0000000000007941 */ /* 0x000fea0003800000 */
.L_x_2263:
[----:B------:R-:W-:-:S04]  /*71d0*/  F2FP.PACK_AB R0, RZ, R0 ;  /* 0x00000000ff00723e */ /* 0x000fc800000000ff */
[----:B------:R-:W-:Y:S01]  /*71e0*/  PRMT R18, R0, 0x7610, R18 ;  /* 0x0000761000127816 */ /* 0x000fe20000000012 */
[----:B------:R-:W-:Y:S05]  /*71f0*/  BRA `(.L_x_2238) ;  /* 0x000001e000007947 */ /* 0x000fea0003800000 */
.L_x_2237:
        /* <DEDUP_REMOVED lines=21> */
.L_x_2262:
[----:B------:R-:W2:Y:S02]  /*7350*/  LDG.E.64 R4, [R4.64] ;  /* 0x0000002404047981 */ /* 0x000ea4000c1e1b00 */
[----:B--2---:R-:W0:Y:S02]  /*7360*/  I2F.U64 R0, R4 ;  /* 0x0000000400007312 */ /* 0x004e240000301000 */
[----:B0-----:R-:W-:-:S04]  /*7370*/  F2FP.PACK_AB R0, RZ, R0 ;  /* 0x00000000ff00723e */ /* 0x001fc800000000ff */
[----:B------:R-:W-:Y:S01]  /*7380*/  PRMT R18, R0, 0x7610, R18 ;  /* 0x0000761000127816 */ /* 0x000fe20000000012 */
[----:B------:R-:W-:Y:S05]  /*7390*/  BRA `(.L_x_2238) ;  /* 0x0000004000007947 */ /* 0x000fea0003800000 */
.L_x_2261:
[----:B------:R-:W2:Y:S02]  /*73a0*/  LDG.E R4, [R4.64] ;  /* 0x0000002404047981 */ /* 0x000ea4000c1e1900 */
[----:B--2---:R-:W0:Y:S02]  /*73b0*/  I2F.U32 R0, R4 ;  /* 0x0000000400007306 */ /* 0x004e240000201000 */
[----:B0-----:R-:W-:-:S04]  /*73c0*/  F2FP.PACK_AB R0, RZ, R0 ;  /* 0x00000000ff00723e */ /* 0x001fc800000000ff */
[----:B------:R-:W-:Y:S02]  /*73d0*/  PRMT R18, R0, 0x7610, R18 ;  /* 0x0000761000127816 */ /* 0x000fe40000000012 */
.L_x_2238:
        /* <DEDUP_REMOVED lines=19> */
.L_x_2268:
[----:B------:R-:W2:Y:S02]  /*7510*/  LDG.E.U8 R4, [R4.64] ;  /* 0x0000002404047981 */ /* 0x000ea4000c1e1100 */
[----:B--2---:R-:W0:Y:S02]  /*7520*/  I2F.U16 R0, R4 ;  /* 0x0000000400007306 */ /* 0x004e240000101000 */
[----:B0-----:R-:W-:-:S04]  /*7530*/  F2FP.PACK_AB R0, RZ, R0 ;  /* 0x00000000ff00723e */ /* 0x001fc800000000ff */
[----:B------:R-:W-:Y:S01]  /*7540*/  PRMT R19, R0, 0x7610, R19 ;  /* 0x0000761000137816 */ /* 0x000fe20000000013 */
[----:B------:R-:W-:Y:S05]  /*7550*/  BRA `(.L_x_2270) ;  /* 0x00000ed000007947 */ /* 0x000fea0003800000 */
.L_x_2267:
        /* <DEDUP_REMOVED lines=11> */
.L_x_2272:
[----:B------:R-:W2:Y:S02]  /*7610*/  LDG.E R4, [R4.64] ;  /* 0x0000002404047981 */ /* 0x000ea4000c1e1900 */
[----:B--2---:R-:W0:Y:S02]  /*7620*/  I2F R0, R4 ;  /* 0x0000000400007306 */ /* 0x004e240000201400 */
[----:B0-----:R-:W-:-:S04]  /*7630*/  F2FP.PACK_AB R0, RZ, R0 ;  /* 0x00000000ff00723e */ /* 0x001fc800000000ff */
[----:B------:R-:W-:Y:S01]  /*7640*/  PRMT R19, R0, 0x7610, R19 ;  /* 0x0000761000137816 */ /* 0x000fe20000000013 */
[----:B------:R-:W-:Y:S05]  /*7650*/  BRA `(.L_x_2270) ;  /* 0x00000dd000007947 */ /* 0x000fea0003800000 */
.L_x_2271:
[----:B------:R-:W2:Y:S02]  /*7660*/  LDG.E.U16 R4, [R4.64] ;  /* 0x0000002404047981 */ /* 0x000ea4000c1e1500 */
[----:B--2---:R-:W0:Y:S02]  /*7670*/  I2F.S16 R0, R4 ;  /* 0x0000000400007306 */ /* 0x004e240000101400 */
[----:B0-----:R-:W-:-:S04]  /*7680*/  F2FP.PACK_AB R0, RZ, R0 ;  /* 0x00000000ff00723e */ /* 0x001fc800000000ff */
[----:B------:R-:W-:Y:S01]  /*7690*/  PRMT R19, R0, 0x7610, R19 ;  /* 0x0000761000137816 */ /* 0x000fe20000000013 */
[----:B------:R-:W-:Y:S05]  /*76a0*/  BRA `(.L_x_2270) ;  /* 0x00000d8000007947 */ /* 0x000fea0003800000 */
.L_x_2266:
        /* <DEDUP_REMOVED lines=9> */
.L_x_2274:
[----:B------:R0:W5:Y:S01]  /*7740*/  LDG.E.U16 R19, [R4.64] ;  /* 0x0000002404137981 */ /* 0x000162000c1e1500 */
[----:B------:R-:W-:Y:S05]  /*7750*/  BRA `(.L_x_2270) ;  /* 0x00000cd000007947 */ /* 0x000fea0003800000 */
.L_x_2273:
        /* <DEDUP_REMOVED lines=9> */
.L_x_2276:
[----:B------:R0:W5:Y:S01]  /*77f0*/  LDG.E.U16 R19, [R4.64] ;  /* 0x0000002404137981 */ /* 0x000162000c1e1500 */
[----:B------:R-:W-:Y:S05]  /*7800*/  BRA `(.L_x_2270) ;  /* 0x00000c2000007947 */ /* 0x000fea0003800000 */
.L_x_2275:
[----:B------:R-:W2:Y:S02]  /*7810*/  LDG.E.64 R4, [R4.64] ;  /* 0x0000002404047981 */ /* 0x000ea4000c1e1b00 */
[----:B--2---:R-:W0:Y:S01]  /*7820*/  F2F.F32.F64 R0, R4 ;  /* 0x0000000400007310 */ /* 0x004e220000301000 */
[----:B------:R-:W0:-:S14]  /*7830*/  DSETP.GEU.AND P0, PT, |R4|, c[0x2][0x0], PT ;  /* 0x008000000400762a */ /* 0x000e1c0003f0e200 */
[----:B0-----:R-:W-:-:S05]  /*7840*/  @!P0 FMUL R0, R0, 1.175494350822287508e-38 ;  /* 0x0080000000008820 */ /* 0x001fca0000400000 */
[----:B------:R-:W-:-:S04]  /*7850*/  F2FP.PACK_AB R0, RZ, R0 ;  /* 0x00000000ff00723e */ /* 0x000fc800000000ff */
[----:B------:R-:W-:Y:S01]  /*7860*/  PRMT R19, R0, 0x7610, R19 ;  /* 0x0000761000137816 */ /* 0x000fe20000000013 */
[----:B------:R-:W-:Y:S05]  /*7870*/  BRA `(.L_x_2270) ;  /* 0x00000bb000007947 */ /* 0x000fea0003800000 */
.L_x_2265:
        /* <DEDUP_REMOVED lines=14> */
.L_x_2279:
[----:B------:R-:W2:Y:S02]  /*7960*/  LDG.E.64 R4, [R4.64] ;  /* 0x0000002404047981 */ /* 0x000ea4000c1e1b00 */
[----:B--2---:R-:W0:Y:S01]  /*7970*/  F2F.F32.F64 R0, R4 ;  /* 0x0000000400007310 */ /* 0x004e220000301000 */
[----:B------:R-:W0:-:S14]  /*7980*/  DSETP.GEU.AND P0, PT, |R4|, c[0x2][0x0], PT ;  /* 0x008000000400762a */ /* 0x000e1c0003f0e200 */
[----:B0-----:R-:W-:-:S05]  /*7990*/  @!P0 FMUL R0, R0, 1.175494350822287508e-38 ;  /* 0x0080000000008820 */ /* 0x001fca0000400000 */
[----:B------:R-:W-:-:S04]  /*79a0*/  F2FP.PACK_AB R0, RZ, R0 ;  /* 0x00000000ff00723e */ /* 0x000fc800000000ff */
[----:B------:R-:W-:Y:S01]  /*79b0*/  PRMT R19, R0, 0x7610, R19 ;  /* 0x0000761000137816 */ /* 0x000fe20000000013 */
[----:B------:R-:W-:Y:S05]  /*79c0*/  BRA `(.L_x_2270) ;  /* 0x00000a6000007947 */ /* 0x000fea0003800000 */
.L_x_2278:
        /* <DEDUP_REMOVED lines=28> */
.L_x_2281:
        /* <DEDUP_REMOVED lines=15> */
.L_x_2280:
[----:B------:R-:W2:Y:S02]  /*7c80*/  LDG.E.U16 R0, [R4.64] ;  /* 0x0000002404007981 */ /* 0x000ea4000c1e1500 */
[----:B--2---:R-:W-:-:S04]  /*7c90*/  PRMT R0, RZ, 0x5410, R0 ;  /* 0x00005410ff007816 */ /* 0x004fc80000000000 */
[----:B------:R-:W-:-:S04]  /*7ca0*/  F2FP.PACK_AB R0, RZ, R0 ;  /* 0x00000000ff00723e */ /* 0x000fc800000000ff */
[----:B------:R-:W-:Y:S01]  /*7cb0*/  PRMT R19, R0, 0x7610, R19 ;  /* 0x0000761000137816 */ /* 0x000fe20000000013 */
[----:B------:R-:W-:Y:S05]  /*7cc0*/  BRA `(.L_x_2270) ;  /* 0x0000076000007947 */ /* 0x000fea0003800000 */
.L_x_2277:
        /* <DEDUP_REMOVED lines=12> */
.L_x_2284:
        /* <DEDUP_REMOVED lines=21> */
.L_x_2288:
[----:B------:R-:W-:Y:S05]  /*7ee0*/  BSYNC B1 ;  /* 0x0000000000017941 */ /* 0x000fea0003800000 */
.L_x_2287:
[----:B------:R-:W-:Y:S01]  /*7ef0*/  LEA R5, R0, 0x3b800000, 0x17 ;  /* 0x3b80000000057811 */ /* 0x000fe200078eb8ff */
[----:B------:R-:W-:-:S05]  /*7f00*/  IMAD.SHL.U32 R0, R3, 0x100000, RZ ;  /* 0x0010000003007824 */ /* 0x000fca00078e00ff */
[----:B------:R-:W-:Y:S02]  /*7f10*/  LOP3.LUT R0, R5, R0, R6, 0xfe, !PT ;  /* 0x0000000005007212 */ /* 0x000fe400078efe06 */
.L_x_2286:
[----:B------:R-:W-:Y:S05]  /*7f20*/  BSYNC B0 ;  /* 0x0000000000007941 */ /* 0x000fea0003800000 */
.L_x_2285:
[----:B------:R-:W-:-:S04]  /*7f30*/  F2FP.PACK_AB R0, RZ, R0 ;  /* 0x00000000ff00723e */ /* 0x000fc800000000ff */
[----:B------:R-:W-:Y:S01]  /*7f40*/  PRMT R19, R0, 0x7610, R19 ;  /* 0x0000761000137816 */ /* 0x000fe20000000013 */
[----:B------:R-:W-:Y:S05]  /*7f50*/  BRA `(.L_x_2270) ;  /* 0x000004d000007947 */ /* 0x000fea0003800000 */
.L_x_2283:
        /* <DEDUP_REMOVED lines=21> */
.L_x_2292:
[----:B------:R-:W-:Y:S05]  /*80b0*/  BSYNC B1 ;  /* 0x0000000000017941 */ /* 0x000fea0003800000 */
.L_x_2291:
[----:B------:R-:W-:Y:S01]  /*80c0*/  LEA R5, R0, 0x37800000, 0x17 ;  /* 0x3780000000057811 */ /* 0x000fe200078eb8ff */
[----:B------:R-:W-:-:S05]  /*80d0*/  IMAD.SHL.U32 R0, R3, 0x200000, RZ ;  /* 0x0020000003007824 */ /* 0x000fca00078e00ff */
[----:B------:R-:W-:Y:S02]  /*80e0*/  LOP3.LUT R0, R5, R0, R6, 0xfe, !PT ;  /* 0x0000000005007212 */ /* 0x000fe400078efe06 */
.L_x_2290:
[----:B------:R-:W-:Y:S05]  /*80f0*/  BSYNC B0 ;  /* 0x0000000000007941 */ /* 0x000fea0003800000 */
.L_x_2289:
[----:B------:R-:W-:-:S04]  /*8100*/  F2FP.PACK_AB R0, RZ, R0 ;  /* 0x00000000ff00723e */ /* 0x000fc800000000ff */
[----:B------:R-:W-:Y:S01]  /*8110*/  PRMT R19, R0, 0x7610, R19 ;  /* 0x0000761000137816 */ /* 0x000fe20000000013 */
[----:B------:R-:W-:Y:S05]  /*8120*/  BRA `(.L_x_2270) ;  /* 0x0000030000007947 */ /* 0x000fea0003800000 */
.L_x_2282:
        /* <DEDUP_REMOVED lines=14> */
.L_x_2296:
[----:B------:R-:W-:Y:S05]  /*8210*/  BSYNC B0 ;  /* 0x0000000000007941 */ /* 0x000fea0003800000 */
.L_x_2295:
[----:B------:R-:W-:-:S04]  /*8220*/  F2FP.PACK_AB R0, RZ, R0 ;  /* 0x00000000ff00723e */ /* 0x000fc800000000ff */
[----:B------:R-:W-:Y:S01]  /*8230*/  PRMT R19, R0, 0x7610, R19 ;  /* 0x0000761000137816 */ /* 0x000fe20000000013 */
[----:B------:R-:W-:Y:S05]  /*8240*/  BRA `(.L_x_2270) ;  /* 0x000001e000007947 */ /* 0x000fea0003800000 */
.L_x_2269:
        /* <DEDUP_REMOVED lines=21> */
.L_x_2294:
[----:B------:R-:W2:Y:S02]  /*83a0*/  LDG.E.64 R4, [R4.64] ;  /* 0x0000002404047981 */ /* 0x000ea4000c1e1b00 */
[----:B--2---:R-:W0:Y:S02]  /*83b0*/  I2F.U64 R0, R4 ;  /* 0x0000000400007312 */ /* 0x004e240000301000 */
[----:B0-----:R-:W-:-:S04]  /*83c0*/  F2FP.PACK_AB R0, RZ, R0 ;  /* 0x00000000ff00723e */ /* 0x001fc800000000ff */
[----:B------:R-:W-:Y:S01]  /*83d0*/  PRMT R19, R0, 0x7610, R19 ;  /* 0x0000761000137816 */ /* 0x000fe20000000013 */
[----:B------:R-:W-:Y:S05]  /*83e0*/  BRA `(.L_x_2270) ;  /* 0x0000004000007947 */ /* 0x000fea0003800000 */
.L_x_2293:
[----:B------:R-:W2:Y:S02]  /*83f0*/  LDG.E R4, [R4.64] ;  /* 0x0000002404047981 */ /* 0x000ea4000c1e1900 */
[----:B--2---:R-:W0:Y:S02]  /*8400*/  I2F.U32 R0, R4 ;  /* 0x0000000400007306 */ /* 0x004e240000201000 */
[----:B0-----:R-:W-:-:S04]  /*8410*/  F2FP.PACK_AB R0, RZ, R0 ;  /* 0x00000000ff00723e */ /* 0x001fc800000000ff */
[----:B------:R-:W-:Y:S02]  /*8420*/  PRMT R19, R0, 0x7610, R19 ;  /* 0x0000761000137816 */ /* 0x000fe40000000013 */
.L_x_2270:
[----:B------:R-:W-:-:S05]  /*8430*/  IADD3 R30, R30, 0x80, RZ ;  /* 0x000000801e1e7810 */ /* 0x000fca0007ffe0ff */
.L_x_2168:
[----:B------:R-:W-:Y:S05]  /*8440*/  BSYNC B6 ;  /* 0x0000000000067941 */ /* 0x000fea0003800000 */
.L_x_2167:
        /* <DEDUP_REMOVED lines=28> */
.L_x_2302:
[----:B------:R-:W2:Y:S02]  /*8610*/  LDG.E.U8 R4, [R4.64] ;  /* 0x0000002404047981 */ /* 0x000ea4000c1e1100 */
[----:B--2---:R-:W0:Y:S02]  /*8620*/  I2F.U16 R0, R4 ;  /* 0x0000000400007306 */ /* 0x004e240000101000 */
[----:B0-----:R-:W-:-:S04]  /*8630*/  F2FP.PACK_AB R0, RZ, R0 ;  /* 0x00000000ff00723e */ /* 0x001fc800000000ff */
[----:B------:R-:W-:Y:S01]  /*8640*/  PRMT R23, R0, 0x7610, R23 ;  /* 0x0000761000177816 */ /* 0x000fe20000000017 */
[----:B------:R-:W-:Y:S05]  /*8650*/  BRA `(.L_x_2304) ;  /* 0x00000ed000007947 */ /* 0x000fea0003800000 */
.L_x_2301:
        /* <DEDUP_REMOVED lines=11> */
.L_x_2306:
[----:B------:R-:W2:Y:S02]  /*8710*/  LDG.E R4, [R4.64] ;  /* 0x0000002404047981 */ /* 0x000ea4000c1e1900 */
[----:B--2---:R-:W0:Y:S02]  /*8720*/  I2F R0, R4 ;  /* 0x0000000400007306 */ /* 0x004e240000201400 */
[----:B0-----:R-:W-:-:S04]  /*8730*/  F2FP.PACK_AB R0, RZ, R0 ;  /* 0x00000000ff00723e */ /* 0x001fc800000000ff */
[----:B------:R-:W-:Y:S01]  /*8740*/  PRMT R23, R0, 0x7610, R23 ;  /* 0x0000761000177816 */ /* 0x000fe20000000017 */
[----:B------:R-:W-:Y:S05]  /*8750*/  BRA `(.L_x_2304) ;  /* 0x00000dd000007947 */ /* 0x000fea0003800000 */
.L_x_2305:
[----:B------:R-:W2:Y:S02]  /*8760*/  LDG.E.U16 R4, [R4.64] ;  /* 0x0000002404047981 */ /* 0x000ea4000c1e1500 */
[----:B--2---:R-:W0:Y:S02]  /*8770*/  I2F.S16 R0, R4 ;  /* 0x0000000400007306 */ /* 0x004e240000101400 */
[----:B0-----:R-:W-:-:S04]  /*8780*/  F2FP.PACK_AB R0, RZ, R0 ;  /* 0x00000000ff00723e */ /* 0x001fc800000000ff */
[----:B------:R-:W-:Y:S01]  /*8790*/  PRMT R23, R0, 0x7610, R23 ;  /* 0x0000761000177816 */ /* 0x000fe20000000017 */
[----:B------:R-:W-:Y:S05]  /*87a0*/  BRA `(.L_x_2304) ;  /* 0x00000d8000007947 */ /* 0x000fea0003800000 */
.L_x_2300:
        /* <DEDUP_REMOVED lines=9> */
.L_x_2308:
[----:B------:R0:W5:Y:S01]  /*8840*/  LDG.E.U16 R23, [R4.64] ;  /* 0x0000002404177981 */ /* 0x000162000c1e1500 */
[----:B------:R-:W-:Y:S05]  /*8850*/  BRA `(.L_x_2304) ;  /* 0x00000cd000007947 */ /* 0x000fea0003800000 */
.L_x_2307:
        /* <DEDUP_REMOVED lines=9> */
.L_x_2310:
[----:B------:R0:W5:Y:S01]  /*88f0*/  LDG.E.U16 R23, [R4.64] ;  /* 0x0000002404177981 */ /* 0x000162000c1e1500 */
[----:B------:R-:W-:Y:S05]  /*8900*/  BRA `(.L_x_2304) ;  /* 0x00000c2000007947 */ /* 0x000fea0003800000 */
.L_x_2309:
[----:B------:R-:W2:Y:S02]  /*8910*/  LDG.E.64 R4, [R4.64] ;  /* 0x0000002404047981 */ /* 0x000ea4000c1e1b00 */
[----:B--2---:R-:W0:Y:S01]  /*8920*/  F2F.F32.F64 R0, R4 ;  /* 0x0000000400007310 */ /* 0x004e220000301000 */
[----:B------:R-:W0:-:S14]  /*8930*/  DSETP.GEU.AND P0, PT, |R4|, c[0x2][0x0], PT ;  /* 0x008000000400762a */ /* 0x000e1c0003f0e200 */
[----:B0-----:R-:W-:-:S05]  /*8940*/  @!P0 FMUL R0, R0, 1.175494350822287508e-38 ;  /* 0x0080000000008820 */ /* 0x001fca0000400000 */
[----:B------:R-:W-:-:S04]  /*8950*/  F2FP.PACK_AB R0, RZ, R0 ;  /* 0x00000000ff00723e */ /* 0x000fc800000000ff */
[----:B------:R-:W-:Y:S01]  /*8960*/  PRMT R23, R0, 0x7610, R23 ;  /* 0x0000761000177816 */ /* 0x000fe20000000017 */
[----:B------:R-:W-:Y:S05]  /*8970*/  BRA `(.L_x_2304) ;  /* 0x00000bb000007947 */ /* 0x000fea0003800000 */
.L_x_2299:
        /* <DEDUP_REMOVED lines=14> */
.L_x_2313:
[----:B------:R-:W2:Y:S02]  /*8a60*/  LDG.E.64 R4, [R4.64] ;  /* 0x0000002404047981 */ /* 0x000ea4000c1e1b00 */
[----:B--2---:R-:W0:Y:S01]  /*8a70*/  F2F.F32.F64 R0, R4 ;  /* 0x0000000400007310 */ /* 0x004e220000301000 */
[----:B------:R-:W0:-:S14]  /*8a80*/  DSETP.GEU.AND P0, PT, |R4|, c[0x2][0x0], PT ;  /* 0x008000000400762a */ /* 0x000e1c0003f0e200 */
[----:B0-----:R-:W-:-:S05]  /*8a90*/  @!P0 FMUL R0, R0, 1.175494350822287508e-38 ;  /* 0x0080000000008820 */ /* 0x001fca0000400000 */
[----:B------:R-:W-:-:S04]  /*8aa0*/  F2FP.PACK_AB R0, RZ, R0 ;  /* 0x00000000ff00723e */ /* 0x000fc800000000ff */
[----:B------:R-:W-:Y:S01]  /*8ab0*/  PRMT R23, R0, 0x7610, R23 ;  /* 0x0000761000177816 */ /* 0x000fe20000000017 */
[----:B------:R-:W-:Y:S05]  /*8ac0*/  BRA `(.L_x_2304) ;  /* 0x00000a6000007947 */ /* 0x000fea0003800000 */
.L_x_2312:
        /* <DEDUP_REMOVED lines=28> */
.L_x_2315:
        /* <DEDUP_REMOVED lines=15> */
.L_x_2314:
[----:B------:R-:W2:Y:S02]  /*8d80*/  LDG.E.U16 R0, [R4.64] ;  /* 0x0000002404007981 */ /* 0x000ea4000c1e1500 */
[----:B--2---:R-:W-:-:S04]  /*8d90*/  PRMT R0, RZ, 0x5410, R0 ;  /* 0x00005410ff007816 */ /* 0x004fc80000000000 */
[----:B------:R-:W-:-:S04]  /*8da0*/  F2FP.PACK_AB R0, RZ, R0 ;  /* 0x00000000ff00723e */ /* 0x000fc800000000ff */
[----:B------:R-:W-:Y:S01]  /*8db0*/  PRMT R23, R0, 0x7610, R23 ;  /* 0x0000761000177816 */ /* 0x000fe20000000017 */
[----:B------:R-:W-:Y:S05]  /*8dc0*/  BRA `(.L_x_2304) ;  /* 0x0000076000007947 */ /* 0x000fea0003800000 */
.L_x_2311:
        /* <DEDUP_REMOVED lines=12> */
.L_x_2318:
        /* <DEDUP_REMOVED lines=21> */
.L_x_2322:
[----:B------:R-:W-:Y:S05]  /*8fe0*/  BSYNC B1 ;  /* 0x0000000000017941 */ /* 0x000fea0003800000 */
.L_x_2321:
[----:B------:R-:W-:Y:S01]  /*8ff0*/  LEA R5, R0, 0x3b800000, 0x17 ;  /* 0x3b80000000057811 */ /* 0x000fe200078eb8ff */
[----:B------:R-:W-:-:S05]  /*9000*/  IMAD.SHL.U32 R0, R3, 0x100000, RZ ;  /* 0x0010000003007824 */ /* 0x000fca00078e00ff */
[----:B------:R-:W-:Y:S02]  /*9010*/  LOP3.LUT R0, R5, R0, R6, 0xfe, !PT ;  /* 0x0000000005007212 */ /* 0x000fe400078efe06 */
.L_x_2320:
[----:B------:R-:W-:Y:S05]  /*9020*/  BSYNC B0 ;  /* 0x0000000000007941 */ /* 0x000fea0003800000 */
.L_x_2319:
[----:B------:R-:W-:-:S04]  /*9030*/  F2FP.PACK_AB R0, RZ, R0 ;  /* 0x00000000ff00723e */ /* 0x000fc800000000ff */
[----:B------:R-:W-:Y:S01]  /*9040*/  PRMT R23, R0, 0x7610, R23 ;  /* 0x0000761000177816 */ /* 0x000fe20000000017 */
[----:B------:R-:W-:Y:S05]  /*9050*/  BRA `(.L_x_2304) ;  /* 0x000004d000007947 */ /* 0x000fea0003800000 */
.L_x_2317:
        /* <DEDUP_REMOVED lines=21> */
.L_x_2326:
[----:B------:R-:W-:Y:S05]  /*91b0*/  BSYNC B1 ;  /* 0x0000000000017941 */ /* 0x000fea0003800000 */
.L_x_2325:
[----:B------:R-:W-:Y:S01]  /*91c0*/  LEA R5, R0, 0x37800000, 0x17 ;  /* 0x3780000000057811 */ /* 0x000fe200078eb8ff */
[----:B------:R-:W-:-:S05]  /*91d0*/  IMAD.SHL.U32 R0, R3, 0x200000, RZ ;  /* 0x0020000003007824 */ /* 0x000fca00078e00ff */
[----:B------:R-:W-:Y:S02]  /*91e0*/  LOP3.LUT R0, R5, R0, R6, 0xfe, !PT ;  /* 0x0000000005007212 */ /* 0x000fe400078efe06 */
.L_x_2324:
[----:B------:R-:W-:Y:S05]  /*91f0*/  BSYNC B0 ;  /* 0x0000000000007941 */ /* 0x000fea0003800000 */
.L_x_2323:
[----:B------:R-:W-:-:S04]  /*9200*/  F2FP.PACK_AB R0, RZ, R0 ;  /* 0x00000000ff00723e */ /* 0x000fc800000000ff */
[----:B------:R-:W-:Y:S01]  /*9210*/  PRMT R23, R0, 0x7610, R23 ;  /* 0x0000761000177816 */ /* 0x000fe20000000017 */
[----:B------:R-:W-:Y:S05]  /*9220*/  BRA `(.L_x_2304) ;  /* 0x0000030000007947 */ /* 0x000fea0003800000 */
.L_x_2316:
        /* <DEDUP_REMOVED lines=14> */
.L_x_2330:
[----:B------:R-:W-:Y:S05]  /*9310*/  BSYNC B0 ;  /* 0x0000000000007941 */ /* 0x000fea0003800000 */
.L_x_2329:
[----:B------:R-:W-:-:S04]  /*9320*/  F2FP.PACK_AB R0, RZ, R0 ;  /* 0x00000000ff00723e */ /* 0x000fc800000000ff */
[----:B------:R-:W-:Y:S01]  /*9330*/  PRMT R23, R0, 0x7610, R23 ;  /* 0x0000761000177816 */ /* 0x000fe20000000017 */
[----:B------:R-:W-:Y:S05]  /*9340*/  BRA `(.L_x_2304) ;  /* 0x000001e000007947 */ /* 0x000fea0003800000 */
.L_x_2303:
        /* <DEDUP_REMOVED lines=21> */
.L_x_2328:
[----:B------:R-:W2:Y:S02]  /*94a0*/  LDG.E.64 R4, [R4.64] ;  /* 0x0000002404047981 */ /* 0x000ea4000c1e1b00 */
[----:B--2---:R-:W0:Y:S02]  /*94b0*/  I2F.U64 R0, R4 ;  /* 0x0000000400007312 */ /* 0x004e240000301000 */
[----:B0-----:R-:W-:-:S04]  /*94c0*/  F2FP.PACK_AB R0, RZ, R0 ;  /* 0x00000000ff00723e */ /* 0x001fc800000000ff */
[----:B------:R-:W-:Y:S01]  /*94d0*/  PRMT R23, R0, 0x7610, R23 ;  /* 0x0000761000177816 */ /* 0x000fe20000000017 */
[----:B------:R-:W-:Y:S05]  /*94e0*/  BRA `(.L_x_2304) ;  /* 0x0000004000007947 */ /* 0x000fea0003800000 */
.L_x_2327:
[----:B------:R-:W2:Y:S02]  /*94f0*/  LDG.E R4, [R4.64] ;  /* 0x0000002404047981 */ /* 0x000ea4000c1e1900 */
[----:B--2---:R-:W0:Y:S02]  /*9500*/  I2F.U32 R0, R4 ;  /* 0x0000000400007306 */ /* 0x004e240000201000 */
[----:B0-----:R-:W-:-:S04]  /*9510*/  F2FP.PACK_AB R0, RZ, R0 ;  /* 0x00000000ff00723e */ /* 0x001fc800000000ff */
[----:B------:R-:W-:Y:S02]  /*9520*/  PRMT R23, R0, 0x7610, R23 ;  /* 0x0000761000177816 */ /* 0x000fe40000000017 */
.L_x_2304:
        /* <DEDUP_REMOVED lines=19> */
.L_x_2334:
[----:B------:R-:W2:Y:S02]  /*9660*/  LDG.E.U8 R4, [R4.64] ;  /* 0x0000002404047981 */ /* 0x000ea4000c1e1100 */
[----:B--2---:R-:W0:Y:S02]  /*9670*/  I2F.U16 R0, R4 ;  /* 0x0000000400007306 */ /* 0x004e240000101000 */
[----:B0-----:R-:W-:-:S04]  /*9680*/  F2FP.PACK_AB R0, RZ, R0 ;  /* 0x00000000ff00723e */ /* 0x001fc800000000ff */
[----:B------:R-:W-:Y:S01]  /*9690*/  PRMT R25, R0, 0x7610, R25 ;  /* 0x0000761000197816 */ /* 0x000fe20000000019 */
[----:B------:R-:W-:Y:S05]  /*96a0*/  BRA `(.L_x_2336) ;  /* 0x00000ed000007947 */ /* 0x000fea0003800000 */
.L_x_2333:
        /* <DEDUP_REMOVED lines=11> */
.L_x_2338:
[----:B------:R-:W2:Y:S02]  /*9760*/  LDG.E R4, [R4.64] ;  /* 0x0000002404047981 */ /* 0x000ea4000c1e1900 */
[----:B--2---:R-:W0:Y:S02]  /*9770*/  I2F R0, R4 ;  /* 0x0000000400007306 */ /* 0x004e240000201400 */
[----:B0-----:R-:W-:-:S04]  /*9780*/  F2FP.PACK_AB R0, RZ, R0 ;  /* 0x00000000ff00723e */ /* 0x001fc800000000ff */
[----:B------:R-:W-:Y:S01]  /*9790*/  PRMT R25, R0, 0x7610, R25 ;  /* 0x0000761000197816 */ /* 0x000fe20000000019 */
[----:B------:R-:W-:Y:S05]  /*97a0*/  BRA `(.L_x_2336) ;  /* 0x00000dd000007947 */ /* 0x000fea0003800000 */
.L_x_2337:
[----:B------:R-:W2:Y:S02]  /*97b0*/  LDG.E.U16 R4, [R4.64] ;  /* 0x0000002404047981 */ /* 0x000ea4000c1e1500 */
[----:B--2---:R-:W0:Y:S02]  /*97c0*/  I2F.S16 R0, R4 ;  /* 0x0000000400007306 */ /* 0x004e240000101400 */
[----:B0-----:R-:W-:-:S04]  /*97d0*/  F2FP.PACK_AB R0, RZ, R0 ;  /* 0x00000000ff00723e */ /* 0x001fc800000000ff */
[----:B------:R-:W-:Y:S01]  /*97e0*/  PRMT R25, R0, 0x7610, R25 ;  /* 0x0000761000197816 */ /* 0x000fe20000000019 */
[----:B------:R-:W-:Y:S05]  /*97f0*/  BRA `(.L_x_2336) ;  /* 0x00000d8000007947 */ /* 0x000fea0003800000 */
.L_x_2332:
        /* <DEDUP_REMOVED lines=9> */
.L_x_2340:
[----:B------:R0:W5:Y:S01]  /*9890*/  LDG.E.U16 R25, [R4.64] ;  /* 0x0000002404197981 */ /* 0x000162000c1e1500 */
[----:B------:R-:W-:Y:S05]  /*98a0*/  BRA `(.L_x_2336) ;  /* 0x00000cd000007947 */ /* 0x000fea0003800000 */
.L_x_2339:
        /* <DEDUP_REMOVED lines=9> */
.L_x_2342:
[----:B------:R0:W5:Y:S01]  /*9940*/  LDG.E.U16 R25, [R4.64] ;  /* 0x0000002404197981 */ /* 0x000162000c1e1500 */
[----:B------:R-:W-:Y:S05]  /*9950*/  BRA `(.L_x_2336) ;  /* 0x00000c2000007947 */ /* 0x000fea0003800000 */
.L_x_2341:
[----:B------:R-:W2:Y:S02]  /*9960*/  LDG.E.64 R4, [R4.64] ;  /* 0x0000002404047981 */ /* 0x000ea4000c1e1b00 */
[----:B--2---:R-:W0:Y:S01]  /*9970*/  F2F.F32.F64 R0, R4 ;  /* 0x0000000400007310 */ /* 0x004e220000301000 */
[----:B------:R-:W0:-:S14]  /*9980*/  DSETP.GEU.AND P0, PT, |R4|, c[0x2][0x0], PT ;  /* 0x008000000400762a */ /* 0x000e1c0003f0e200 */
[----:B0-----:R-:W-:-:S05]  /*9990*/  @!P0 FMUL R0, R0, 1.175494350822287508e-38 ;  /* 0x0080000000008820 */ /* 0x001fca0000400000 */
[----:B------:R-:W-:-:S04]  /*99a0*/  F2FP.PACK_AB R0, RZ, R0 ;  /* 0x00000000ff00723e */ /* 0x000fc800000000ff */
[----:B------:R-:W-:Y:S01]  /*99b0*/  PRMT R25, R0, 0x7610, R25 ;  /* 0x0000761000197816 */ /* 0x000fe20000000019 */
[----:B------:R-:W-:Y:S05]  /*99c0*/  BRA `(.L_x_2336) ;  /* 0x00000bb000007947 */ /* 0x000fea0003800000 */
.L_x_2331:
        /* <DEDUP_REMOVED lines=14> */
.L_x_2345:
[----:B------:R-:W2:Y:S02]  /*9ab0*/  LDG.E.64 R4, [R4.64] ;  /* 0x0000002404047981 */ /* 0x000ea4000c1e1b00 */
[----:B--2---:R-:W0:Y:S01]  /*9ac0*/  F2F.F32.F64 R0, R4 ;  /* 0x0000000400007310 */ /* 0x004e220000301000 */
[----:B------:R-:W0:-:S14]  /*9ad0*/  DSETP.GEU.AND P0, PT, |R4|, c[0x2][0x0], PT ;  /* 0x008000000400762a */ /* 0x000e1c0003f0e200 */
[----:B0-----:R-:W-:-:S05]  /*9ae0*/  @!P0 FMUL R0, R0, 1.175494350822287508e-38 ;  /* 0x0080000000008820 */ /* 0x001fca0000400000 */
[----:B------:R-:W-:-:S04]  /*9af0*/  F2FP.PACK_AB R0, RZ, R0 ;  /* 0x00000000ff00723e */ /* 0x000fc800000000ff */
[----:B------:R-:W-:Y:S01]  /*9b00*/  PRMT R25, R0, 0x7610, R25 ;  /* 0x0000761000197816 */ /* 0x000fe20000000019 */
[----:B------:R-:W-:Y:S05]  /*9b10*/  BRA `(.L_x_2336) ;  /* 0x00000a6000007947 */ /* 0x000fea0003800000 */
.L_x_2344:
        /* <DEDUP_REMOVED lines=28> */
.L_x_2347:
        /* <DEDUP_REMOVED lines=15> */
.L_x_2346:
[----:B------:R-:W2:Y:S02]  /*9dd0*/  LDG.E.U16 R0, [R4.64] ;  /* 0x0000002404007981 */ /* 0x000ea4000c1e1500 */
[----:B--2---:R-:W-:-:S04]  /*9de0*/  PRMT R0, RZ, 0x5410, R0 ;  /* 0x00005410ff007816 */ /* 0x004fc80000000000 */
[----:B------:R-:W-:-:S04]  /*9df0*/  F2FP.PACK_AB R0, RZ, R0 ;  /* 0x00000000ff00723e */ /* 0x000fc800000000ff */
[----:B------:R-:W-:Y:S01]  /*9e00*/  PRMT R25, R0, 0x7610, R25 ;  /* 0x0000761000197816 */ /* 0x000fe20000000019 */
[----:B------:R-:W-:Y:S05]  /*9e10*/  BRA `(.L_x_2336) ;  /* 0x0000076000007947 */ /* 0x000fea0003800000 */
.L_x_2343:
        /* <DEDUP_REMOVED lines=12> */
.L_x_2350:
        /* <DEDUP_REMOVED lines=21> */
.L_x_2354:
[----:B------:R-:W-:Y:S05]  /*a030*/  BSYNC B1 ;  /* 0x0000000000017941 */ /* 0x000fea0003800000 */
.L_x_2353:
[----:B------:R-:W-:Y:S01]  /*a040*/  LEA R5, R0, 0x3b800000, 0x17 ;  /* 0x3b80000000057811 */ /* 0x000fe200078eb8ff */
[----:B------:R-:W-:-:S05]  /*a050*/  IMAD.SHL.U32 R0, R3, 0x100000, RZ ;  /* 0x0010000003007824 */ /* 0x000fca00078e00ff */
[----:B------:R-:W-:Y:S02]  /*a060*/  LOP3.LUT R0, R5, R0, R6, 0xfe, !PT ;  /* 0x0000000005007212 */ /* 0x000fe400078efe06 */
.L_x_2352:
[----:B------:R-:W-:Y:S05]  /*a070*/  BSYNC B0 ;  /* 0x0000000000007941 */ /* 0x000fea0003800000 */
.L_x_2351:
[----:B------:R-:W-:-:S04]  /*a080*/  F2FP.PACK_AB R0, RZ, R0 ;  /* 0x00000000ff00723e */ /* 0x000fc800000000ff */
[----:B------:R-:W-:Y:S01]  /*a090*/  PRMT R25, R0, 0x7610, R25 ;  /* 0x0000761000197816 */ /* 0x000fe20000000019 */
[----:B------:R-:W-:Y:S05]  /*a0a0*/  BRA `(.L_x_2336) ;  /* 0x000004d000007947 */ /* 0x000fea0003800000 */
.L_x_2349:
        /* <DEDUP_REMOVED lines=21> */
.L_x_2358:
[----:B------:R-:W-:Y:S05]  /*a200*/  BSYNC B1 ;  /* 0x0000000000017941 */ /* 0x000fea0003800000 */
.L_x_2357:
[----:B------:R-:W-:Y:S01]  /*a210*/  LEA R5, R0, 0x37800000, 0x17 ;  /* 0x3780000000057811 */ /* 0x000fe200078eb8ff */
[----:B------:R-:W-:-:S05]  /*a220*/  IMAD.SHL.U32 R0, R3, 0x200000, RZ ;  /* 0x0020000003007824 */ /* 0x000fca00078e00ff */
[----:B------:R-:W-:Y:S02]  /*a230*/  LOP3.LUT R0, R5, R0, R6, 0xfe, !PT ;  /* 0x0000000005007212 */ /* 0x000fe400078efe06 */
.L_x_2356:
[----:B------:R-:W-:Y:S05]  /*a240*/  BSYNC B0 ;  /* 0x0000000000007941 */ /* 0x000fea0003800000 */
.L_x_2355:
[----:B------:R-:W-:-:S04]  /*a250*/  F2FP.PACK_AB R0, RZ, R0 ;  /* 0x00000000ff00723e */ /* 0x000fc800000000ff */
[----:B------:R-:W-:Y:S01]  /*a260*/  PRMT R25, R0, 0x7610, R25 ;  /* 0x0000761000197816 */ /* 0x000fe20000000019 */
[----:B------:R-:W-:Y:S05]  /*a270*/  BRA `(.L_x_2336) ;  /* 0x0000030000007947 */ /* 0x000fea0003800000 */
.L_x_2348:
        /* <DEDUP_REMOVED lines=14> */
.L_x_2362:
[----:B------:R-:W-:Y:S05]  /*a360*/  BSYNC B0 ;  /* 0x0000000000007941 */ /* 0x000fea0003800000 */
.L_x_2361:
[----:B------:R-:W-:-:S04]  /*a370*/  F2FP.PACK_AB R0, RZ, R0 ;  /* 0x00000000ff00723e */ /* 0x000fc800000000ff */
[----:B------:R-:W-:Y:S01]  /*a380*/  PRMT R25, R0, 0x7610, R25 ;  /* 0x0000761000197816 */ /* 0x000fe20000000019 */
[----:B------:R-:W-:Y:S05]  /*a390*/  BRA `(.L_x_2336) ;  /* 0x000001e000007947 */ /* 0x000fea0003800000 */
.L_x_2335:
        /* <DEDUP_REMOVED lines=21> */
.L_x_2360:
[----:B------:R-:W2:Y:S02]  /*a4f0*/  LDG.E.64 R4, [R4.64] ;  /* 0x0000002404047981 */ /* 0x000ea4000c1e1b00 */
[----:B--2---:R-:W0:Y:S02]  /*a500*/  I2F.U64 R0, R4 ;  /* 0x0000000400007312 */ /* 0x004e240000301000 */
[----:B0-----:R-:W-:-:S04]  /*a510*/  F2FP.PACK_AB R0, RZ, R0 ;  /* 0x00000000ff00723e */ /* 0x001fc800000000ff */
[----:B------:R-:W-:Y:S01]  /*a520*/  PRMT R25, R0, 0x7610, R25 ;  /* 0x0000761000197816 */ /* 0x000fe20000000019 */
[----:B------:R-:W-:Y:S05]  /*a530*/  BRA `(.L_x_2336) ;  /* 0x0000004000007947 */ /* 0x000fea0003800000 */
.L_x_2359:
[----:B------:R-:W2:Y:S02]  /*a540*/  LDG.E R4, [R4.64] ;  /* 0x0000002404047981 */ /* 0x000ea4000c1e1900 */
[----:B--2---:R-:W0:Y:S02]  /*a550*/  I2F.U32 R0, R4 ;  /* 0x0000000400007306 */ /* 0x004e240000201000 */
[----:B0-----:R-:W-:-:S04]  /*a560*/  F2FP.PACK_AB R0, RZ, R0 ;  /* 0x00000000ff00723e */ /* 0x001fc800000000ff */
[----:B------:R-:W-:Y:S02]  /*a570*/  PRMT R25, R0, 0x7610, R25 ;  /* 0x0000761000197816 */ /* 0x000fe40000000019 */
.L_x_2336:
        /* <DEDUP_REMOVED lines=19> */
.L_x_2366:
[----:B------:R-:W2:Y:S02]  /*a6b0*/  LDG.E.U8 R4, [R4.64] ;  /* 0x0000002404047981 */ /* 0x000ea4000c1e1100 */
[----:B--2---:R-:W0:Y:S02]  /*a6c0*/  I2F.U16 R0, R4 ;  /* 0x0000000400007306 */ /* 0x004e240000101000 */
[----:B0-----:R-:W-:-:S04]  /*a6d0*/  F2FP.PACK_AB R0, RZ, R0 ;  /* 0x00000000ff00723e */ /* 0x001fc800000000ff */
[----:B------:R-:W-:Y:S01]  /*a6e0*/  PRMT R27, R0, 0x7610, R27 ;  /* 0x00007610001b7816 */ /* 0x000fe2000000001b */
[----:B------:R-:W-:Y:S05]  /*a6f0*/  BRA `(.L_x_2368) ;  /* 0x00000ed000007947 */ /* 0x000fea0003800000 */
.L_x_2365:
        /* <DEDUP_REMOVED lines=11> */
.L_x_2370:
[----:B------:R-:W2:Y:S02]  /*a7b0*/  LDG.E R4, [R4.64] ;  /* 0x0000002404047981 */ /* 0x000ea4000c1e1900 */
[----:B--2---:R-:W0:Y:S02]  /*a7c0*/  I2F R0, R4 ;  /* 0x0000000400007306 */ /* 0x004e240000201400 */
[----:B0-----:R-:W-:-:S04]  /*a7d0*/  F2FP.PACK_AB R0, RZ, R0 ;  /* 0x00000000ff00723e */ /* 0x001fc800000000ff */
[----:B------:R-:W-:Y:S01]  /*a7e0*/  PRMT R27, R0, 0x7610, R27 ;  /* 0x00007610001b7816 */ /* 0x000fe2000000001b */
[----:B------:R-:W-:Y:S05]  /*a7f0*/  BRA `(.L_x_2368) ;  /* 0x00000dd000007947 */ /* 0x000fea0003800000 */
.L_x_2369:
[----:B------:R-:W2:Y:S02]  /*a800*/  LDG.E.U16 R4, [R4.64] ;  /* 0x0000002404047981 */ /* 0x000ea4000c1e1500 */
[----:B--2---:R-:W0:Y:S02]  /*a810*/  I2F.S16 R0, R4 ;  /* 0x0000000400007306 */ /* 0x004e240000101400 */
[----:B0-----:R-:W-:-:S04]  /*a820*/  F2FP.PACK_AB R0, RZ, R0 ;  /* 0x00000000ff00723e */ /* 0x001fc800000000ff */
[----:B------:R-:W-:Y:S01]  /*a830*/  PRMT R27, R0, 0x7610, R27 ;  /* 0x00007610001b7816 */ /* 0x000fe2000000001b */
[----:B------:R-:W-:Y:S05]  /*a840*/  BRA `(.L_x_2368) ;  /* 0x00000d8000007947 */ /* 0x000fea0003800000 */
.L_x_2364:
        /* <DEDUP_REMOVED lines=9> */
.L_x_2372:
[----:B------:R0:W5:Y:S01]  /*a8e0*/  LDG.E.U16 R27, [R4.64] ;  /* 0x00000024041b7981 */ /* 0x000162000c1e1500 */
[----:B------:R-:W-:Y:S05]  /*a8f0*/  BRA `(.L_x_2368) ;  /* 0x00000cd000007947 */ /* 0x000fea0003800000 */
.L_x_2371:
        /* <DEDUP_REMOVED lines=9> */
.L_x_2374:
[----:B------:R0:W5:Y:S01]  /*a990*/  LDG.E.U16 R27, [R4.64] ;  /* 0x00000024041b7981 */ /* 0x000162000c1e1500 */
[----:B------:R-:W-:Y:S05]  /*a9a0*/  BRA `(.L_x_2368) ;  /* 0x00000c2000007947 */ /* 0x000fea0003800000 */
.L_x_2373:
[----:B------:R-:W2:Y:S02]  /*a9b0*/  LDG.E.64 R4, [R4.64] ;  /* 0x0000002404047981 */ /* 0x000ea4000c1e1b00 */
[----:B--2---:R-:W0:Y:S01]  /*a9c0*/  F2F.F32.F64 R0, R4 ;  /* 0x0000000400007310 */ /* 0x004e220000301000 */
[----:B------:R-:W0:-:S14]  /*a9d0*/  DSETP.GEU.AND P0, PT, |R4|, c[0x2][0x0], PT ;  /* 0x008000000400762a */ /* 0x000e1c0003f0e200 */
[----:B0-----:R-:W-:-:S05]  /*a9e0*/  @!P0 FMUL R0, R0, 1.175494350822287508e-38 ;  /* 0x0080000000008820 */ /* 0x001fca0000400000 */
[----:B------:R-:W-:-:S04]  /*a9f0*/  F2FP.PACK_AB R0, RZ, R0 ;  /* 0x00000000ff00723e */ /* 0x000fc800000000ff */
[----:B------:R-:W-:Y:S01]  /*aa00*/  PRMT R27, R0, 0x7610, R27 ;  /* 0x00007610001b7816 */ /* 0x000fe2000000001b */
[----:B------:R-:W-:Y:S05]  /*aa10*/  BRA `(.L_x_2368) ;  /* 0x00000bb000007947 */ /* 0x000fea0003800000 */
.L_x_2363:
        /* <DEDUP_REMOVED lines=14> */
.L_x_2377:
[----:B------:R-:W2:Y:S02]  /*ab00*/  LDG.E.64 R4, [R4.64] ;  /* 0x0000002404047981 */ /* 0x000ea4000c1e1b00 */
[----:B--2---:R-:W0:Y:S01]  /*ab10*/  F2F.F32.F64 R0, R4 ;  /* 0x0000000400007310 */ /* 0x004e220000301000 */
[----:B------:R-:W0:-:S14]  /*ab20*/  DSETP.GEU.AND P0, PT, |R4|, c[0x2][0x0], PT ;  /* 0x008000000400762a */ /* 0x000e1c0003f0e200 */
[----:B0-----:R-:W-:-:S05]  /*ab30*/  @!P0 FMUL R0, R0, 1.175494350822287508e-38 ;  /* 0x0080000000008820 */ /* 0x001fca0000400000 */
[----:B------:R-:W-:-:S04]  /*ab40*/  F2FP.PACK_AB R0, RZ, R0 ;  /* 0x00000000ff00723e */ /* 0x000fc800000000ff */
[----:B------:R-:W-:Y:S01]  /*ab50*/  PRMT R27, R0, 0x7610, R27 ;  /* 0x00007610001b7816 */ /* 0x000fe2000000001b */
[----:B------:R-:W-:Y:S05]  /*ab60*/  BRA `(.L_x_2368) ;  /* 0x00000a6000007947 */ /* 0x000fea0003800000 */
.L_x_2376:
        /* <DEDUP_REMOVED lines=28> */
.L_x_2379:
        /* <DEDUP_REMOVED lines=15> */
.L_x_2378:
[----:B------:R-:W2:Y:S02]  /*ae20*/  LDG.E.U16 R0, [R4.64] ;  /* 0x0000002404007981 */ /* 0x000ea4000c1e1500 */
[----:B--2---:R-:W-:-:S04]  /*ae30*/  PRMT R0, RZ, 0x5410, R0 ;  /* 0x00005410ff007816 */ /* 0x004fc80000000000 */
[----:B------:R-:W-:-:S04]  /*ae40*/  F2FP.PACK_AB R0, RZ, R0 ;  /* 0x00000000ff00723e */ /* 0x000fc800000000ff */
[----:B------:R-:W-:Y:S01]  /*ae50*/  PRMT R27, R0, 0x7610, R27 ;  /* 0x00007610001b7816 */ /* 0x000fe2000000001b */
[----:B------:R-:W-:Y:S05]  /*ae60*/  BRA `(.L_x_2368) ;  /* 0x0000076000007947 */ /* 0x000fea0003800000 */
.L_x_2375:
        /* <DEDUP_REMOVED lines=12> */
.L_x_2382:
        /* <DEDUP_REMOVED lines=21> */
.L_x_2386:
[----:B------:R-:W-:Y:S05]  /*b080*/  BSYNC B1 ;  /* 0x0000000000017941 */ /* 0x000fea0003800000 */
.L_x_2385:
[----:B------:R-:W-:Y:S01]  /*b090*/  LEA R5, R0, 0x3b800000, 0x17 ;  /* 0x3b80000000057811 */ /* 0x000fe200078eb8ff */
[----:B------:R-:W-:-:S05]  /*b0a0*/  IMAD.SHL.U32 R0, R3, 0x100000, RZ ;  /* 0x0010000003007824 */ /* 0x000fca00078e00ff */
[----:B------:R-:W-:Y:S02]  /*b0b0*/  LOP3.LUT R0, R5, R0, R6, 0xfe, !PT ;  /* 0x0000000005007212 */ /* 0x000fe400078efe06 */
.L_x_2384:
[----:B------:R-:W-:Y:S05]  /*b0c0*/  BSYNC B0 ;  /* 0x0000000000007941 */ /* 0x000fea0003800000 */
.L_x_2383:
[----:B------:R-:W-:-:S04]  /*b0d0*/  F2FP.PACK_AB R0, RZ, R0 ;  /* 0x00000000ff00723e */ /* 0x000fc800000000ff */
[----:B------:R-:W-:Y:S01]  /*b0e0*/  PRMT R27, R0, 0x7610, R27 ;  /* 0x00007610001b7816 */ /* 0x000fe2000000001b */
[----:B------:R-:W-:Y:S05]  /*b0f0*/  BRA `(.L_x_2368) ;  /* 0x000004d000007947 */ /* 0x000fea0003800000 */
.L_x_2381:
        /* <DEDUP_REMOVED lines=21> */
.L_x_2390:
[----:B------:R-:W-:Y:S05]  /*b250*/  BSYNC B1 ;  /* 0x0000000000017941 */ /* 0x000fea0003800000 */
.L_x_2389:
[----:B------:R-:W-:Y:S01]  /*b260*/  LEA R5, R0, 0x37800000, 0x17 ;  /* 0x3780000000057811 */ /* 0x000fe200078eb8ff */
[----:B------:R-:W-:-:S05]  /*b270*/  IMAD.SHL.U32 R0, R3, 0x200000, RZ ;  /* 0x0020000003007824 */ /* 0x000fca00078e00ff */
[----:B------:R-:W-:Y:S02]  /*b280*/  LOP3.LUT R0, R5, R0, R6, 0xfe, !PT ;  /* 0x0000000005007212 */ /* 0x000fe400078efe06 */
.L_x_2388:
[----:B------:R-:W-:Y:S05]  /*b290*/  BSYNC B0 ;  /* 0x0000000000007941 */ /* 0x000fea0003800000 */
.L_x_2387:
[----:B------:R-:W-:-:S04]  /*b2a0*/  F2FP.PACK_AB R0, RZ, R0 ;  /* 0x00000000ff00723e */ /* 0x000fc800000000ff */
[----:B------:R-:W-:Y:S01]  /*b2b0*/  PRMT R27, R0, 0x7610, R27 ;  /* 0x00007610001b7816 */ /* 0x000fe2000000001b */
[----:B------:R-:W-:Y:S05]  /*b2c0*/  BRA `(.L_x_2368) ;  /* 0x0000030000007947 */ /* 0x000fea0003800000 */
.L_x_2380:
        /* <DEDUP_REMOVED lines=14> */
.L_x_2394:
[----:B------:R-:W-:Y:S05]  /*b3b0*/  BSYNC B0 ;  /* 0x0000000000007941 */ /* 0x000fea0003800000 */
.L_x_2393:
[----:B------:R-:W-:-:S04]  /*b3c0*/  F2FP.PACK_AB R0, RZ, R0 ;  /* 0x00000000ff00723e */ /* 0x000fc800000000ff */
[----:B------:R-:W-:Y:S01]  /*b3d0*/  PRMT R27, R0, 0x7610, R27 ;  /* 0x00007610001b7816 */ /* 0x000fe2000000001b */
[----:B------:R-:W-:Y:S05]  /*b3e0*/  BRA `(.L_x_2368) ;  /* 0x000001e000007947 */ /* 0x000fea0003800000 */
.L_x_2367:
        /* <DEDUP_REMOVED lines=21> */
.L_x_2392:
[----:B------:R-:W2:Y:S02]  /*b540*/  LDG.E.64 R4, [R4.64] ;  /* 0x0000002404047981 */ /* 0x000ea4000c1e1b00 */
[----:B--2---:R-:W0:Y:S02]  /*b550*/  I2F.U64 R0, R4 ;  /* 0x0000000400007312 */ /* 0x004e240000301000 */
[----:B0-----:R-:W-:-:S04]  /*b560*/  F2FP.PACK_AB R0, RZ, R0 ;  /* 0x00000000ff00723e */ /* 0x001fc800000000ff */
[----:B------:R-:W-:Y:S01]  /*b570*/  PRMT R27, R0, 0x7610, R27 ;  /* 0x00007610001b7816 */ /* 0x000fe2000000001b */
[----:B------:R-:W-:Y:S05]  /*b580*/  BRA `(.L_x_2368) ;  /* 0x0000004000007947 */ /* 0x000fea0003800000 */
.L_x_2391:
[----:B------:R-:W2:Y:S02]  /*b590*/  LDG.E R4, [R4.64] ;  /* 0x0000002404047981 */ /* 0x000ea4000c1e1900 */
[----:B--2---:R-:W0:Y:S02]  /*b5a0*/  I2F.U32 R0, R4 ;  /* 0x0000000400007306 */ /* 0x004e240000201000 */
[----:B0-----:R-:W-:-:S04]  /*b5b0*/  F2FP.PACK_AB R0, RZ, R0 ;  /* 0x00000000ff00723e */ /* 0x001fc800000000ff */
[----:B------:R-:W-:Y:S02]  /*b5c0*/  PRMT R27, R0, 0x7610, R27 ;  /* 0x00007610001b7816 */ /* 0x000fe4000000001b */
.L_x_2368:
        /* <DEDUP_REMOVED lines=20> */
.L_x_2398:
[----:B------:R-:W2:Y:S02]  /*b710*/  LDG.E.U8 R4, [R4.64] ;  /* 0x0000002404047981 */ /* 0x000ea4000c1e1100 */
[----:B--2---:R-:W0:Y:S02]  /*b720*/  I2F.U16 R0, R4 ;  /* 0x0000000400007306 */ /* 0x004e240000101000 */
[----:B0-----:R-:W-:-:S04]  /*b730*/  F2FP.PACK_AB R0, RZ, R0 ;  /* 0x00000000ff00723e */ /* 0x001fc800000000ff */
[----:B------:R-:W-:Y:S01]  /*b740*/  PRMT R29, R0, 0x7610, R29 ;  /* 0x00007610001d7816 */ /* 0x000fe2000000001d */
[----:B------:R-:W-:Y:S05]  /*b750*/  BRA `(.L_x_2400) ;  /* 0x00000ed000007947 */ /* 0x000fea0003800000 */
.L_x_2397:
        /* <DEDUP_REMOVED lines=11> */
.L_x_2402:
[----:B------:R-:W2:Y:S02]  /*b810*/  LDG.E R4, [R4.64] ;  /* 0x0000002404047981 */ /* 0x000ea4000c1e1900 */
[----:B--2---:R-:W0:Y:S02]  /*b820*/  I2F R0, R4 ;  /* 0x0000000400007306 */ /* 0x004e240000201400 */
[----:B0-----:R-:W-:-:S04]  /*b830*/  F2FP.PACK_AB R0, RZ, R0 ;  /* 0x00000000ff00723e */ /* 0x001fc800000000ff */
[----:B------:R-:W-:Y:S01]  /*b840*/  PRMT R29, R0, 0x7610, R29 ;  /* 0x00007610001d7816 */ /* 0x000fe2000000001d */
[----:B------:R-:W-:Y:S05]  /*b850*/  BRA `(.L_x_2400) ;  /* 0x00000dd000007947 */ /* 0x000fea0003800000 */
.L_x_2401:
[----:B------:R-:W2:Y:S02]  /*b860*/  LDG.E.U16 R4, [R4.64] ;  /* 0x0000002404047981 */ /* 0x000ea4000c1e1500 */
[----:B--2---:R-:W0:Y:S02]  /*b870*/  I2F.S16 R0, R4 ;  /* 0x0000000400007306 */ /* 0x004e240000101400 */
[----:B0-----:R-:W-:-:S04]  /*b880*/  F2FP.PACK_AB R0, RZ, R0 ;  /* 0x00000000ff00723e */ /* 0x001fc800000000ff */
[----:B------:R-:W-:Y:S01]  /*b890*/  PRMT R29, R0, 0x7610, R29 ;  /* 0x00007610001d7816 */ /* 0x000fe2000000001d */
[----:B------:R-:W-:Y:S05]  /*b8a0*/  BRA `(.L_x_2400) ;  /* 0x00000d8000007947 */ /* 0x000fea0003800000 */
.L_x_2396:
        /* <DEDUP_REMOVED lines=9> */
.L_x_2404:
[----:B------:R0:W5:Y:S01]  /*b940*/  LDG.E.U16 R29, [R4.64] ;  /* 0x00000024041d7981 */ /* 0x000162000c1e1500 */
[----:B------:R-:W-:Y:S05]  /*b950*/  BRA `(.L_x_2400) ;  /* 0x00000cd000007947 */ /* 0x000fea0003800000 */
.L_x_2403:
        /* <DEDUP_REMOVED lines=9> */
.L_x_2406:
[----:B------:R0:W5:Y:S01]  /*b9f0*/  LDG.E.U16 R29, [R4.64] ;  /* 0x00000024041d7981 */ /* 0x000162000c1e1500 */
[----:B------:R-:W-:Y:S05]  /*ba00*/  BRA `(.L_x_2400) ;  /* 0x00000c2000007947 */ /* 0x000fea0003800000 */
.L_x_2405:
[----:B------:R-:W2:Y:S02]  /*ba10*/  LDG.E.64 R4, [R4.64] ;  /* 0x0000002404047981 */ /* 0x000ea4000c1e1b00 */
[----:B--2---:R-:W0:Y:S01]  /*ba20*/  F2F.F32.F64 R0, R4 ;  /* 0x0000000400007310 */ /* 0x004e220000301000 */
[----:B------:R-:W0:-:S14]  /*ba30*/  DSETP.GEU.AND P0, PT, |R4|, c[0x2][0x0], PT ;  /* 0x008000000400762a */ /* 0x000e1c0003f0e200 */
[----:B0-----:R-:W-:-:S05]  /*ba40*/  @!P0 FMUL R0, R0, 1.175494350822287508e-38 ;  /* 0x0080000000008820 */ /* 0x001fca0000400000 */
[----:B------:R-:W-:-:S04]  /*ba50*/  F2FP.PACK_AB R0, RZ, R0 ;  /* 0x00000000ff00723e */ /* 0x000fc800000000ff */
[----:B------:R-:W-:Y:S01]  /*ba60*/  PRMT R29, R0, 0x7610, R29 ;  /* 0x00007610001d7816 */ /* 0x000fe2000000001d */
[----:B------:R-:W-:Y:S05]  /*ba70*/  BRA `(.L_x_2400) ;  /* 0x00000bb000007947 */ /* 0x000fea0003800000 */
.L_x_2395:
        /* <DEDUP_REMOVED lines=14> */
.L_x_2409:
[----:B------:R-:W2:Y:S02]  /*bb60*/  LDG.E.64 R4, [R4.64] ;  /* 0x0000002404047981 */ /* 0x000ea4000c1e1b00 */
[----:B--2---:R-:W0:Y:S01]  /*bb70*/  F2F.F32.F64 R0, R4 ;  /* 0x0000000400007310 */ /* 0x004e220000301000 */
[----:B------:R-:W0:-:S14]  /*bb80*/  DSETP.GEU.AND P0, PT, |R4|, c[0x2][0x0], PT ;  /* 0x008000000400762a */ /* 0x000e1c0003f0e200 */
[----:B0-----:R-:W-:-:S05]  /*bb90*/  @!P0 FMUL R0, R0, 1.175494350822287508e-38 ;  /* 0x0080000000008820 */ /* 0x001fca0000400000 */
[----:B------:R-:W-:-:S04]  /*bba0*/  F2FP.PACK_AB R0, RZ, R0 ;  /* 0x00000000ff00723e */ /* 0x000fc800000000ff */
[----:B------:R-:W-:Y:S01]  /*bbb0*/  PRMT R29, R0, 0x7610, R29 ;  /* 0x00007610001d7816 */ /* 0x000fe2000000001d */
[----:B------:R-:W-:Y:S05]  /*bbc0*/  BRA `(.L_x_2400) ;  /* 0x00000a6000007947 */ /* 0x000fea0003800000 */
.L_x_2408:
        /* <DEDUP_REMOVED lines=28> */
.L_x_2411:
        /* <DEDUP_REMOVED lines=15> */
.L_x_2410:
[----:B------:R-:W2:Y:S02]  /*be80*/  LDG.E.U16 R0, [R4.64] ;  /* 0x0000002404007981 */ /* 0x000ea4000c1e1500 */
[----:B--2---:R-:W-:-:S04]  /*be90*/  PRMT R0, RZ, 0x5410, R0 ;  /* 0x00005410ff007816 */ /* 0x004fc80000000000 */
[----:B------:R-:W-:-:S04]  /*bea0*/  F2FP.PACK_AB R0, RZ, R0 ;  /* 0x00000000ff00723e */ /* 0x000fc800000000ff */
[----:B------:R-:W-:Y:S01]  /*beb0*/  PRMT R29, R0, 0x7610, R29 ;  /* 0x00007610001d7816 */ /* 0x000fe2000000001d */
[----:B------:R-:W-:Y:S05]  /*bec0*/  BRA `(.L_x_2400) ;  /* 0x0000076000007947 */ /* 0x000fea0003800000 */
.L_x_2407:
        /* <DEDUP_REMOVED lines=12> */
.L_x_2414:
        /* <DEDUP_REMOVED lines=21> */
.L_x_2418:
[----:B------:R-:W-:Y:S05]  /*c0e0*/  BSYNC B1 ;  /* 0x0000000000017941 */ /* 0x000fea0003800000 */
.L_x_2417:
[----:B------:R-:W-:Y:S01]  /*c0f0*/  LEA R5, R0, 0x3b800000, 0x17 ;  /* 0x3b80000000057811 */ /* 0x000fe200078eb8ff */
[----:B------:R-:W-:-:S05]  /*c100*/  IMAD.SHL.U32 R0, R3, 0x100000, RZ ;  /* 0x0010000003007824 */ /* 0x000fca00078e00ff */
[----:B------:R-:W-:Y:S02]  /*c110*/  LOP3.LUT R0, R5, R0, R6, 0xfe, !PT ;  /* 0x0000000005007212 */ /* 0x000fe400078efe06 */
.L_x_2416:
[----:B------:R-:W-:Y:S05]  /*c120*/  BSYNC B0 ;  /* 0x0000000000007941 */ /* 0x000fea0003800000 */
.L_x_2415:
[----:B------:R-:W-:-:S04]  /*c130*/  F2FP.PACK_AB R0, RZ, R0 ;  /* 0x00000000ff00723e */ /* 0x000fc800000000ff */
[----:B------:R-:W-:Y:S01]  /*c140*/  PRMT R29, R0, 0x7610, R29 ;  /* 0x00007610001d7816 */ /* 0x000fe2000000001d */
[----:B------:R-:W-:Y:S05]  /*c150*/  BRA `(.L_x_2400) ;  /* 0x000004d000007947 */ /* 0x000fea0003800000 */
.L_x_2413:
        /* <DEDUP_REMOVED lines=21> */
.L_x_2422:
[----:B------:R-:W-:Y:S05]  /*c2b0*/  BSYNC B1 ;  /* 0x0000000000017941 */ /* 0x000fea0003800000 */
.L_x_2421:
[----:B------:R-:W-:Y:S01]  /*c2c0*/  LEA R5, R0, 0x37800000, 0x17 ;  /* 0x3780000000057811 */ /* 0x000fe200078eb8ff */
[----:B------:R-:W-:-:S05]  /*c2d0*/  IMAD.SHL.U32 R0, R3, 0x200000, RZ ;  /* 0x0020000003007824 */ /* 0x000fca00078e00ff */
[----:B------:R-:W-:Y:S02]  /*c2e0*/  LOP3.LUT R0, R5, R0, R6, 0xfe, !PT ;  /* 0x0000000005007212 */ /* 0x000fe400078efe06 */
.L_x_2420:
[----:B------:R-:W-:Y:S05]  /*c2f0*/  BSYNC B0 ;  /* 0x0000000000007941 */ /* 0x000fea0003800000 */
.L_x_2419:
[----:B------:R-:W-:-:S04]  /*c300*/  F2FP.PACK_AB R0, RZ, R0 ;  /* 0x00000000ff00723e */ /* 0x000fc800000000ff */
[----:B------:R-:W-:Y:S01]  /*c310*/  PRMT R29, R0, 0x7610, R29 ;  /* 0x00007610001d7816 */ /* 0x000fe2000000001d */
[----:B------:R-:W-:Y:S05]  /*c320*/  BRA `(.L_x_2400) ;  /* 0x0000030000007947 */ /* 0x000fea0003800000 */
.L_x_2412:
        /* <DEDUP_REMOVED lines=14> */
.L_x_2426:
[----:B------:R-:W-:Y:S05]  /*c410*/  BSYNC B0 ;  /* 0x0000000000007941 */ /* 0x000fea0003800000 */
.L_x_2425:
[----:B------:R-:W-:-:S04]  /*c420*/  F2FP.PACK_AB R0, RZ, R0 ;  /* 0x00000000ff00723e */ /* 0x000fc800000000ff */
[----:B------:R-:W-:Y:S01]  /*c430*/  PRMT R29, R0, 0x7610, R29 ;  /* 0x00007610001d7816 */ /* 0x000fe2000000001d */
[----:B------:R-:W-:Y:S05]  /*c440*/  BRA `(.L_x_2400) ;  /* 0x000001e000007947 */ /* 0x000fea0003800000 */
.L_x_2399:
        /* <DEDUP_REMOVED lines=21> */
.L_x_2424:
[----:B------:R-:W2:Y:S02]  /*c5a0*/  LDG.E.64 R4, [R4.64] ;  /* 0x0000002404047981 */ /* 0x000ea4000c1e1b00 */
[----:B--2---:R-:W0:Y:S02]  /*c5b0*/  I2F.U64 R0, R4 ;  /* 0x0000000400007312 */ /* 0x004e240000301000 */
[----:B0-----:R-:W-:-:S04]  /*c5c0*/  F2FP.PACK_AB R0, RZ, R0 ;  /* 0x00000000ff00723e */ /* 0x001fc800000000ff */
[----:B------:R-:W-:Y:S01]  /*c5d0*/  PRMT R29, R0, 0x7610, R29 ;  /* 0x00007610001d7816 */ /* 0x000fe2000000001d */
[----:B------:R-:W-:Y:S05]  /*c5e0*/  BRA `(.L_x_2400) ;  /* 0x0000004000007947 */ /* 0x000fea0003800000 */
.L_x_2423:
[----:B------:R-:W2:Y:S02]  /*c5f0*/  LDG.E R4, [R4.64] ;  /* 0x0000002404047981 */ /* 0x000ea4000c1e1900 */
[----:B--2---:R-:W0:Y:S02]  /*c600*/  I2F.U32 R0, R4 ;  /* 0x0000000400007306 */ /* 0x004e240000201000 */
[----:B0-----:R-:W-:-:S04]  /*c610*/  F2FP.PACK_AB R0, RZ, R0 ;  /* 0x00000000ff00723e */ /* 0x001fc800000000ff */
[----:B------:R-:W-:Y:S02]  /*c620*/  PRMT R29, R0, 0x7610, R29 ;  /* 0x00007610001d7816 */ /* 0x000fe4000000001d */
.L_x_2400:
[----:B------:R-:W-:-:S05]  /*c630*/  IADD3 R30, R30, 0x80, RZ ;  /* 0x000000801e1e7810 */ /* 0x000fca0007ffe0ff */
.L_x_2298:
[----:B------:R-:W-:Y:S05]  /*c640*/  BSYNC B6 ;  /* 0x0000000000067941 */ /* 0x000fea0003800000 */
.L_x_2297:
        /* <DEDUP_REMOVED lines=26> */
.L_x_2432:
[----:B------:R-:W2:Y:S02]  /*c7f0*/  LDG.E.U8 R4, [R4.64] ;  /* 0x0000002404047981 */ /* 0x000ea4000c1e1100 */
[----:B--2---:R-:W0:Y:S02]  /*c800*/  I2F.U16 R0, R4 ;  /* 0x0000000400007306 */ /* 0x004e240000101000 */
[----:B0-----:R-:W-:-:S04]  /*c810*/  F2FP.PACK_AB R0, RZ, R0 ;  /* 0x00000000ff00723e */ /* 0x001fc800000000ff */
[----:B------:R-:W-:Y:S01]  /*c820*/  PRMT R22, R0, 0x7610, R22 ;  /* 0x0000761000167816 */ /* 0x000fe20000000016 */
[----:B------:R-:W-:Y:S05]  /*c830*/  BRA `(.L_x_2434) ;  /* 0x00000ed000007947 */ /* 0x000fea0003800000 */
.L_x_2431:
        /* <DEDUP_REMOVED lines=11> */
.L_x_2436:
[----:B------:R-:W2:Y:S02]  /*c8f0*/  LDG.E R4, [R4.64] ;  /* 0x0000002404047981 */ /* 0x000ea4000c1e1900 */
[----:B--2---:R-:W0:Y:S02]  /*c900*/  I2F R0, R4 ;  /* 0x0000000400007306 */ /* 0x004e240000201400 */
[----:B0-----:R-:W-:-:S04]  /*c910*/  F2FP.PACK_AB R0, RZ, R0 ;  /* 0x00000000ff00723e */ /* 0x001fc800000000ff */
[----:B------:R-:W-:Y:S01]  /*c920*/  PRMT R22, R0, 0x7610, R22 ;  /* 0x0000761000167816 */ /* 0x000fe20000000016 */
[----:B------:R-:W-:Y:S05]  /*c930*/  BRA `(.L_x_2434) ;  /* 0x00000dd000007947 */ /* 0x000fea0003800000 */
.L_x_2435:
[----:B------:R-:W2:Y:S02]  /*c940*/  LDG.E.U16 R4, [R4.64] ;  /* 0x0000002404047981 */ /* 0x000ea4000c1e1500 */
[----:B--2---:R-:W0:Y:S02]  /*c950*/  I2F.S16 R0, R4 ;  /* 0x0000000400007306 */ /* 0x004e240000101400 */
[----:B0-----:R-:W-:-:S04]  /*c960*/  F2FP.PACK_AB R0, RZ, R0 ;  /* 0x00000000ff00723e */ /* 0x001fc800000000ff */
[----:B------:R-:W-:Y:S01]  /*c970*/  PRMT R22, R0, 0x7610, R22 ;  /* 0x0000761000167816 */ /* 0x000fe20000000016 */
[----:B------:R-:W-:Y:S05]  /*c980*/  BRA `(.L_x_2434) ;  /* 0x00000d8000007947 */ /* 0x000fea0003800000 */
.L_x_2430:
        /* <DEDUP_REMOVED lines=9> */
.L_x_2438:
[----:B------:R0:W5:Y:S01]  /*ca20*/  LDG.E.U16 R22, [R4.64] ;  /* 0x0000002404167981 */ /* 0x000162000c1e1500 */
[----:B------:R-:W-:Y:S05]  /*ca30*/  BRA `(.L_x_2434) ;  /* 0x00000cd000007947 */ /* 0x000fea0003800000 */
.L_x_2437:
        /* <DEDUP_REMOVED lines=9> */
.L_x_2440:
[----:B------:R0:W5:Y:S01]  /*cad0*/  LDG.E.U16 R22, [R4.64] ;  /* 0x0000002404167981 */ /* 0x000162000c1e1500 */
[----:B------:R-:W-:Y:S05]  /*cae0*/  BRA `(.L_x_2434) ;  /* 0x00000c2000007947 */ /* 0x000fea0003800000 */
.L_x_2439:
[----:B------:R-:W2:Y:S02]  /*caf0*/  LDG.E.64 R4, [R4.64] ;  /* 0x0000002404047981 */ /* 0x000ea4000c1e1b00 */
[----:B--2---:R-:W0:Y:S01]  /*cb00*/  F2F.F32.F64 R0, R4 ;  /* 0x0000000400007310 */ /* 0x004e220000301000 */
[----:B------:R-:W0:-:S14]  /*cb10*/  DSETP.GEU.AND P0, PT, |R4|, c[0x2][0x0], PT ;  /* 0x008000000400762a */ /* 0x000e1c0003f0e200 */
[----:B0-----:R-:W-:-:S05]  /*cb20*/  @!P0 FMUL R0, R0, 1.175494350822287508e-38 ;  /* 0x0080000000008820 */ /* 0x001fca0000400000 */
[----:B------:R-:W-:-:S04]  /*cb30*/  F2FP.PACK_AB R0, RZ, R0 ;  /* 0x00000000ff00723e */ /* 0x000fc800000000ff */
[----:B------:R-:W-:Y:S01]  /*cb40*/  PRMT R22, R0, 0x7610, R22 ;  /* 0x0000761000167816 */ /* 0x000fe20000000016 */
[----:B------:R-:W-:Y:S05]  /*cb50*/  BRA `(.L_x_2434) ;  /* 0x00000bb000007947 */ /* 0x000fea0003800000 */
.L_x_2429:
        /* <DEDUP_REMOVED lines=14> */
.L_x_2443:
[----:B------:R-:W2:Y:S02]  /*cc40*/  LDG.E.64 R4, [R4.64] ;  /* 0x0000002404047981 */ /* 0x000ea4000c1e1b00 */
[----:B--2---:R-:W0:Y:S01]  /*cc50*/  F2F.F32.F64 R0, R4 ;  /* 0x0000000400007310 */ /* 0x004e220000301000 */
[----:B------:R-:W0:-:S14]  /*cc60*/  DSETP.GEU.AND P0, PT, |R4|, c[0x2][0x0], PT ;  /* 0x008000000400762a */ /* 0x000e1c0003f0e200 */
[----:B0-----:R-:W-:-:S05]  /*cc70*/  @!P0 FMUL R0, R0, 1.175494350822287508e-38 ;  /* 0x0080000000008820 */ /* 0x001fca0000400000 */
[----:B------:R-:W-:-:S04]  /*cc80*/  F2FP.PACK_AB R0, RZ, R0 ;  /* 0x00000000ff00723e */ /* 0x000fc800000000ff */
[----:B------:R-:W-:Y:S01]  /*cc90*/  PRMT R22, R0, 0x7610, R22 ;  /* 0x0000761000167816 */ /* 0x000fe20000000016 */
[----:B------:R-:W-:Y:S05]  /*cca0*/  BRA `(.L_x_2434) ;  /* 0x00000a6000007947 */ /* 0x000fea0003800000 */
.L_x_2442:
        /* <DEDUP_REMOVED lines=28> */
.L_x_2445:
        /* <DEDUP_REMOVED lines=15> */
.L_x_2444:
[----:B------:R-:W2:Y:S02]  /*cf60*/  LDG.E.U16 R0, [R4.64] ;  /* 0x0000002404007981 */ /* 0x000ea4000c1e1500 */
[----:B--2---:R-:W-:-:S04]  /*cf70*/  PRMT R0, RZ, 0x5410, R0 ;  /* 0x00005410ff007816 */ /* 0x004fc80000000000 */
[----:B------:R-:W-:-:S04]  /*cf80*/  F2FP.PACK_AB R0, RZ, R0 ;  /* 0x00000000ff00723e */ /* 0x000fc800000000ff */
[----:B------:R-:W-:Y:S01]  /*cf90*/  PRMT R22, R0, 0x7610, R22 ;  /* 0x0000761000167816 */ /* 0x000fe20000000016 */
[----:B------:R-:W-:Y:S05]  /*cfa0*/  BRA `(.L_x_2434) ;  /* 0x0000076000007947 */ /* 0x000fea0003800000 */
.L_x_2441:
        /* <DEDUP_REMOVED lines=12> */
.L_x_2448:
        /* <DEDUP_REMOVED lines=21> */
.L_x_2452:
[----:B------:R-:W-:Y:S05]  /*d1c0*/  BSYNC B1 ;  /* 0x0000000000017941 */ /* 0x000fea0003800000 */
.L_x_2451:
[----:B------:R-:W-:Y:S01]  /*d1d0*/  LEA R5, R0, 0x3b800000, 0x17 ;  /* 0x3b80000000057811 */ /* 0x000fe200078eb8ff */
[----:B------:R-:W-:-:S05]  /*d1e0*/  IMAD.SHL.U32 R0, R3, 0x100000, RZ ;  /* 0x0010000003007824 */ /* 0x000fca00078e00ff */
[----:B------:R-:W-:Y:S02]  /*d1f0*/  LOP3.LUT R0, R5, R0, R6, 0xfe, !PT ;  /* 0x0000000005007212 */ /* 0x000fe400078efe06 */
.L_x_2450:
[----:B------:R-:W-:Y:S05]  /*d200*/  BSYNC B0 ;  /* 0x0000000000007941 */ /* 0x000fea0003800000 */
.L_x_2449:
[----:B------:R-:W-:-:S04]  /*d210*/  F2FP.PACK_AB R0, RZ, R0 ;  /* 0x00000000ff00723e */ /* 0x000fc800000000ff */
[----:B------:R-:W-:Y:S01]  /*d220*/  PRMT R22, R0, 0x7610, R22 ;  /* 0x0000761000167816 */ /* 0x000fe20000000016 */
[----:B------:R-:W-:Y:S05]  /*d230*/  BRA `(.L_x_2434) ;  /* 0x000004d000007947 */ /* 0x000fea0003800000 */
.L_x_2447:
        /* <DEDUP_REMOVED lines=21> */
.L_x_2456:
[----:B------:R-:W-:Y:S05]  /*d390*/  BSYNC B1 ;  /* 0x0000000000017941 */ /* 0x000fea0003800000 */
.L_x_2455:
[----:B------:R-:W-:Y:S01]  /*d3a0*/  LEA R5, R0, 0x37800000, 0x17 ;  /* 0x3780000000057811 */ /* 0x000fe200078eb8ff */
[----:B------:R-:W-:-:S05]  /*d3b0*/  IMAD.SHL.U32 R0, R3, 0x200000, RZ ;  /* 0x0020000003007824 */ /* 0x000fca00078e00ff */
[----:B------:R-:W-:Y:S02]  /*d3c0*/  LOP3.LUT R0, R5, R0, R6, 0xfe, !PT ;  /* 0x0000000005007212 */ /* 0x000fe400078efe06 */
.L_x_2454:
[----:B------:R-:W-:Y:S05]  /*d3d0*/  BSYNC B0 ;  /* 0x0000000000007941 */ /* 0x000fea0003800000 */
.L_x_2453:
[----:B------:R-:W-:-:S04]  /*d3e0*/  F2FP.PACK_AB R0, RZ, R0 ;  /* 0x00000000ff00723e */ /* 0x000fc800000000ff */
[----:B------:R-:W-:Y:S01]  /*d3f0*/  PRMT R22, R0, 0x7610, R22 ;  /* 0x0000761000167816 */ /* 0x000fe20000000016 */
[----:B------:R-:W-:Y:S05]  /*d400*/  BRA `(.L_x_2434) ;  /* 0x0000030000007947 */ /* 0x000fea0003800000 */
.L_x_2446:
        /* <DEDUP_REMOVED lines=14> */
.L_x_2460:
[----:B------:R-:W-:Y:S05]  /*d4f0*/  BSYNC B0 ;  /* 0x0000000000007941 */ /* 0x000fea0003800000 */
.L_x_2459:
[----:B------:R-:W-:-:S04]  /*d500*/  F2FP.PACK_AB R0, RZ, R0 ;  /* 0x00000000ff00723e */ /* 0x000fc800000000ff */
[----:B------:R-:W-:Y:S01]  /*d510*/  PRMT R22, R0, 0x7610, R22 ;  /* 0x0000761000167816 */ /* 0x000fe20000000016 */
[----:B------:R-:W-:Y:S05]  /*d520*/  BRA `(.L_x_2434) ;  /* 0x000001e000007947 */ /* 0x000fea0003800000 */
.L_x_2433:
        /* <DEDUP_REMOVED lines=21> */
.L_x_2458:
[----:B------:R-:W2:Y:S02]  /*d680*/  LDG.E.64 R4, [R4.64] ;  /* 0x0000002404047981 */ /* 0x000ea4000c1e1b00 */
[----:B--2---:R-:W0:Y:S02]  /*d690*/  I2F.U64 R0, R4 ;  /* 0x0000000400007312 */ /* 0x004e240000301000 */
[----:B0-----:R-:W-:-:S04]  /*d6a0*/  F2FP.PACK_AB R0, RZ, R0 ;  /* 0x00000000ff00723e */ /* 0x001fc800000000ff */
[----:B------:R-:W-:Y:S01]  /*d6b0*/  PRMT R22, R0, 0x7610, R22 ;  /* 0x0000761000167816 */ /* 0x000fe20000000016 */
[----:B------:R-:W-:Y:S05]  /*d6c0*/  BRA `(.L_x_2434) ;  /* 0x0000004000007947 */ /* 0x000fea0003800000 */
.L_x_2457:
[----:B------:R-:W2:Y:S02]  /*d6d0*/  LDG.E R4, [R4.64] ;  /* 0x0000002404047981 */ /* 0x000ea4000c1e1900 */
[----:B--2---:R-:W0:Y:S02]  /*d6e0*/  I2F.U32 R0, R4 ;  /* 0x0000000400007306 */ /* 0x004e240000201000 */
[----:B0-----:R-:W-:-:S04]  /*d6f0*/  F2FP.PACK_AB R0, RZ, R0 ;  /* 0x00000000ff00723e */ /* 0x001fc800000000ff */
[----:B------:R-:W-:Y:S02]  /*d700*/  PRMT R22, R0, 0x7610, R22 ;  /* 0x0000761000167816 */ /* 0x000fe40000000016 */
.L_x_2434:
        /* <DEDUP_REMOVED lines=19> */
.L_x_2464:
[----:B------:R-:W2:Y:S02]  /*d840*/  LDG.E.U8 R4, [R4.64] ;  /* 0x0000002404047981 */ /* 0x000ea4000c1e1100 */
[----:B--2---:R-:W0:Y:S02]  /*d850*/  I2F.U16 R0, R4 ;  /* 0x0000000400007306 */ /* 0x004e240000101000 */
[----:B0-----:R-:W-:-:S04]  /*d860*/  F2FP.PACK_AB R0, RZ, R0 ;  /* 0x00000000ff00723e */ /* 0x001fc800000000ff */
[----:B------:R-:W-:Y:S01]  /*d870*/  PRMT R32, R0, 0x7610, R32 ;  /* 0x0000761000207816 */ /* 0x000fe20000000020 */
[----:B------:R-:W-:Y:S05]  /*d880*/  BRA `(.L_x_2466) ;  /* 0x00000ed000007947 */ /* 0x000fea0003800000 */
.L_x_2463:
        /* <DEDUP_REMOVED lines=11> */
.L_x_2468:
[----:B------:R-:W2:Y:S02]  /*d940*/  LDG.E R4, [R4.64] ;  /* 0x0000002404047981 */ /* 0x000ea4000c1e1900 */
[----:B--2---:R-:W0:Y:S02]  /*d950*/  I2F R0, R4 ;  /* 0x0000000400007306 */ /* 0x004e240000201400 */
[----:B0-----:R-:W-:-:S04]  /*d960*/  F2FP.PACK_AB R0, RZ, R0 ;  /* 0x00000000ff00723e */ /* 0x001fc800000000ff */
[----:B------:R-:W-:Y:S01]  /*d970*/  PRMT R32, R0, 0x7610, R32 ;  /* 0x0000761000207816 */ /* 0x000fe20000000020 */
[----:B------:R-:W-:Y:S05]  /*d980*/  BRA `(.L_x_2466) ;  /* 0x00000dd000007947 */ /* 0x000fea0003800000 */
.L_x_2467:
[----:B------:R-:W2:Y:S02]  /*d990*/  LDG.E.U16 R4, [R4.64] ;  /* 0x0000002404047981 */ /* 0x000ea4000c1e1500 */
[----:B--2---:R-:W0:Y:S02]  /*d9a0*/  I2F.S16 R0, R4 ;  /* 0x0000000400007306 */ /* 0x004e240000101400 */
[----:B0-----:R-:W-:-:S04]  /*d9b0*/  F2FP.PACK_AB R0, RZ, R0 ;  /* 0x00000000ff00723e */ /* 0x001fc800000000ff */
[----:B------:R-:W-:Y:S01]  /*d9c0*/  PRMT R32, R0, 0x7610, R32 ;  /* 0x0000761000207816 */ /* 0x000fe20000000020 */
[----:B------:R-:W-:Y:S05]  /*d9d0*/  BRA `(.L_x_2466) ;  /* 0x00000d8000007947 */ /* 0x000fea0003800000 */
.L_x_2462:
        /* <DEDUP_REMOVED lines=9> */
.L_x_2470:
[----:B------:R0:W5:Y:S01]  /*da70*/  LDG.E.U16 R32, [R4.64] ;  /* 0x0000002404207981 */ /* 0x000162000c1e1500 */
[----:B------:R-:W-:Y:S05]  /*da80*/  BRA `(.L_x_2466) ;  /* 0x00000cd000007947 */ /* 0x000fea0003800000 */
.L_x_2469:
        /* <DEDUP_REMOVED lines=9> */
.L_x_2472:
[----:B------:R0:W5:Y:S01]  /*db20*/  LDG.E.U16 R32, [R4.64] ;  /* 0x0000002404207981 */ /* 0x000162000c1e1500 */
[----:B------:R-:W-:Y:S05]  /*db30*/  BRA `(.L_x_2466) ;  /* 0x00000c2000007947 */ /* 0x000fea0003800000 */
.L_x_2471:
[----:B------:R-:W2:Y:S02]  /*db40*/  LDG.E.64 R4, [R4.64] ;  /* 0x0000002404047981 */ /* 0x000ea4000c1e1b00 */
[----:B--2---:R-:W0:Y:S01]  /*db50*/  F2F.F32.F64 R0, R4 ;  /* 0x0000000400007310 */ /* 0x004e220000301000 */
[----:B------:R-:W0:-:S14]  /*db60*/  DSETP.GEU.AND P0, PT, |R4|, c[0x2][0x0], PT ;  /* 0x008000000400762a */ /* 0x000e1c0003f0e200 */
[----:B0-----:R-:W-:-:S05]  /*db70*/  @!P0 FMUL R0, R0, 1.175494350822287508e-38 ;  /* 0x0080000000008820 */ /* 0x001fca0000400000 */
[----:B------:R-:W-:-:S04]  /*db80*/  F2FP.PACK_AB R0, RZ, R0 ;  /* 0x00000000ff00723e */ /* 0x000fc800000000ff */
[----:B------:R-:W-:Y:S01]  /*db90*/  PRMT R32, R0, 0x7610, R32 ;  /* 0x0000761000207816 */ /* 0x000fe20000000020 */
[----:B------:R-:W-:Y:S05]  /*dba0*/  BRA `(.L_x_2466) ;  /* 0x00000bb000007947 */ /* 0x000fea0003800000 */
.L_x_2461:
        /* <DEDUP_REMOVED lines=14> */
.L_x_2475:
[----:B------:R-:W2:Y:S02]  /*dc90*/  LDG.E.64 R4, [R4.64] ;  /* 0x0000002404047981 */ /* 0x000ea4000c1e1b00 */
[----:B--2---:R-:W0:Y:S01]  /*dca0*/  F2F.F32.F64 R0, R4 ;  /* 0x0000000400007310 */ /* 0x004e220000301000 */
[----:B------:R-:W0:-:S14]  /*dcb0*/  DSETP.GEU.AND P0, PT, |R4|, c[0x2][0x0], PT ;  /* 0x008000000400762a */ /* 0x000e1c0003f0e200 */
[----:B0-----:R-:W-:-:S05]  /*dcc0*/  @!P0 FMUL R0, R0, 1.175494350822287508e-38 ;  /* 0x0080000000008820 */ /* 0x001fca0000400000 */
[----:B------:R-:W-:-:S04]  /*dcd0*/  F2FP.PACK_AB R0, RZ, R0 ;  /* 0x00000000ff00723e */ /* 0x000fc800000000ff */
[----:B------:R-:W-:Y:S01]  /*dce0*/  PRMT R32, R0, 0x7610, R32 ;  /* 0x0000761000207816 */ /* 0x000fe20000000020 */
[----:B------:R-:W-:Y:S05]  /*dcf0*/  BRA `(.L_x_2466) ;  /* 0x00000a6000007947 */ /* 0x000fea0003800000 */
.L_x_2474:
        /* <DEDUP_REMOVED lines=28> */
.L_x_2477:
        /* <DEDUP_REMOVED lines=15> */
.L_x_2476:
[----:B------:R-:W2:Y:S02]  /*dfb0*/  LDG.E.U16 R0, [R4.64] ;  /* 0x0000002404007981 */ /* 0x000ea4000c1e1500 */
[----:B--2---:R-:W-:-:S04]  /*dfc0*/  PRMT R0, RZ, 0x5410, R0 ;  /* 0x00005410ff007816 */ /* 0x004fc80000000000 */
[----:B------:R-:W-:-:S04]  /*dfd0*/  F2FP.PACK_AB R0, RZ, R0 ;  /* 0x00000000ff00723e */ /* 0x000fc800000000ff */
[----:B------:R-:W-:Y:S01]  /*dfe0*/  PRMT R32, R0, 0x7610, R32 ;  /* 0x0000761000207816 */ /* 0x000fe20000000020 */
[----:B------:R-:W-:Y:S05]  /*dff0*/  BRA `(.L_x_2466) ;  /* 0x0000076000007947 */ /* 0x000fea0003800000 */
.L_x_2473:
        /* <DEDUP_REMOVED lines=12> */
.L_x_2480:
        /* <DEDUP_REMOVED lines=21> */
.L_x_2484:
[----:B------:R-:W-:Y:S05]  /*e210*/  BSYNC B1 ;  /* 0x0000000000017941 */ /* 0x000fea0003800000 */
.L_x_2483:
[----:B------:R-:W-:Y:S01]  /*e220*/  LEA R5, R0, 0x3b800000, 0x17 ;  /* 0x3b80000000057811 */ /* 0x000fe200078eb8ff */
[----:B------:R-:W-:-:S05]  /*e230*/  IMAD.SHL.U32 R0, R3, 0x100000, RZ ;  /* 0x0010000003007824 */ /* 0x000fca00078e00ff */
[----:B------:R-:W-:Y:S02]  /*e240*/  LOP3.LUT R0, R5, R0, R6, 0xfe, !PT ;  /* 0x0000000005007212 */ /* 0x000fe400078efe06 */
.L_x_2482:
[----:B------:R-:W-:Y:S05]  /*e250*/  BSYNC B0 ;  /* 0x0000000000007941 */ /* 0x000fea0003800000 */
.L_x_2481:
[----:B------:R-:W-:-:S04]  /*e260*/  F2FP.PACK_AB R0, RZ, R0 ;  /* 0x00000000ff00723e */ /* 0x000fc800000000ff */
[----:B------:R-:W-:Y:S01]  /*e270*/  PRMT R32, R0, 0x7610, R32 ;  /* 0x0000761000207816 */ /* 0x000fe20000000020 */
[----:B------:R-:W-:Y:S05]  /*e280*/  BRA `(.L_x_2466) ;  /* 0x000004d000007947 */ /* 0x000fea0003800000 */
.L_x_2479:
        /* <DEDUP_REMOVED lines=21> */
.L_x_2488:
[----:B------:R-:W-:Y:S05]  /*e3e0*/  BSYNC B1 ;  /* 0x0000000000017941 */ /* 0x000fea0003800000 */
.L_x_2487:
[----:B------:R-:W-:Y:S01]  /*e3f0*/  LEA R5, R0, 0x37800000, 0x17 ;  /* 0x3780000000057811 */ /* 0x000fe200078eb8ff */
[----:B------:R-:W-:-:S05]  /*e400*/  IMAD.SHL.U32 R0, R3, 0x200000, RZ ;  /* 0x0020000003007824 */ /* 0x000fca00078e00ff */
[----:B------:R-:W-:Y:S02]  /*e410*/  LOP3.LUT R0, R5, R0, R6, 0xfe, !PT ;  /* 0x0000000005007212 */ /* 0x000fe400078efe06 */
.L_x_2486:
[----:B------:R-:W-:Y:S05]  /*e420*/  BSYNC B0 ;  /* 0x0000000000007941 */ /* 0x000fea0003800000 */
.L_x_2485:
[----:B------:R-:W-:-:S04]  /*e430*/  F2FP.PACK_AB R0, RZ, R0 ;  /* 0x00000000ff00723e */ /* 0x000fc800000000ff */
[----:B------:R-:W-:Y:S01]  /*e440*/  PRMT R32, R0, 0x7610, R32 ;  /* 0x0000761000207816 */ /* 0x000fe20000000020 */
[----:B------:R-:W-:Y:S05]  /*e450*/  BRA `(.L_x_2466) ;  /* 0x0000030000007947 */ /* 0x000fea0003800000 */
.L_x_2478:
        /* <DEDUP_REMOVED lines=14> */
.L_x_2492:
[----:B------:R-:W-:Y:S05]  /*e540*/  BSYNC B0 ;  /* 0x0000000000007941 */ /* 0x000fea0003800000 */
.L_x_2491:
[----:B------:R-:W-:-:S04]  /*e550*/  F2FP.PACK_AB R0, RZ, R0 ;  /* 0x00000000ff00723e */ /* 0x000fc800000000ff */
[----:B------:R-:W-:Y:S01]  /*e560*/  PRMT R32, R0, 0x7610, R32 ;  /* 0x0000761000207816 */ /* 0x000fe20000000020 */
[----:B------:R-:W-:Y:S05]  /*e570*/  BRA `(.L_x_2466) ;  /* 0x000001e000007947 */ /* 0x000fea0003800000 */
.L_x_2465:
        /* <DEDUP_REMOVED lines=21> */
.L_x_2490:
[----:B------:R-:W2:Y:S02]  /*e6d0*/  LDG.E.64 R4, [R4.64] ;  /* 0x0000002404047981 */ /* 0x000ea4000c1e1b00 */
[----:B--2---:R-:W0:Y:S02]  /*e6e0*/  I2F.U64 R0, R4 ;  /* 0x0000000400007312 */ /* 0x004e240000301000 */
[----:B0-----:R-:W-:-:S04]  /*e6f0*/  F2FP.PACK_AB R0, RZ, R0 ;  /* 0x00000000ff00723e */ /* 0x001fc800000000ff */
[----:B------:R-:W-:Y:S01]  /*e700*/  PRMT R32, R0, 0x7610, R32 ;  /* 0x0000761000207816 */ /* 0x000fe20000000020 */
[----:B------:R-:W-:Y:S05]  /*e710*/  BRA `(.L_x_2466) ;  /* 0x0000004000007947 */ /* 0x000fea0003800000 */
.L_x_2489:
[----:B------:R-:W2:Y:S02]  /*e720*/  LDG.E R4, [R4.64] ;  /* 0x0000002404047981 */ /* 0x000ea4000c1e1900 */
[----:B--2---:R-:W0:Y:S02]  /*e730*/  I2F.U32 R0, R4 ;  /* 0x0000000400007306 */ /* 0x004e240000201000 */
[----:B0-----:R-:W-:-:S04]  /*e740*/  F2FP.PACK_AB R0, RZ, R0 ;  /* 0x00000000ff00723e */ /* 0x001fc800000000ff */
[----:B------:R-:W-:Y:S02]  /*e750*/  PRMT R32, R0, 0x7610, R32 ;  /* 0x0000761000207816 */ /* 0x000fe40000000020 */
.L_x_2466:
        /* <DEDUP_REMOVED lines=19> */
.L_x_2496:
[----:B------:R-:W2:Y:S02]  /*e890*/  LDG.E.U8 R4, [R4.64] ;  /* 0x0000002404047981 */ /* 0x000ea4000c1e1100 */
[----:B--2---:R-:W0:Y:S02]  /*e8a0*/  I2F.U16 R0, R4 ;  /* 0x0000000400007306 */ /* 0x004e240000101000 */
[----:B0-----:R-:W-:-:S04]  /*e8b0*/  F2FP.PACK_AB R0, RZ, R0 ;  /* 0x00000000ff00723e */ /* 0x001fc800000000ff */
[----:B------:R-:W-:Y:S01]  /*e8c0*/  PRMT R34, R0, 0x7610, R34 ;  /* 0x0000761000227816 */ /* 0x000fe20000000022 */
[----:B------:R-:W-:Y:S05]  /*e8d0*/  BRA `(.L_x_2498) ;  /* 0x00000ed000007947 */ /* 0x000fea0003800000 */
.L_x_2495:
        /* <DEDUP_REMOVED lines=11> */
.L_x_2500:
[----:B------:R-:W2:Y:S02]  /*e990*/  LDG.E R4, [R4.64] ;  /* 0x0000002404047981 */ /* 0x000ea4000c1e1900 */
[----:B--2---:R-:W0:Y:S02]  /*e9a0*/  I2F R0, R4 ;  /* 0x0000000400007306 */ /* 0x004e240000201400 */
[----:B0-----:R-:W-:-:S04]  /*e9b0*/  F2FP.PACK_AB R0, RZ, R0 ;  /* 0x00000000ff00723e */ /* 0x001fc800000000ff */
[----:B------:R-:W-:Y:S01]  /*e9c0*/  PRMT R34, R0, 0x7610, R34 ;  /* 0x0000761000227816 */ /* 0x000fe20000000022 */
[----:B------:R-:W-:Y:S05]  /*e9d0*/  BRA `(.L_x_2498) ;  /* 0x00000dd000007947 */ /* 0x000fea0003800000 */
.L_x_2499:
[----:B------:R-:W2:Y:S02]  /*e9e0*/  LDG.E.U16 R4, [R4.64] ;  /* 0x0000002404047981 */ /* 0x000ea4000c1e1500 */
[----:B--2---:R-:W0:Y:S02]  /*e9f0*/  I2F.S16 R0, R4 ;  /* 0x0000000400007306 */ /* 0x004e240000101400 */
[----:B0-----:R-:W-:-:S04]  /*ea00*/  F2FP.PACK_AB R0, RZ, R0 ;  /* 0x00000000ff00723e */ /* 0x001fc800000000ff */
[----:B------:R-:W-:Y:S01]  /*ea10*/  PRMT R34, R0, 0x7610, R34 ;  /* 0x0000761000227816 */ /* 0x000fe20000000022 */
[----:B------:R-:W-:Y:S05]  /*ea20*/  BRA `(.L_x_2498) ;  /* 0x00000d8000007947 */ /* 0x000fea0003800000 */
.L_x_2494:
        /* <DEDUP_REMOVED lines=9> */
.L_x_2502:
[----:B------:R0:W5:Y:S01]  /*eac0*/  LDG.E.U16 R34, [R4.64] ;  /* 0x0000002404227981 */ /* 0x000162000c1e1500 */
[----:B------:R-:W-:Y:S05]  /*ead0*/  BRA `(.L_x_2498) ;  /* 0x00000cd000007947 */ /* 0x000fea0003800000 */
.L_x_2501:
        /* <DEDUP_REMOVED lines=9> */
.L_x_2504:
[----:B------:R0:W5:Y:S01]  /*eb70*/  LDG.E.U16 R34, [R4.64] ;  /* 0x0000002404227981 */ /* 0x000162000c1e1500 */
[----:B------:R-:W-:Y:S05]  /*eb80*/  BRA `(.L_x_2498) ;  /* 0x00000c2000007947 */ /* 0x000fea0003800000 */
.L_x_2503:
[----:B------:R-:W2:Y:S02]  /*eb90*/  LDG.E.64 R4, [R4.64] ;  /* 0x0000002404047981 */ /* 0x000ea4000c1e1b00 */
[----:B--2---:R-:W0:Y:S01]  /*eba0*/  F2F.F32.F64 R0, R4 ;  /* 0x0000000400007310 */ /* 0x004e220000301000 */
[----:B------:R-:W0:-:S14]  /*ebb0*/  DSETP.GEU.AND P0, PT, |R4|, c[0x2][0x0], PT ;  /* 0x008000000400762a */ /* 0x000e1c0003f0e200 */
[----:B0-----:R-:W-:-:S05]  /*ebc0*/  @!P0 FMUL R0, R0, 1.175494350822287508e-38 ;  /* 0x0080000000008820 */ /* 0x001fca0000400000 */
[----:B------:R-:W-:-:S04]  /*ebd0*/  F2FP.PACK_AB R0, RZ, R0 ;  /* 0x00000000ff00723e */ /* 0x000fc800000000ff */
[----:B------:R-:W-:Y:S01]  /*ebe0*/  PRMT R34, R0, 0x7610, R34 ;  /* 0x0000761000227816 */ /* 0x000fe20000000022 */
[----:B------:R-:W-:Y:S05]  /*ebf0*/  BRA `(.L_x_2498) ;  /* 0x00000bb000007947 */ /* 0x000fea0003800000 */
.L_x_2493:
        /* <DEDUP_REMOVED lines=14> */
.L_x_2507:
[----:B------:R-:W2:Y:S02]  /*ece0*/  LDG.E.64 R4, [R4.64] ;  /* 0x0000002404047981 */ /* 0x000ea4000c1e1b00 */
[----:B--2---:R-:W0:Y:S01]  /*ecf0*/  F2F.F32.F64 R0, R4 ;  /* 0x0000000400007310 */ /* 0x004e220000301000 */
[----:B------:R-:W0:-:S14]  /*ed00*/  DSETP.GEU.AND P0, PT, |R4|, c[0x2][0x0], PT ;  /* 0x008000000400762a */ /* 0x000e1c0003f0e200 */
[----:B0-----:R-:W-:-:S05]  /*ed10*/  @!P0 FMUL R0, R0, 1.175494350822287508e-38 ;  /* 0x0080000000008820 */ /* 0x001fca0000400000 */
[----:B------:R-:W-:-:S04]  /*ed20*/  F2FP.PACK_AB R0, RZ, R0 ;  /* 0x00000000ff00723e */ /* 0x000fc800000000ff */
[----:B------:R-:W-:Y:S01]  /*ed30*/  PRMT R34, R0, 0x7610, R34 ;  /* 0x0000761000227816 */ /* 0x000fe20000000022 */
[----:B------:R-:W-:Y:S05]  /*ed40*/  BRA `(.L_x_2498) ;  /* 0x00000a6000007947 */ /* 0x000fea0003800000 */
.L_x_2506:
        /* <DEDUP_REMOVED lines=28> */
.L_x_2509:
        /* <DEDUP_REMOVED lines=15> */
.L_x_2508:
[----:B------:R-:W2:Y:S02]  /*f000*/  LDG.E.U16 R0, [R4.64] ;  /* 0x0000002404007981 */ /* 0x000ea4000c1e1500 */
[----:B--2---:R-:W-:-:S04]  /*f010*/  PRMT R0, RZ, 0x5410, R0 ;  /* 0x00005410ff007816 */ /* 0x004fc80000000000 */
[----:B------:R-:W-:-:S04]  /*f020*/  F2FP.PACK_AB R0, RZ, R0 ;  /* 0x00000000ff00723e */ /* 0x000fc800000000ff */
[----:B------:R-:W-:Y:S01]  /*f030*/  PRMT R34, R0, 0x7610, R34 ;  /* 0x0000761000227816 */ /* 0x000fe20000000022 */
[----:B------:R-:W-:Y:S05]  /*f040*/  BRA `(.L_x_2498) ;  /* 0x0000076000007947 */ /* 0x000fea0003800000 */
.L_x_2505:
        /* <DEDUP_REMOVED lines=12> */
.L_x_2512:
        /* <DEDUP_REMOVED lines=21> */
.L_x_2516:
[----:B------:R-:W-:Y:S05]  /*f260*/  BSYNC B1 ;  /* 0x0000000000017941 */ /* 0x000fea0003800000 */
.L_x_2515:
[----:B------:R-:W-:Y:S01]  /*f270*/  LEA R5, R0, 0x3b800000, 0x17 ;  /* 0x3b80000000057811 */ /* 0x000fe200078eb8ff */
[----:B------:R-:W-:-:S05]  /*f280*/  IMAD.SHL.U32 R0, R3, 0x100000, RZ ;  /* 0x0010000003007824 */ /* 0x000fca00078e00ff */
[----:B------:R-:W-:Y:S02]  /*f290*/  LOP3.LUT R0, R5, R0, R6, 0xfe, !PT ;  /* 0x0000000005007212 */ /* 0x000fe400078efe06 */
.L_x_2514:
[----:B------:R-:W-:Y:S05]  /*f2a0*/  BSYNC B0 ;  /* 0x0000000000007941 */ /* 0x000fea0003800000 */
.L_x_2513:
[----:B------:R-:W-:-:S04]  /*f2b0*/  F2FP.PACK_AB R0, RZ, R0 ;  /* 0x00000000ff00723e */ /* 0x000fc800000000ff */
[----:B------:R-:W-:Y:S01]  /*f2c0*/  PRMT R34, R0, 0x7610, R34 ;  /* 0x0000761000227816 */ /* 0x000fe20000000022 */
[----:B------:R-:W-:Y:S05]  /*f2d0*/  BRA `(.L_x_2498) ;  /* 0x000004d000007947 */ /* 0x000fea0003800000 */
.L_x_2511:
        /* <DEDUP_REMOVED lines=21> */
.L_x_2520:
[----:B------:R-:W-:Y:S05]  /*f430*/  BSYNC B1 ;  /* 0x0000000000017941 */ /* 0x000fea0003800000 */
.L_x_2519:
[----:B------:R-:W-:Y:S01]  /*f440*/  LEA R5, R0, 0x37800000, 0x17 ;  /* 0x3780000000057811 */ /* 0x000fe200078eb8ff */
[----:B------:R-:W-:-:S05]  /*f450*/  IMAD.SHL.U32 R0, R3, 0x200000, RZ ;  /* 0x0020000003007824 */ /* 0x000fca00078e00ff */
[----:B------:R-:W-:Y:S02]  /*f460*/  LOP3.LUT R0, R5, R0, R6, 0xfe, !PT ;  /* 0x0000000005007212 */ /* 0x000fe400078efe06 */
.L_x_2518:
[----:B------:R-:W-:Y:S05]  /*f470*/  BSYNC B0 ;  /* 0x0000000000007941 */ /* 0x000fea0003800000 */
.L_x_2517:
[----:B------:R-:W-:-:S04]  /*f480*/  F2FP.PACK_AB R0, RZ, R0 ;  /* 0x00000000ff00723e */ /* 0x000fc800000000ff */
[----:B------:R-:W-:Y:S01]  /*f490*/  PRMT R34, R0, 0x7610, R34 ;  /* 0x0000761000227816 */ /* 0x000fe20000000022 */
[----:B------:R-:W-:Y:S05]  /*f4a0*/  BRA `(.L_x_2498) ;  /* 0x0000030000007947 */ /* 0x000fea0003800000 */
.L_x_2510:
        /* <DEDUP_REMOVED lines=14> */
.L_x_2524:
[----:B------:R-:W-:Y:S05]  /*f590*/  BSYNC B0 ;  /* 0x0000000000007941 */ /* 0x000fea0003800000 */
.L_x_2523:
[----:B------:R-:W-:-:S04]  /*f5a0*/  F2FP.PACK_AB R0, RZ, R0 ;  /* 0x00000000ff00723e */ /* 0x000fc800000000ff */
[----:B------:R-:W-:Y:S01]  /*f5b0*/  PRMT R34, R0, 0x7610, R34 ;  /* 0x0000761000227816 */ /* 0x000fe20000000022 */
[----:B------:R-:W-:Y:S05]  /*f5c0*/  BRA `(.L_x_2498) ;  /* 0x000001e000007947 */ /* 0x000fea0003800000 */
.L_x_2497:
        /* <DEDUP_REMOVED lines=21> */
.L_x_2522:
[----:B------:R-:W2:Y:S02]  /*f720*/  LDG.E.64 R4, [R4.64] ;  /* 0x0000002404047981 */ /* 0x000ea4000c1e1b00 */
[----:B--2---:R-:W0:Y:S02]  /*f730*/  I2F.U64 R0, R4 ;  /* 0x0000000400007312 */ /* 0x004e240000301000 */
[----:B0-----:R-:W-:-:S04]  /*f740*/  F2FP.PACK_AB R0, RZ, R0 ;  /* 0x00000000ff00723e */ /* 0x001fc800000000ff */
[----:B------:R-:W-:Y:S01]  /*f750*/  PRMT R34, R0, 0x7610, R34 ;  /* 0x0000761000227816 */ /* 0x000fe20000000022 */
[----:B------:R-:W-:Y:S05]  /*f760*/  BRA `(.L_x_2498) ;  /* 0x0000004000007947 */ /* 0x000fea0003800000 */
.L_x_2521:
[----:B------:R-:W2:Y:S02]  /*f770*/  LDG.E R4, [R4.64] ;  /* 0x0000002404047981 */ /* 0x000ea4000c1e1900 */
[----:B--2---:R-:W0:Y:S02]  /*f780*/  I2F.U32 R0, R4 ;  /* 0x0000000400007306 */ /* 0x004e240000201000 */
[----:B0-----:R-:W-:-:S04]  /*f790*/  F2FP.PACK_AB R0, RZ, R0 ;  /* 0x00000000ff00723e */ /* 0x001fc800000000ff */
[----:B------:R-:W-:Y:S02]  /*f7a0*/  PRMT R34, R0, 0x7610, R34 ;  /* 0x0000761000227816 */ /* 0x000fe40000000022 */
.L_x_2498:
        /* <DEDUP_REMOVED lines=19> */
.L_x_2528:
[----:B------:R-:W2:Y:S02]  /*f8e0*/  LDG.E.U8 R4, [R4.64] ;  /* 0x0000002404047981 */ /* 0x000ea4000c1e1100 */
[----:B--2---:R-:W0:Y:S02]  /*f8f0*/  I2F.U16 R0, R4 ;  /* 0x0000000400007306 */ /* 0x004e240000101000 */
[----:B0-----:R-:W-:Y:S01]  /*f900*/  F2FP.PACK_AB R0, RZ, R0 ;  /* 0x00000000ff00723e */ /* 0x001fe200000000ff */
[----:B------:R-:W-:Y:S05]  /*f910*/  BRA `(.L_x_2428) ;  /* 0x00000e0000007947 */ /* 0x000fea0003800000 */
.L_x_2527:
        /* <DEDUP_REMOVED lines=10> */
.L_x_2531:
[----:B------:R-:W2:Y:S02]  /*f9c0*/  LDG.E R4, [R4.64] ;  /* 0x0000002404047981 */ /* 0x000ea4000c1e1900 */
[----:B--2---:R-:W0:Y:S02]  /*f9d0*/  I2F R0, R4 ;  /* 0x0000000400007306 */ /* 0x004e240000201400 */
[----:B0-----:R-:W-:Y:S01]  /*f9e0*/  F2FP.PACK_AB R0, RZ, R0 ;  /* 0x00000000ff00723e */ /* 0x001fe200000000ff */
[----:B------:R-:W-:Y:S05]  /*f9f0*/  BRA `(.L_x_2428) ;  /* 0x00000d2000007947 */ /* 0x000fea0003800000 */
.L_x_2530:
[----:B------:R-:W2:Y:S02]  /*fa00*/  LDG.E.U16 R4, [R4.64] ;  /* 0x0000002404047981 */ /* 0x000ea4000c1e1500 */
[----:B--2---:R-:W0:Y:S02]  /*fa10*/  I2F.S16 R0, R4 ;  /* 0x0000000400007306 */ /* 0x004e240000101400 */
[----:B0-----:R-:W-:Y:S01]  /*fa20*/  F2FP.PACK_AB R0, RZ, R0 ;  /* 0x00000000ff00723e */ /* 0x001fe200000000ff */
[----:B------:R-:W-:Y:S05]  /*fa30*/  BRA `(.L_x_2428) ;  /* 0x00000ce000007947 */ /* 0x000fea0003800000 */
.L_x_2526:
        /* <DEDUP_REMOVED lines=9> */
.L_x_2533:
[----:B------:R0:W5:Y:S01]  /*fad0*/  LDG.E.U16 R0, [R4.64] ;  /* 0x0000002404007981 */ /* 0x000162000c1e1500 */
[----:B------:R-:W-:Y:S05]  /*fae0*/  BRA `(.L_x_2428) ;  /* 0x00000c3000007947 */ /* 0x000fea0003800000 */
.L_x_2532:
        /* <DEDUP_REMOVED lines=9> */
.L_x_2535:
[----:B------:R0:W5:Y:S01]  /*fb80*/  LDG.E.U16 R0, [R4.64] ;  /* 0x0000002404007981 */ /* 0x000162000c1e1500 */
[----:B------:R-:W-:Y:S05]  /*fb90*/  BRA `(.L_x_2428) ;  /* 0x00000b8000007947 */ /* 0x000fea0003800000 */
.L_x_2534:
[----:B------:R-:W2:Y:S02]  /*fba0*/  LDG.E.64 R4, [R4.64] ;  /* 0x0000002404047981 */ /* 0x000ea4000c1e1b00 */
[----:B--2---:R-:W0:Y:S01]  /*fbb0*/  F2F.F32.F64 R0, R4 ;  /* 0x0000000400007310 */ /* 0x004e220000301000 */
[----:B------:R-:W0:-:S14]  /*fbc0*/  DSETP.GEU.AND P0, PT, |R4|, c[0x2][0x0], PT ;  /* 0x008000000400762a */ /* 0x000e1c0003f0e200 */
[----:B0-----:R-:W-:-:S05]  /*fbd0*/  @!P0 FMUL R0, R0, 1.175494350822287508e-38 ;  /* 0x0080000000008820 */ /* 0x001fca0000400000 */
[----:B------:R-:W-:Y:S01]  /*fbe0*/  F2FP.PACK_AB R0, RZ, R0 ;  /* 0x00000000ff00723e */ /* 0x000fe200000000ff */
[----:B------:R-:W-:Y:S05]  /*fbf0*/  BRA `(.L_x_2428) ;  /* 0x00000b2000007947 */ /* 0x000fea0003800000 */
.L_x_2525:
        /* <DEDUP_REMOVED lines=13> */
.L_x_2538:
[----:B------:R-:W2:Y:S02]  /*fcd0*/  LDG.E.64 R4, [R4.64] ;  /* 0x0000002404047981 */ /* 0x000ea4000c1e1b00 */
[----:B--2---:R-:W0:Y:S01]  /*fce0*/  F2F.F32.F64 R0, R4 ;  /* 0x0000000400007310 */ /* 0x004e220000301000 */
[----:B------:R-:W0:-:S14]  /*fcf0*/  DSETP.GEU.AND P0, PT, |R4|, c[0x2][0x0], PT ;  /* 0x008000000400762a */ /* 0x000e1c0003f0e200 */
[----:B0-----:R-:W-:-:S05]  /*fd00*/  @!P0 FMUL R0, R0, 1.175494350822287508e-38 ;  /* 0x0080000000008820 */ /* 0x001fca0000400000 */
[----:B------:R-:W-:Y:S01]  /*fd10*/  F2FP.PACK_AB R0, RZ, R0 ;  /* 0x00000000ff00723e */ /* 0x000fe200000000ff */
[----:B------:R-:W-:Y:S05]  /*fd20*/  BRA `(.L_x_2428) ;  /* 0x000009f000007947 */ /* 0x000fea0003800000 */
.L_x_2537:
        /* <DEDUP_REMOVED lines=28> */
.L_x_2540:
        /* <DEDUP_REMOVED lines=12> */
[----:B------:R-:W-:Y:S01]  /*ffb0*/  F2FP.PACK_AB R0, RZ, R0 ;  /* 0x00000000ff00723e */ /* 0x000fe200000000ff */
[----:B------:R-:W-:Y:S05]  /*ffc0*/  BRA `(.L_x_2428) ;  /* 0x0000075000007947 */ /* 0x000fea0003800000 */
.L_x_2539:
[----:B------:R-:W2:Y:S02]  /*ffd0*/  LDG.E.U16 R0, [R4.64] ;  /* 0x0000002404007981 */ /* 0x000ea4000c1e1500 */
[----:B--2---:R-:W-:-:S04]  /*ffe0*/  PRMT R0, RZ, 0x5410, R0 ;  /* 0x00005410ff007816 */ /* 0x004fc80000000000 */
[----:B------:R-:W-:Y:S01]  /*fff0*/  F2FP.PACK_AB R0, RZ, R0 ;  /* 0x00000000ff00723e */ /* 0x000fe200000000ff */
[----:B------:R-:W-:Y:S05]  /*10000*/  BRA `(.L_x_2428) ;  /* 0x0000071000007947 */ /* 0x000fea0003800000 */
.L_x_2536:
        /* <DEDUP_REMOVED lines=12> */
.L_x_2543:
        /* <DEDUP_REMOVED lines=21> */
.L_x_2547:
[----:B------:R-:W-:Y:S05]  /*10220*/  BSYNC B1 ;  /* 0x0000000000017941 */ /* 0x000fea0003800000 */
.L_x_2546:
[----:B------:R-:W-:Y:S01]  /*10230*/  LEA R5, R0, 0x3b800000, 0x17 ;  /* 0x3b80000000057811 */ /* 0x000fe200078eb8ff */
[----:B------:R-:W-:-:S05]  /*10240*/  IMAD.SHL.U32 R0, R3, 0x100000, RZ ;  /* 0x0010000003007824 */ /* 0x000fca00078e00ff */
[----:B------:R-:W-:Y:S02]  /*10250*/  LOP3.LUT R0, R5, R0, R6, 0xfe, !PT ;  /* 0x0000000005007212 */ /* 0x000fe400078efe06 */
.L_x_2545:
[----:B------:R-:W-:Y:S05]  /*10260*/  BSYNC B0 ;  /* 0x0000000000007941 */ /* 0x000fea0003800000 */
.L_x_2544:
[----:B------:R-:W-:Y:S01]  /*10270*/  F2FP.PACK_AB R0, RZ, R0 ;  /* 0x00000000ff00723e */ /* 0x000fe200000000ff */
[----:B------:R-:W-:Y:S05]  /*10280*/  BRA `(.L_x_2428) ;  /* 0x0000049000007947 */ /* 0x000fea0003800000 */
.L_x_2542:
        /* <DEDUP_REMOVED lines=21> */
.L_x_2551:
[----:B------:R-:W-:Y:S05]  /*103e0*/  BSYNC B1 ;  /* 0x0000000000017941 */ /* 0x000fea0003800000 */
.L_x_2550:
[----:B------:R-:W-:Y:S01]  /*103f0*/  LEA R5, R0, 0x37800000, 0x17 ;  /* 0x3780000000057811 */ /* 0x000fe200078eb8ff */
[----:B------:R-:W-:-:S05]  /*10400*/  IMAD.SHL.U32 R0, R3, 0x200000, RZ ;  /* 0x0020000003007824 */ /* 0x000fca00078e00ff */
[----:B------:R-:W-:Y:S02]  /*10410*/  LOP3.LUT R0, R5, R0, R6, 0xfe, !PT ;  /* 0x0000000005007212 */ /* 0x000fe400078efe06 */
.L_x_2549:
[----:B------:R-:W-:Y:S05]  /*10420*/  BSYNC B0 ;  /* 0x0000000000007941 */ /* 0x000fea0003800000 */
.L_x_2548:
[----:B------:R-:W-:Y:S01]  /*10430*/  F2FP.PACK_AB R0, RZ, R0 ;  /* 0x00000000ff00723e */ /* 0x000fe200000000ff */
[----:B------:R-:W-:Y:S05]  /*10440*/  BRA `(.L_x_2428) ;  /* 0x000002d000007947 */ /* 0x000fea0003800000 */
.L_x_2541:
        /* <DEDUP_REMOVED lines=14> */
.L_x_2555:
[----:B------:R-:W-:Y:S05]  /*10530*/  BSYNC B0 ;  /* 0x0000000000007941 */ /* 0x000fea0003800000 */
.L_x_2554:
[----:B------:R-:W-:Y:S01]  /*10540*/  F2FP.PACK_AB R0, RZ, R0 ;  /* 0x00000000ff00723e */ /* 0x000fe200000000ff */
[----:B------:R-:W-:Y:S05]  /*10550*/  BRA `(.L_x_2428) ;  /* 0x000001c000007947 */ /* 0x000fea0003800000 */
.L_x_2529:
        /* <DEDUP_REMOVED lines=21> */
.L_x_2553:
[----:B------:R-:W2:Y:S02]  /*106b0*/  LDG.E.64 R4, [R4.64] ;  /* 0x0000002404047981 */ /* 0x000ea4000c1e1b00 */
[----:B--2---:R-:W0:Y:S02]  /*106c0*/  I2F.U64 R0, R4 ;  /* 0x0000000400007312 */ /* 0x004e240000301000 */
[----:B0-----:R-:W-:Y:S01]  /*106d0*/  F2FP.PACK_AB R0, RZ, R0 ;  /* 0x00000000ff00723e */ /* 0x001fe200000000ff */
[----:B------:R-:W-:Y:S05]  /*106e0*/  BRA `(.L_x_2428) ;  /* 0x0000003000007947 */ /* 0x000fea0003800000 */
.L_x_2552:
[----:B------:R-:W2:Y:S02]  /*106f0*/  LDG.E R4, [R4.64] ;  /* 0x0000002404047981 */ /* 0x000ea4000c1e1900 */
[----:B--2---:R-:W0:Y:S02]  /*10700*/  I2F.U32 R0, R4 ;  /* 0x0000000400007306 */ /* 0x004e240000201000 */
[----:B0-----:R-:W-:-:S06]  /*10710*/  F2FP.PACK_AB R0, RZ, R0 ;  /* 0x00000000ff00723e */ /* 0x001fcc00000000ff */
.L_x_2428:
[----:B------:R-:W-:Y:S05]  /*10720*/  BSYNC B6 ;  /* 0x0000000000067941 */ /* 0x000fea0003800000 */
.L_x_2427:
        /* <DEDUP_REMOVED lines=11> */
[----:B--2--5:R-:W-:Y:S02]  /*107e0*/  HADD2.F32 R24, -RZ, R24.H0_H0 ;  /* 0x20000018ff187230 */ /* 0x024fe40000004100 */
[----:B------:R-:W-:-:S02]  /*107f0*/  HADD2.F32 R16, -RZ, R16.H0_H0 ;  /* 0x20000010ff107230 */ /* 0x000fc40000004100 */
[----:B------:R-:W-:Y:S01]  /*10800*/  HADD2.F32 R26, -RZ, R26.H0_H0 ;  /* 0x2000001aff1a7230 */ /* 0x000fe20000004100 */
[----:B------:R-:W-:Y:S01]  /*10810*/  FMUL.FTZ R24, R24, -1.4426950216293334961 ;  /* 0xbfb8aa3b18187820 */ /* 0x000fe20000410000 */
[----:B------:R-:W-:-:S05]  /*10820*/  HADD2.F32 R2, -RZ, R2.H0_H0 ;  /* 0x20000002ff027230 */ /* 0x000fca0000004100 */
[----:B------:R-:W0:Y:S02]  /*10830*/  MUFU.EX2 R24, R24 ;  /* 0x0000001800187308 */ /* 0x000e240000000800 */
[----:B0-----:R-:W-:-:S06]  /*10840*/  FADD.FTZ R3, R24, 1 ;  /* 0x3f80000018037421 */ /* 0x001fcc0000010000 */
[----:B------:R-:W0:Y:S02]  /*10850*/  MUFU.RCP R3, R3 ;  /* 0x0000000300037308 */ /* 0x000e240000001000 */
[----:B0-----:R-:W-:-:S04]  /*10860*/  FFMA.FTZ R5, -R16, R3, R16 ;  /* 0x0000000310057223 */ /* 0x001fc80000010110 */
[----:B------:R-:W-:-:S04]  /*10870*/  FMUL.FTZ R5, R26, R5 ;  /* 0x000000051a057220 */ /* 0x000fc80000410000 */
[----:B------:R-:W-:-:S05]  /*10880*/  FFMA.FTZ R2, R2, R3, R5 ;  /* 0x0000000302027223 */ /* 0x000fca0000010005 */
[----:B------:R-:W-:Y:S02]  /*10890*/  F2FP.PACK_AB R2, RZ, R2 ;  /* 0x00000002ff02723e */ /* 0x000fe400000000ff */
.L_x_2557:
[----:B--2---:R-:W-:Y:S05]  /*108a0*/  BSYNC B0 ;  /* 0x0000000000007941 */ /* 0x004fea0003800000 */
.L_x_2556:
[----:B------:R-:W-:Y:S01]  /*108b0*/  BSSY B0, `(.L_x_2558) ;  /* 0x000000e000007945 */ /* 0x000fe20003800000 */
[----:B------:R-:W-:Y:S05]  /*108c0*/  @P0 BRA `(.L_x_2559) ;  /* 0x000000c000000947 */ /* 0x000fea0003800000 */
[----:B-----5:R-:W-:Y:S02]  /*108d0*/  HADD2.F32 R17, -RZ, R17.H0_H0 ;  /* 0x20000011ff117230 */ /* 0x020fe40000004100 */
[----:B------:R-:W-:Y:S02]  /*108e0*/  HADD2.F32 R19, -RZ, R19.H0_H0 ;  /* 0x20000013ff137230 */ /* 0x000fe40000004100 */
        /* <DEDUP_REMOVED lines=10> */
.L_x_2559:
[----:B------:R-:W-:Y:S05]  /*10990*/  BSYNC B0 ;  /* 0x0000000000007941 */ /* 0x000fea0003800000 */
.L_x_2558:
        /* <DEDUP_REMOVED lines=14> */
.L_x_2561:
[----:B------:R-:W-:Y:S05]  /*10a80*/  BSYNC B0 ;  /* 0x0000000000007941 */ /* 0x000fea0003800000 */
.L_x_2560:
        /* <DEDUP_REMOVED lines=14> */
.L_x_2563:
[----:B------:R-:W-:Y:S05]  /*10b70*/  BSYNC B0 ;  /* 0x0000000000007941 */ /* 0x000fea0003800000 */
.L_x_2562:
        /* <DEDUP_REMOVED lines=17> */
[----:B------:R-:W-:Y:S01]  /*10c90*/  HADD2.F32 R2, -RZ, R2.H0_H0 ;  /* 0x20000002ff027230 */ /* 0x000fe20000004100 */
[----:B------:R-:W-:-:S03]  /*10ca0*/  IMAD.MOV.U32 R36, RZ, RZ, R30 ;  /* 0x000000ffff247224 */ /* 0x000fc600078e001e */
[----:B------:R-:W0:Y:S02]  /*10cb0*/  F2I.FTZ.TRUNC.NTZ R3, R2 ;  /* 0x0000000200037305 */ /* 0x000e24000021f100 */
[----:B0-----:R0:W-:Y:S01]  /*10cc0*/  STG.E.U8 [R8.64], R3 ;  /* 0x0000000308007986 */ /* 0x0011e2000c101124 */
[----:B------:R-:W-:Y:S05]  /*10cd0*/  BRA `(.L_x_2565) ;  /* 0x00000fd000007947 */ /* 0x000fea0003800000 */
.L_x_2569:
[----:B------:R-:W-:Y:S01]  /*10ce0*/  HADD2.F32 R3, -RZ, R2.H0_H0 ;  /* 0x20000002ff037230 */ /* 0x000fe20000004100 */
[----:B------:R-:W-:-:S05]  /*10cf0*/  IMAD.MOV.U32 R36, RZ, RZ, R30 ;  /* 0x000000ffff247224 */ /* 0x000fca00078e001e */
[----:B------:R-:W0:Y:S02]  /*10d00*/  F2I.S64.TRUNC R2, R3 ;  /* 0x0000000300027311 */ /* 0x000e24000020d900 */
[----:B0-----:R0:W-:Y:S01]  /*10d10*/  STG.E.U8 [R8.64], R2 ;  /* 0x0000000208007986 */ /* 0x0011e2000c101124 */
[----:B------:R-:W-:Y:S05]  /*10d20*/  BRA `(.L_x_2565) ;  /* 0x00000f8000007947 */ /* 0x000fea0003800000 */
.L_x_2568:
[----:B------:R-:W-:-:S13]  /*10d30*/  ISETP.NE.AND P0, PT, R0, 0x2, PT ;  /* 0x000000020000780c */ /* 0x000fda0003f05270 */
[----:B------:R-:W-:Y:S05]  /*10d40*/  @!P0 BRA `(.L_x_2571) ;  /* 0x000000e000008947 */ /* 0x000fea0003800000 */
[----:B------:R-:W-:-:S13]  /*10d50*/  ISETP.NE.AND P0, PT, R0, 0x3, PT ;  /* 0x000000030000780c */ /* 0x000fda0003f05270 */
[----:B------:R-:W-:Y:S05]  /*10d60*/  @!P0 BRA `(.L_x_2572) ;  /* 0x0000007000008947 */ /* 0x000fea0003800000 */
[----:B------:R-:W-:-:S13]  /*10d70*/  ISETP.NE.AND P0, PT, R0, 0x4, PT ;  /* 0x000000040000780c */ /* 0x000fda0003f05270 */
[----:B------:R-:W-:Y:S05]  /*10d80*/  @P0 BRA `(.L_x_2570) ;  /* 0x00000d4000000947 */ /* 0x000fea0003800000 */
[----:B------:R-:W-:Y:S01]  /*10d90*/  HADD2.F32 R2, -RZ, R2.H0_H0 ;  /* 0x20000002ff027230 */ /* 0x000fe20000004100 */
[----:B------:R-:W-:-:S05]  /*10da0*/  IMAD.MOV.U32 R36, RZ, RZ, R30 ;  /* 0x000000ffff247224 */ /* 0x000fca00078e001e */
[----:B------:R-:W0:Y:S02]  /*10db0*/  F2I.S64.TRUNC R2, R2 ;  /* 0x0000000200027311 */ /* 0x000e24000020d900 */
[----:B0-----:R0:W-:Y:S01]  /*10dc0*/  STG.E.64 [R8.64], R2 ;  /* 0x0000000208007986 */ /* 0x0011e2000c101b24 */
[----:B------:R-:W-:Y:S05]  /*10dd0*/  BRA `(.L_x_2565) ;  /* 0x00000ed000007947 */ /* 0x000fea0003800000 */
.L_x_2572:
[----:B------:R-:W-:Y:S01]  /*10de0*/  HADD2.F32 R2, -RZ, R2.H0_H0 ;  /* 0x20000002ff027230 */ /* 0x000fe20000004100 */
[----:B------:R-:W-:-:S03]  /*10df0*/  IMAD.MOV.U32 R36, RZ, RZ, R30 ;  /* 0x000000ffff247224 */ /* 0x000fc600078e001e */
[----:B------:R-:W0:Y:S02]  /*10e00*/  F2I.FTZ.TRUNC.NTZ R3, R2 ;  /* 0x0000000200037305 */ /* 0x000e24000021f100 */
[----:B0-----:R0:W-:Y:S01]  /*10e10*/  STG.E [R8.64], R3 ;  /* 0x0000000308007986 */ /* 0x0011e2000c101924 */
[----:B------:R-:W-:Y:S05]  /*10e20*/  BRA `(.L_x_2565) ;  /* 0x00000e8000007947 */ /* 0x000fea0003800000 */
.L_x_2571:
[----:B------:R-:W-:Y:S01]  /*10e30*/  HADD2.F32 R2, -RZ, R2.H0_H0 ;  /* 0x20000002ff027230 */ /* 0x000fe20000004100 */
[----:B------:R-:W-:-:S03]  /*10e40*/  IMAD.MOV.U32 R36, RZ, RZ, R30 ;  /* 0x000000ffff247224 */ /* 0x000fc600078e001e */
[----:B------:R-:W0:Y:S02]  /*10e50*/  F2I.FTZ.TRUNC.NTZ R3, R2 ;  /* 0x0000000200037305 */ /* 0x000e24000021f100 */
[----:B0-----:R0:W-:Y:S01]  /*10e60*/  STG.E.U16 [R8.64], R3 ;  /* 0x0000000308007986 */ /* 0x0011e2000c101524 */
[----:B------:R-:W-:Y:S05]  /*10e70*/  BRA `(.L_x_2565) ;  /* 0x00000e3000007947 */ /* 0x000fea0003800000 */
.L_x_2567:
[----:B------:R-:W-:-:S13]  /*10e80*/  ISETP.GT.AND P0, PT, R0, 0x6, PT ;  /* 0x000000060000780c */ /* 0x000fda0003f04270 */
[----:B------:R-:W-:Y:S05]  /*10e90*/  @P0 BRA `(.L_x_2573) ;  /* 0x000000b000000947 */ /* 0x000fea0003800000 */
[----:B------:R-:W-:-:S13]  /*10ea0*/  ISETP.NE.AND P0, PT, R0, 0x5, PT ;  /* 0x000000050000780c */ /* 0x000fda0003f05270 */
[----:B------:R-:W-:Y:S05]  /*10eb0*/  @!P0 BRA `(.L_x_2574) ;  /* 0x0000006000008947 */ /* 0x000fea0003800000 */
[----:B------:R-:W-:-:S13]  /*10ec0*/  ISETP.NE.AND P0, PT, R0, 0x6, PT ;  /* 0x000000060000780c */ /* 0x000fda0003f05270 */
[----:B------:R-:W-:Y:S05]  /*10ed0*/  @P0 BRA `(.L_x_2570) ;  /* 0x00000bf000000947 */ /* 0x000fea0003800000 */
[----:B------:R-:W-:Y:S01]  /*10ee0*/  HADD2.F32 R3, -RZ, R2.H0_H0 ;  /* 0x20000002ff037230 */ /* 0x000fe20000004100 */
[----:B------:R-:W-:-:S04]  /*10ef0*/  IMAD.MOV.U32 R36, RZ, RZ, R30 ;  /* 0x000000ffff247224 */ /* 0x000fc800078e001e */
[----:B------:R0:W-:Y:S01]  /*10f00*/  STG.E [R8.64], R3 ;  /* 0x0000000308007986 */ /* 0x0001e2000c101924 */
[----:B------:R-:W-:Y:S05]  /*10f10*/  BRA `(.L_x_2565) ;  /* 0x00000d9000007947 */ /* 0x000fea0003800000 */
.L_x_2574:
[----:B------:R0:W-:Y:S01]  /*10f20*/  STG.E.U16 [R8.64], R2 ;  /* 0x0000000208007986 */ /* 0x0001e2000c101524 */
[----:B------:R-:W-:Y:S01]  /*10f30*/  IMAD.MOV.U32 R36, RZ, RZ, R30 ;  /* 0x000000ffff247224 */ /* 0x000fe200078e001e */
[----:B------:R-:W-:Y:S05]  /*10f40*/  BRA `(.L_x_2565) ;  /* 0x00000d6000007947 */ /* 0x000fea0003800000 */
.L_x_2573:
[----:B------:R-:W-:-:S13]  /*10f50*/  ISETP.NE.AND P0, PT, R0, 0x7, PT ;  /* 0x000000070000780c */ /* 0x000fda0003f05270 */
[----:B------:R-:W-:Y:S05]  /*10f60*/  @!P0 BRA `(.L_x_2575) ;  /* 0x000000f000008947 */ /* 0x000fea0003800000 */
[----:B------:R-:W-:-:S13]  /*10f70*/  ISETP.NE.AND P0, PT, R0, 0x8, PT ;  /* 0x000000080000780c */ /* 0x000fda0003f05270 */
[----:B------:R-:W-:Y:S05]  /*10f80*/  @!P0 BRA `(.L_x_2576) ;  /* 0x0000007000008947 */ /* 0x000fea0003800000 */
[----:B------:R-:W-:-:S13]  /*10f90*/  ISETP.NE.AND P0, PT, R0, 0x9, PT ;  /* 0x000000090000780c */ /* 0x000fda0003f05270 */
[----:B------:R-:W-:Y:S05]  /*10fa0*/  @P0 BRA `(.L_x_2570) ;  /* 0x00000b2000000947 */ /* 0x000fea0003800000 */
[----:B------:R-:W-:Y:S01]  /*10fb0*/  HADD2.F32 R2, -RZ, R2.H0_H0 ;  /* 0x20000002ff027230 */ /* 0x000fe20000004100 */
[----:B------:R-:W-:Y:S02]  /*10fc0*/  IMAD.MOV.U32 R3, RZ, RZ, RZ ;  /* 0x000000ffff037224 */ /* 0x000fe400078e00ff */
[----:B------:R-:W-:-:S03]  /*10fd0*/  IMAD.MOV.U32 R36, RZ, RZ, R30 ;  /* 0x000000ffff247224 */ /* 0x000fc600078e001e */
[----:B------:R0:W-:Y:S01]  /*10fe0*/  STG.E.64 [R8.64], R2 ;  /* 0x0000000208007986 */ /* 0x0001e2000c101b24 */
[----:B------:R-:W-:Y:S05]  /*10ff0*/  BRA `(.L_x_2565) ;  /* 0x00000cb000007947 */ /* 0x000fea0003800000 */
.L_x_2576:
[----:B------:R-:W-:Y:S01]  /*11000*/  HADD2.F32 R0, -RZ, R2.H0_H0 ;  /* 0x20000002ff007230 */ /* 0x000fe20000004100 */
[----:B------:R-:W-:-:S04]  /*11010*/  IMAD.MOV.U32 R36, RZ, RZ, R30 ;  /* 0x000000ffff247224 */ /* 0x000fc800078e001e */
[----:B------:R-:W-:-:S04]  /*11020*/  F2FP.PACK_AB R0, RZ, R0 ;  /* 0x00000000ff00723e */ /* 0x000fc800000000ff */
[----:B------:R-:W-:-:S05]  /*11030*/  PRMT R0, R0, 0x5410, RZ ;  /* 0x0000541000007816 */ /* 0x000fca00000000ff */
[----:B------:R0:W-:Y:S01]  /*11040*/  STG.E [R8.64], R0 ;  /* 0x0000000008007986 */ /* 0x0001e2000c101924 */
[----:B------:R-:W-:Y:S05]  /*11050*/  BRA `(.L_x_2565) ;  /* 0x00000c5000007947 */ /* 0x000fea0003800000 */
.L_x_2575:
[----:B------:R-:W-:Y:S01]  /*11060*/  HADD2.F32 R2, -RZ, R2.H0_H0 ;  /* 0x20000002ff027230 */ /* 0x000fe20000004100 */
[----:B------:R-:W-:-:S04]  /*11070*/  IMAD.MOV.U32 R36, RZ, RZ, R30 ;  /* 0x000000ffff247224 */ /* 0x000fc800078e001e */
[----:B------:R-:W-:-:S06]  /*11080*/  FMUL.FTZ R2, R2, 1 ;  /* 0x3f80000002027820 */ /* 0x000fcc0000410000 */
[----:B------:R-:W0:Y:S02]  /*11090*/  F2F.F64.F32 R2, R2 ;  /* 0x0000000200027310 */ /* 0x000e240000201800 */
[----:B0-----:R0:W-:Y:S01]  /*110a0*/  STG.E.64 [R8.64], R2 ;  /* 0x0000000208007986 */ /* 0x0011e2000c101b24 */
[----:B------:R-:W-:Y:S05]  /*110b0*/  BRA `(.L_x_2565) ;  /* 0x00000bf000007947 */ /* 0x000fea0003800000 */
.L_x_2566:
        /* <DEDUP_REMOVED lines=10> */
[----:B------:R-:W-:-:S04]  /*11160*/  FSETP.NEU.FTZ.AND P0, PT, R2, RZ, PT ;  /* 0x000000ff0200720b */ /* 0x000fc80003f1d000 */
[----:B------:R-:W-:-:S05]  /*11170*/  SEL R3, RZ, 0x1, !P0 ;  /* 0x00000001ff037807 */ /* 0x000fca0004000000 */
[----:B------:R0:W-:Y:S01]  /*11180*/  STG.E.U8 [R8.64], R3 ;  /* 0x0000000308007986 */ /* 0x0001e2000c101124 */
[----:B------:R-:W-:Y:S05]  /*11190*/  BRA `(.L_x_2565) ;  /* 0x00000b1000007947 */ /* 0x000fea0003800000 */
.L_x_2579:
[----:B------:R-:W-:Y:S01]  /*111a0*/  HADD2.F32 R2, -RZ, R2.H0_H0 ;  /* 0x20000002ff027230 */ /* 0x000fe20000004100 */
[----:B------:R-:W-:Y:S01]  /*111b0*/  CS2R R6, SRZ ;  /* 0x0000000000067805 */ /* 0x000fe2000001ff00 */
[----:B------:R-:W-:-:S03]  /*111c0*/  IMAD.MOV.U32 R36, RZ, RZ, R30 ;  /* 0x000000ffff247224 */ /* 0x000fc600078e001e */
[----:B------:R-:W-:-:S04]  /*111d0*/  FMUL.FTZ R2, R2, 1 ;  /* 0x3f80000002027820 */ /* 0x000fc80000410000 */
[----:B------:R-:W0:Y:S02]  /*111e0*/  F2F.F64.F32 R4, R2 ;  /* 0x0000000200047310 */ /* 0x000e240000201800 */
[----:B0-----:R0:W-:Y:S01]  /*111f0*/  STG.E.128 [R8.64], R4 ;  /* 0x0000000408007986 */ /* 0x0011e2000c101d24 */
[----:B------:R-:W-:Y:S05]  /*11200*/  BRA `(.L_x_2565) ;  /* 0x00000aa000007947 */ /* 0x000fea0003800000 */
.L_x_2578:
        /* <DEDUP_REMOVED lines=21> */
.L_x_2583:
[----:B------:R-:W-:Y:S05]  /*11360*/  BSYNC B0 ;  /* 0x0000000000007941 */ /* 0x000fea0003800000 */
.L_x_2582:
[----:B------:R-:W-:Y:S01]  /*11370*/  LOP3.LUT R3, R0, R3, RZ, 0xfc, !PT ;  /* 0x0000000300037212 */ /* 0x000fe200078efcff */
[----:B------:R-:W-:-:S04]  /*11380*/  IMAD.MOV.U32 R36, RZ, RZ, R30 ;  /* 0x000000ffff247224 */ /* 0x000fc800078e001e */
[----:B------:R0:W-:Y:S01]  /*11390*/  STG.E.U8 [R8.64], R3 ;  /* 0x0000000308007986 */ /* 0x0001e2000c101124 */
[----:B------:R-:W-:Y:S05]  /*113a0*/  BRA `(.L_x_2565) ;  /* 0x0000090000007947 */ /* 0x000fea0003800000 */
.L_x_2581:
        /* <DEDUP_REMOVED lines=13> */
.L_x_2585:
[----:B------:R-:W-:Y:S01]  /*11480*/  IMAD.MOV.U32 R0, RZ, RZ, 0x7f ;  /* 0x0000007fff007424 */ /* 0x000fe200078e00ff */
[----:B------:R-:W-:-:S04]  /*11490*/  ISETP.GT.U32.AND P0, PT, R2, 0x7f800000, PT ;  /* 0x7f8000000200780c */ /* 0x000fc80003f04070 */
[----:B------:R-:W-:-:S04]  /*114a0*/  SEL R0, R0, 0x7c, P0 ;  /* 0x0000007c00007807 */ /* 0x000fc80000000000 */
.L_x_2586:
[----:B------:R-:W-:Y:S05]  /*114b0*/  BSYNC B0 ;  /* 0x0000000000007941 */ /* 0x000fea0003800000 */
.L_x_2584:
[----:B------:R-:W-:Y:S01]  /*114c0*/  LOP3.LUT R2, R3, 0x80000000, RZ, 0xc0, !PT ;  /* 0x8000000003027812 */ /* 0x000fe200078ec0ff */
[----:B------:R-:W-:-:S03]  /*114d0*/  IMAD.MOV.U32 R36, RZ, RZ, R30 ;  /* 0x000000ffff247224 */ /* 0x000fc600078e001e */
[----:B------:R-:W-:-:S04]  /*114e0*/  SHF.R.U32.HI R3, RZ, 0x18, R2 ;  /* 0x00000018ff037819 */ /* 0x000fc80000011602 */
[----:B------:R-:W-:-:S05]  /*114f0*/  LOP3.LUT R3, R0, R3, RZ, 0xfc, !PT ;  /* 0x0000000300037212 */ /* 0x000fca00078efcff */
[----:B------:R0:W-:Y:S01]  /*11500*/  STG.E.U8 [R8.64], R3 ;  /* 0x0000000308007986 */ /* 0x0001e2000c101124 */
[----:B------:R-:W-:Y:S05]  /*11510*/  BRA `(.L_x_2565) ;  /* 0x0000079000007947 */ /* 0x000fea0003800000 */
.L_x_2580:
[----:B------:R-:W-:Y:S01]  /*11520*/  HADD2.F32 R0, -RZ, R2.H0_H0 ;  /* 0x20000002ff007230 */ /* 0x000fe20000004100 */
[----:B------:R-:W-:-:S04]  /*11530*/  IMAD.MOV.U32 R36, RZ, RZ, R30 ;  /* 0x000000ffff247224 */ /* 0x000fc800078e001e */
[----:B------:R-:W-:-:S05]  /*11540*/  F2FP.BF16.PACK_AB R0, RZ, R0 ;  /* 0x00000000ff00723e */ /* 0x000fca00000010ff */
[----:B------:R0:W-:Y:S01]  /*11550*/  STG.E.U16 [R8.64], R0 ;  /* 0x0000000008007986 */ /* 0x0001e2000c101524 */
[----:B------:R-:W-:Y:S05]  /*11560*/  BRA `(.L_x_2565) ;  /* 0x0000074000007947 */ /* 0x000fea0003800000 */
.L_x_2577:
        /* <DEDUP_REMOVED lines=10> */
[----:B------:R-:W0:Y:S02]  /*11610*/  F2I.FTZ.U32.TRUNC.NTZ R3, R3 ;  /* 0x0000000300037305 */ /* 0x000e24000021f000 */
[----:B0-----:R0:W-:Y:S01]  /*11620*/  STG.E.U16 [R8.64], R3 ;  /* 0x0000000308007986 */ /* 0x0011e2000c101524 */
[----:B------:R-:W-:Y:S05]  /*11630*/  BRA `(.L_x_2565) ;  /* 0x0000067000007947 */ /* 0x000fea0003800000 */
.L_x_2589:
        /* <DEDUP_REMOVED lines=17> */
.L_x_2592:
[----:B------:R-:W-:-:S04]  /*11750*/  LOP3.LUT R2, R3, 0x80000000, RZ, 0xc0, !PT ;  /* 0x8000000003027812 */ /* 0x000fc800078ec0ff */
[----:B------:R-:W-:-:S04]  /*11760*/  SHF.R.U32.HI R3, RZ, 0x18, R2 ;  /* 0x00000018ff037819 */ /* 0x000fc80000011602 */
[----:B------:R-:W-:-:S04]  /*11770*/  LOP3.LUT R0, R0, R3, RZ, 0xfc, !PT ;  /* 0x0000000300007212 */ /* 0x000fc800078efcff */
[----:B------:R-:W-:Y:S02]  /*11780*/  PRMT R4, R0, 0x7610, R4 ;  /* 0x0000761000047816 */ /* 0x000fe40000000004 */
.L_x_2591:
[----:B------:R-:W-:Y:S05]  /*11790*/  BSYNC B0 ;  /* 0x0000000000007941 */ /* 0x000fea0003800000 */
.L_x_2590:
[----:B------:R0:W-:Y:S01]  /*117a0*/  STG.E.U8 [R8.64], R4 ;  /* 0x0000000408007986 */ /* 0x0001e2000c101124 */
[----:B------:R-:W-:Y:S01]  /*117b0*/  IMAD.MOV.U32 R36, RZ, RZ, R30 ;  /* 0x000000ffff247224 */ /* 0x000fe200078e001e */
[----:B------:R-:W-:Y:S05]  /*117c0*/  BRA `(.L_x_2565) ;  /* 0x000004e000007947 */ /* 0x000fea0003800000 */
.L_x_2588:
        /* <DEDUP_REMOVED lines=17> */
.L_x_2595:
[----:B------:R-:W-:-:S04]  /*118e0*/  LOP3.LUT R2, R3, 0x80000000, RZ, 0xc0, !PT ;  /* 0x8000000003027812 */ /* 0x000fc800078ec0ff */
[----:B------:R-:W-:-:S04]  /*118f0*/  SHF.R.U32.HI R3, RZ, 0x18, R2 ;  /* 0x00000018ff037819 */ /* 0x000fc80000011602 */
[----:B------:R-:W-:-:S04]  /*11900*/  LOP3.LUT R0, R0, R3, RZ, 0xfc, !PT ;  /* 0x0000000300007212 */ /* 0x000fc800078efcff */
[----:B------:R-:W-:Y:S02]  /*11910*/  PRMT R4, R0, 0x7610, R4 ;  /* 0x0000761000047816 */ /* 0x000fe40000000004 */
.L_x_2594:
[----:B------:R-:W-:Y:S05]  /*11920*/  BSYNC B0 ;  /* 0x0000000000007941 */ /* 0x000fea0003800000 */
.L_x_2593:
[----:B------:R0:W-:Y:S01]  /*11930*/  STG.E.U8 [R8.64], R4 ;  /* 0x0000000408007986 */ /* 0x0001e2000c101124 */
[----:B------:R-:W-:Y:S01]  /*11940*/  IMAD.MOV.U32 R36, RZ, RZ, R30 ;  /* 0x000000ffff247224 */ /* 0x000fe200078e001e */
[----:B------:R-:W-:Y:S05]  /*11950*/  BRA `(.L_x_2565) ;  /* 0x0000035000007947 */ /* 0x000fea0003800000 */
.L_x_2587:
        /* <DEDUP_REMOVED lines=8> */
[----:B------:R-:W-:-:S03]  /*119e0*/  IMAD.MOV.U32 R36, RZ, RZ, R30 ;  /* 0x000000ffff247224 */ /* 0x000fc600078e001e */
        /* <DEDUP_REMOVED lines=14> */
.L_x_2570:
        /* <DEDUP_REMOVED lines=21> */
.L_x_2597:
[----:B------:R-:W-:Y:S01]  /*11c20*/  HADD2.F32 R2, -RZ, R2.H0_H0 ;  /* 0x20000002ff027230 */ /* 0x000fe20000004100 */
[----:B------:R-:W-:-:S05]  /*11c30*/  IMAD.MOV.U32 R36, RZ, RZ, R30 ;  /* 0x000000ffff247224 */ /* 0x000fca00078e001e */
[----:B------:R-:W0:Y:S02]  /*11c40*/  F2I.U64.TRUNC R2, R2 ;  /* 0x0000000200027311 */ /* 0x000e24000020d800 */
[----:B0-----:R0:W-:Y:S01]  /*11c50*/  STG.E.64 [R8.64], R2 ;  /* 0x0000000208007986 */ /* 0x0011e2000c101b24 */
[----:B------:R-:W-:Y:S05]  /*11c60*/  BRA `(.L_x_2565) ;  /* 0x0000004000007947 */ /* 0x000fea0003800000 */
.L_x_2596:
[----:B------:R-:W-:Y:S01]  /*11c70*/  HADD2.F32 R2, -RZ, R2.H0_H0 ;  /* 0x20000002ff027230 */ /* 0x000fe20000004100 */
[----:B------:R-:W-:-:S03]  /*11c80*/  IMAD.MOV.U32 R36, RZ, RZ, R30 ;  /* 0x000000ffff247224 */ /* 0x000fc600078e001e */
[----:B------:R-:W0:Y:S02]  /*11c90*/  F2I.FTZ.U32.TRUNC.NTZ R3, R2 ;  /* 0x0000000200037305 */ /* 0x000e24000021f000 */
[----:B0-----:R0:W-:Y:S02]  /*11ca0*/  STG.E [R8.64], R3 ;  /* 0x0000000308007986 */ /* 0x0011e4000c101924 */
.L_x_2565:
[----:B------:R-:W-:Y:S05]  /*11cb0*/  BSYNC B6 ;  /* 0x0000000000067941 */ /* 0x000fea0003800000 */
.L_x_2564:
        /* <DEDUP_REMOVED lines=23> */
.L_x_2603:
[----:B------:R-:W-:-:S06]  /*11e30*/  HADD2.F32 R5, -RZ, R18.H0_H0 ;  /* 0x20000012ff057230 */ /* 0x000fcc0000004100 */
[----:B------:R-:W0:Y:S02]  /*11e40*/  F2I.S64.TRUNC R4, R5 ;  /* 0x0000000500047311 */ /* 0x000e24000020d900 */
[----:B0-----:R0:W-:Y:S01]  /*11e50*/  STG.E.U8 [R2.64], R4 ;  /* 0x0000000402007986 */ /* 0x0011e2000c101124 */
[----:B------:R-:W-:Y:S05]  /*11e60*/  BRA `(.L_x_2605) ;  /* 0x00000e4000007947 */ /* 0x000fea0003800000 */
.L_x_2602:
        /* <DEDUP_REMOVED lines=10> */
.L_x_2607:
[----:B------:R-:W-:-:S04]  /*11f10*/  HADD2.F32 R18, -RZ, R18.H0_H0 ;  /* 0x20000012ff127230 */ /* 0x000fc80000004100 */
[----:B------:R-:W0:Y:S02]  /*11f20*/  F2I.FTZ.TRUNC.NTZ R5, R18 ;  /* 0x0000001200057305 */ /* 0x000e24000021f100 */
[----:B0-----:R0:W-:Y:S01]  /*11f30*/  STG.E [R2.64], R5 ;  /* 0x0000000502007986 */ /* 0x0011e2000c101924 */
[----:B------:R-:W-:Y:S05]  /*11f40*/  BRA `(.L_x_2605) ;  /* 0x00000d6000007947 */ /* 0x000fea0003800000 */
.L_x_2606:
[----:B------:R-:W-:-:S04]  /*11f50*/  HADD2.F32 R18, -RZ, R18.H0_H0 ;  /* 0x20000012ff127230 */ /* 0x000fc80000004100 */
[----:B------:R-:W0:Y:S02]  /*11f60*/  F2I.FTZ.TRUNC.NTZ R5, R18 ;  /* 0x0000001200057305 */ /* 0x000e24000021f100 */
[----:B0-----:R0:W-:Y:S01]  /*11f70*/  STG.E.U16 [R2.64], R5 ;  /* 0x0000000502007986 */ /* 0x0011e2000c101524 */
[----:B------:R-:W-:Y:S05]  /*11f80*/  BRA `(.L_x_2605) ;  /* 0x00000d2000007947 */ /* 0x000fea0003800000 */
.L_x_2601:
        /* <DEDUP_REMOVED lines=9> */
.L_x_2609:
[----:B------:R0:W-:Y:S01]  /*12020*/  STG.E.U16 [R2.64], R18 ;  /* 0x0000001202007986 */ /* 0x0001e2000c101524 */
[----:B------:R-:W-:Y:S05]  /*12030*/  BRA `(.L_x_2605) ;  /* 0x00000c7000007947 */ /* 0x000fea0003800000 */
.L_x_2608:
        /* <DEDUP_REMOVED lines=10> */
.L_x_2611:
[----:B------:R-:W-:-:S05]  /*120e0*/  HADD2.F32 R0, -RZ, R18.H0_H0 ;  /* 0x20000012ff007230 */ /* 0x000fca0000004100 */
[----:B------:R-:W-:-:S04]  /*120f0*/  F2FP.PACK_AB R0, RZ, R0 ;  /* 0x00000000ff00723e */ /* 0x000fc800000000ff */
[----:B------:R-:W-:-:S05]  /*12100*/  PRMT R0, R0, 0x5410, RZ ;  /* 0x0000541000007816 */ /* 0x000fca00000000ff */
[----:B------:R0:W-:Y:S01]  /*12110*/  STG.E [R2.64], R0 ;  /* 0x0000000002007986 */ /* 0x0001e2000c101924 */
[----:B------:R-:W-:Y:S05]  /*12120*/  BRA `(.L_x_2605) ;  /* 0x00000b8000007947 */ /* 0x000fea0003800000 */
.L_x_2610:
[----:B------:R-:W-:-:S05]  /*12130*/  HADD2.F32 R4, -RZ, R18.H0_H0 ;  /* 0x20000012ff047230 */ /* 0x000fca0000004100 */
[----:B------:R-:W-:-:S06]  /*12140*/  FMUL.FTZ R4, R4, 1 ;  /* 0x3f80000004047820 */ /* 0x000fcc0000410000 */
[----:B------:R-:W0:Y:S02]  /*12150*/  F2F.F64.F32 R4, R4 ;  /* 0x0000000400047310 */ /* 0x000e240000201800 */
[----:B0-----:R0:W-:Y:S01]  /*12160*/  STG.E.64 [R2.64], R4 ;  /* 0x0000000402007986 */ /* 0x0011e2000c101b24 */
[----:B------:R-:W-:Y:S05]  /*12170*/  BRA `(.L_x_2605) ;  /* 0x00000b3000007947 */ /* 0x000fea0003800000 */
.L_x_2600:
        /* <DEDUP_REMOVED lines=13> */
.L_x_2614:
[----:B------:R-:W-:Y:S01]  /*12250*/  HADD2.F32 R18, -RZ, R18.H0_H0 ;  /* 0x20000012ff127230 */ /* 0x000fe20000004100 */
[----:B------:R-:W-:-:S04]  /*12260*/  CS2R R6, SRZ ;  /* 0x0000000000067805 */ /* 0x000fc8000001ff00 */
[----:B------:R-:W-:-:S06]  /*12270*/  FMUL.FTZ R4, R18, 1 ;  /* 0x3f80000012047820 */ /* 0x000fcc0000410000 */
[----:B------:R-:W0:Y:S02]  /*12280*/  F2F.F64.F32 R4, R4 ;  /* 0x0000000400047310 */ /* 0x000e240000201800 */
[----:B0-----:R0:W-:Y:S01]  /*12290*/  STG.E.128 [R2.64], R4 ;  /* 0x0000000402007986 */ /* 0x0011e2000c101d24 */
[----:B------:R-:W-:Y:S05]  /*122a0*/  BRA `(.L_x_2605) ;  /* 0x00000a0000007947 */ /* 0x000fea0003800000 */
.L_x_2613:
        /* <DEDUP_REMOVED lines=21> */
.L_x_2618:
[----:B------:R-:W-:Y:S05]  /*12400*/  BSYNC B0 ;  /* 0x0000000000007941 */ /* 0x000fea0003800000 */
.L_x_2617:
[----:B------:R-:W-:-:S05]  /*12410*/  LOP3.LUT R5, R0, R5, RZ, 0xfc, !PT ;  /* 0x0000000500057212 */ /* 0x000fca00078efcff */
[----:B------:R0:W-:Y:S01]  /*12420*/  STG.E.U8 [R2.64], R5 ;  /* 0x0000000502007986 */ /* 0x0001e2000c101124 */
[----:B------:R-:W-:Y:S05]  /*12430*/  BRA `(.L_x_2605) ;  /* 0x0000087000007947 */ /* 0x000fea0003800000 */
.L_x_2616:
        /* <DEDUP_REMOVED lines=13> */
.L_x_2620:
[----:B------:R-:W-:Y:S01]  /*12510*/  IMAD.MOV.U32 R0, RZ, RZ, 0x7f ;  /* 0x0000007fff007424 */ /* 0x000fe200078e00ff */
[----:B------:R-:W-:-:S04]  /*12520*/  ISETP.GT.U32.AND P0, PT, R4, 0x7f800000, PT ;  /* 0x7f8000000400780c */ /* 0x000fc80003f04070 */
[----:B------:R-:W-:-:S04]  /*12530*/  SEL R0, R0, 0x7c, P0 ;  /* 0x0000007c00007807 */ /* 0x000fc80000000000 */
.L_x_2621:
[----:B------:R-:W-:Y:S05]  /*12540*/  BSYNC B0 ;  /* 0x0000000000007941 */ /* 0x000fea0003800000 */
.L_x_2619:
[----:B------:R-:W-:-:S04]  /*12550*/  LOP3.LUT R4, R5, 0x80000000, RZ, 0xc0, !PT ;  /* 0x8000000005047812 */ /* 0x000fc800078ec0ff */
[----:B------:R-:W-:-:S04]  /*12560*/  SHF.R.U32.HI R5, RZ, 0x18, R4 ;  /* 0x00000018ff057819 */ /* 0x000fc80000011604 */
[----:B------:R-:W-:-:S05]  /*12570*/  LOP3.LUT R5, R0, R5, RZ, 0xfc, !PT ;  /* 0x0000000500057212 */ /* 0x000fca00078efcff */
[----:B------:R0:W-:Y:S01]  /*12580*/  STG.E.U8 [R2.64], R5 ;  /* 0x0000000502007986 */ /* 0x0001e2000c101124 */
[----:B------:R-:W-:Y:S05]  /*12590*/  BRA `(.L_x_2605) ;  /* 0x0000071000007947 */ /* 0x000fea0003800000 */
.L_x_2615:
[----:B------:R-:W-:-:S05]  /*125a0*/  HADD2.F32 R0, -RZ, R18.H0_H0 ;  /* 0x20000012ff007230 */ /* 0x000fca0000004100 */
[----:B------:R-:W-:-:S05]  /*125b0*/  F2FP.BF16.PACK_AB R0, RZ, R0 ;  /* 0x00000000ff00723e */ /* 0x000fca00000010ff */
[----:B------:R0:W-:Y:S01]  /*125c0*/  STG.E.U16 [R2.64], R0 ;  /* 0x0000000002007986 */ /* 0x0001e2000c101524 */
[----:B------:R-:W-:Y:S05]  /*125d0*/  BRA `(.L_x_2605) ;  /* 0x000006d000007947 */ /* 0x000fea0003800000 */
.L_x_2612:
        /* <DEDUP_REMOVED lines=12> */
.L_x_2624:
        /* <DEDUP_REMOVED lines=17> */
.L_x_2627:
[----:B------:R-:W-:-:S04]  /*127b0*/  LOP3.LUT R0, R7, 0x80000000, RZ, 0xc0, !PT ;  /* 0x8000000007007812 */ /* 0x000fc800078ec0ff */
[----:B------:R-:W-:-:S04]  /*127c0*/  SHF.R.U32.HI R5, RZ, 0x18, R0 ;  /* 0x00000018ff057819 */ /* 0x000fc80000011600 */
[----:B------:R-:W-:-:S04]  /*127d0*/  LOP3.LUT R4, R4, R5, RZ, 0xfc, !PT ;  /* 0x0000000504047212 */ /* 0x000fc800078efcff */
[----:B------:R-:W-:Y:S02]  /*127e0*/  PRMT R0, R4, 0x7610, R0 ;  /* 0x0000761004007816 */ /* 0x000fe40000000000 */
.L_x_2626:
[----:B------:R-:W-:Y:S05]  /*127f0*/  BSYNC B0 ;  /* 0x0000000000007941 */ /* 0x000fea0003800000 */
.L_x_2625:
[----:B------:R0:W-:Y:S01]  /*12800*/  STG.E.U8 [R2.64], R0 ;  /* 0x0000000002007986 */ /* 0x0001e2000c101124 */
[----:B------:R-:W-:Y:S05]  /*12810*/  BRA `(.L_x_2605) ;  /* 0x0000049000007947 */ /* 0x000fea0003800000 */
.L_x_2623:
        /* <DEDUP_REMOVED lines=17> */
.L_x_2630:
[----:B------:R-:W-:-:S04]  /*12930*/  LOP3.LUT R0, R7, 0x80000000, RZ, 0xc0, !PT ;  /* 0x8000000007007812 */ /* 0x000fc800078ec0ff */
[----:B------:R-:W-:-:S04]  /*12940*/  SHF.R.U32.HI R5, RZ, 0x18, R0 ;  /* 0x00000018ff057819 */ /* 0x000fc80000011600 */
[----:B------:R-:W-:-:S04]  /*12950*/  LOP3.LUT R4, R4, R5, RZ, 0xfc, !PT ;  /* 0x0000000504047212 */ /* 0x000fc800078efcff */
[----:B------:R-:W-:Y:S02]  /*12960*/  PRMT R0, R4, 0x7610, R0 ;  /* 0x0000761004007816 */ /* 0x000fe40000000000 */
.L_x_2629:
[----:B------:R-:W-:Y:S05]  /*12970*/  BSYNC B0 ;  /* 0x0000000000007941 */ /* 0x000fea0003800000 */
.L_x_2628:
[----:B------:R0:W-:Y:S01]  /*12980*/  STG.E.U8 [R2.64], R0 ;  /* 0x0000000002007986 */ /* 0x0001e2000c101124 */
[----:B------:R-:W-:Y:S05]  /*12990*/  BRA `(.L_x_2605) ;  /* 0x0000031000007947 */ /* 0x000fea0003800000 */
.L_x_2622:
        /* <DEDUP_REMOVED lines=22> */
.L_x_2604:
        /* <DEDUP_REMOVED lines=20> */
.L_x_2632:
[----:B------:R-:W-:-:S06]  /*12c40*/  HADD2.F32 R4, -RZ, R18.H0_H0 ;  /* 0x20000012ff047230 */ /* 0x000fcc0000004100 */
[----:B------:R-:W0:Y:S02]  /*12c50*/  F2I.U64.TRUNC R4, R4 ;  /* 0x0000000400047311 */ /* 0x000e24000020d800 */
[----:B0-----:R0:W-:Y:S01]  /*12c60*/  STG.E.64 [R2.64], R4 ;  /* 0x0000000402007986 */ /* 0x0011e2000c101b24 */
[----:B------:R-:W-:Y:S05]  /*12c70*/  BRA `(.L_x_2605) ;  /* 0x0000003000007947 */ /* 0x000fea0003800000 */
.L_x_2631:
[----:B------:R-:W-:-:S04]  /*12c80*/  HADD2.F32 R18, -RZ, R18.H0_H0 ;  /* 0x20000012ff127230 */ /* 0x000fc80000004100 */
[----:B------:R-:W0:Y:S02]  /*12c90*/  F2I.FTZ.U32.TRUNC.NTZ R5, R18 ;  /* 0x0000001200057305 */ /* 0x000e24000021f000 */
[----:B0-----:R0:W-:Y:S02]  /*12ca0*/  STG.E [R2.64], R5 ;  /* 0x0000000502007986 */ /* 0x0011e4000c101924 */
.L_x_2605:
        /* <DEDUP_REMOVED lines=19> */
[----:B------:R-:W-:-:S06]  /*12de0*/  HADD2.F32 R17, -RZ, R17.H0_H0 ;  /* 0x20000011ff117230 */ /* 0x000fcc0000004100 */
[----:B------:R-:W0:Y:S02]  /*12df0*/  F2I.FTZ.TRUNC.NTZ R17, R17 ;  /* 0x0000001100117305 */ /* 0x000e24000021f100 */
[----:B0-----:R0:W-:Y:S01]  /*12e00*/  STG.E.U8 [R2.64], R17 ;  /* 0x0000001102007986 */ /* 0x0011e2000c101124 */
[----:B------:R-:W-:Y:S05]  /*12e10*/  BRA `(.L_x_2638) ;  /* 0x00000e8000007947 */ /* 0x000fea0003800000 */
.L_x_2636:
[----:B------:R-:W-:-:S06]  /*12e20*/  HADD2.F32 R5, -RZ, R17.H0_H0 ;  /* 0x20000011ff057230 */ /* 0x000fcc0000004100 */
[----:B------:R-:W0:Y:S02]  /*12e30*/  F2I.S64.TRUNC R4, R5 ;  /* 0x0000000500047311 */ /* 0x000e24000020d900 */
[----:B0-----:R0:W-:Y:S01]  /*12e40*/  STG.E.U8 [R2.64], R4 ;  /* 0x0000000402007986 */ /* 0x0011e2000c101124 */
[----:B------:R-:W-:Y:S05]  /*12e50*/  BRA `(.L_x_2638) ;  /* 0x00000e4000007947 */ /* 0x000fea0003800000 */
.L_x_2635:
        /* <DEDUP_REMOVED lines=10> */
.L_x_2640:
[----:B------:R-:W-:-:S06]  /*12f00*/  HADD2.F32 R17, -RZ, R17.H0_H0 ;  /* 0x20000011ff117230 */ /* 0x000fcc0000004100 */
[----:B------:R-:W0:Y:S02]  /*12f10*/  F2I.FTZ.TRUNC.NTZ R17, R17 ;  /* 0x0000001100117305 */ /* 0x000e24000021f100 */
[----:B0-----:R0:W-:Y:S01]  /*12f20*/  STG.E [R2.64], R17 ;  /* 0x0000001102007986 */ /* 0x0011e2000c101924 */
[----:B------:R-:W-:Y:S05]  /*12f30*/  BRA `(.L_x_2638) ;  /* 0x00000d6000007947 */ /* 0x000fea0003800000 */
.L_x_2639:
[----:B------:R-:W-:-:S06]  /*12f40*/  HADD2.F32 R17, -RZ, R17.H0_H0 ;  /* 0x20000011ff117230 */ /* 0x000fcc0000004100 */
[----:B------:R-:W0:Y:S02]  /*12f50*/  F2I.FTZ.TRUNC.NTZ R17, R17 ;  /* 0x0000001100117305 */ /* 0x000e24000021f100 */
[----:B0-----:R0:W-:Y:S01]  /*12f60*/  STG.E.U16 [R2.64], R17 ;  /* 0x0000001102007986 */ /* 0x0011e2000c101524 */
[----:B------:R-:W-:Y:S05]  /*12f70*/  BRA `(.L_x_2638) ;  /* 0x00000d2000007947 */ /* 0x000fea0003800000 */
.L_x_2634:
        /* <DEDUP_REMOVED lines=9> */
.L_x_2642:
[----:B------:R0:W-:Y:S01]  /*13010*/  STG.E.U16 [R2.64], R17 ;  /* 0x0000001102007986 */ /* 0x0001e2000c101524 */
[----:B------:R-:W-:Y:S05]  /*13020*/  BRA `(.L_x_2638) ;  /* 0x00000c7000007947 */ /* 0x000fea0003800000 */
.L_x_2641:
        /* <DEDUP_REMOVED lines=10> */
.L_x_2644:
[----:B------:R-:W-:-:S05]  /*130d0*/  HADD2.F32 R0, -RZ, R17.H0_H0 ;  /* 0x20000011ff007230 */ /* 0x000fca0000004100 */
[----:B------:R-:W-:-:S04]  /*130e0*/  F2FP.PACK_AB R0, RZ, R0 ;  /* 0x00000000ff00723e */ /* 0x000fc800000000ff */
[----:B------:R-:W-:-:S05]  /*130f0*/  PRMT R0, R0, 0x5410, RZ ;  /* 0x0000541000007816 */ /* 0x000fca00000000ff */
[----:B------:R0:W-:Y:S01]  /*13100*/  STG.E [R2.64], R0 ;  /* 0x0000000002007986 */ /* 0x0001e2000c101924 */
[----:B------:R-:W-:Y:S05]  /*13110*/  BRA `(.L_x_2638) ;  /* 0x00000b8000007947 */ /* 0x000fea0003800000 */
.L_x_2643:
[----:B------:R-:W-:-:S05]  /*13120*/  HADD2.F32 R4, -RZ, R17.H0_H0 ;  /* 0x20000011ff047230 */ /* 0x000fca0000004100 */
[----:B------:R-:W-:-:S06]  /*13130*/  FMUL.FTZ R4, R4, 1 ;  /* 0x3f80000004047820 */ /* 0x000fcc0000410000 */
[----:B------:R-:W0:Y:S02]  /*13140*/  F2F.F64.F32 R4, R4 ;  /* 0x0000000400047310 */ /* 0x000e240000201800 */
[----:B0-----:R0:W-:Y:S01]  /*13150*/  STG.E.64 [R2.64], R4 ;  /* 0x0000000402007986 */ /* 0x0011e2000c101b24 */
[----:B------:R-:W-:Y:S05]  /*13160*/  BRA `(.L_x_2638) ;  /* 0x00000b3000007947 */ /* 0x000fea0003800000 */
.L_x_2633:
        /* <DEDUP_REMOVED lines=13> */
.L_x_2647:
[----:B------:R-:W-:Y:S01]  /*13240*/  HADD2.F32 R17, -RZ, R17.H0_H0 ;  /* 0x20000011ff117230 */ /* 0x000fe20000004100 */
[----:B------:R-:W-:-:S04]  /*13250*/  CS2R R6, SRZ ;  /* 0x0000000000067805 */ /* 0x000fc8000001ff00 */
[----:B------:R-:W-:-:S06]  /*13260*/  FMUL.FTZ R4, R17, 1 ;  /* 0x3f80000011047820 */ /* 0x000fcc0000410000 */
[----:B------:R-:W0:Y:S02]  /*13270*/  F2F.F64.F32 R4, R4 ;  /* 0x0000000400047310 */ /* 0x000e240000201800 */
[----:B0-----:R0:W-:Y:S01]  /*13280*/  STG.E.128 [R2.64], R4 ;  /* 0x0000000402007986 */ /* 0x0011e2000c101d24 */
[----:B------:R-:W-:Y:S05]  /*13290*/  BRA `(.L_x_2638) ;  /* 0x00000a0000007947 */ /* 0x000fea0003800000 */
.L_x_2646:
        /* <DEDUP_REMOVED lines=21> */
.L_x_2651:
[----:B------:R-:W-:Y:S05]  /*133f0*/  BSYNC B0 ;  /* 0x0000000000007941 */ /* 0x000fea0003800000 */
.L_x_2650:
[----:B------:R-:W-:-:S05]  /*13400*/  LOP3.LUT R5, R0, R5, RZ, 0xfc, !PT ;  /* 0x0000000500057212 */ /* 0x000fca00078efcff */
[----:B------:R0:W-:Y:S01]  /*13410*/  STG.E.U8 [R2.64], R5 ;  /* 0x0000000502007986 */ /* 0x0001e2000c101124 */
[----:B------:R-:W-:Y:S05]  /*13420*/  BRA `(.L_x_2638) ;  /* 0x0000087000007947 */ /* 0x000fea0003800000 */
.L_x_2649:
        /* <DEDUP_REMOVED lines=13> */
.L_x_2653:
[----:B------:R-:W-:Y:S01]  /*13500*/  IMAD.MOV.U32 R0, RZ, RZ, 0x7f ;  /* 0x0000007fff007424 */ /* 0x000fe200078e00ff */
[----:B------:R-:W-:-:S04]  /*13510*/  ISETP.GT.U32.AND P0, PT, R4, 0x7f800000, PT ;  /* 0x7f8000000400780c */ /* 0x000fc80003f04070 */
[----:B------:R-:W-:-:S04]  /*13520*/  SEL R0, R0, 0x7c, P0 ;  /* 0x0000007c00007807 */ /* 0x000fc80000000000 */
.L_x_2654:
[----:B------:R-:W-:Y:S05]  /*13530*/  BSYNC B0 ;  /* 0x0000000000007941 */ /* 0x000fea0003800000 */
.L_x_2652:
[----:B------:R-:W-:-:S04]  /*13540*/  LOP3.LUT R4, R17, 0x80000000, RZ, 0xc0, !PT ;  /* 0x8000000011047812 */ /* 0x000fc800078ec0ff */
[----:B------:R-:W-:-:S04]  /*13550*/  SHF.R.U32.HI R5, RZ, 0x18, R4 ;  /* 0x00000018ff057819 */ /* 0x000fc80000011604 */
[----:B------:R-:W-:-:S05]  /*13560*/  LOP3.LUT R5, R0, R5, RZ, 0xfc, !PT ;  /* 0x0000000500057212 */ /* 0x000fca00078efcff */
[----:B------:R0:W-:Y:S01]  /*13570*/  STG.E.U8 [R2.64], R5 ;  /* 0x0000000502007986 */ /* 0x0001e2000c101124 */
[----:B------:R-:W-:Y:S05]  /*13580*/  BRA `(.L_x_2638) ;  /* 0x0000071000007947 */ /* 0x000fea0003800000 */
.L_x_2648:
[----:B------:R-:W-:-:S05]  /*13590*/  HADD2.F32 R0, -RZ, R17.H0_H0 ;  /* 0x20000011ff007230 */ /* 0x000fca0000004100 */
[----:B------:R-:W-:-:S05]  /*135a0*/  F2FP.BF16.PACK_AB R0, RZ, R0 ;  /* 0x00000000ff00723e */ /* 0x000fca00000010ff */
[----:B------:R0:W-:Y:S01]  /*135b0*/  STG.E.U16 [R2.64], R0 ;  /* 0x0000000002007986 */ /* 0x0001e2000c101524 */
[----:B------:R-:W-:Y:S05]  /*135c0*/  BRA `(.L_x_2638) ;  /* 0x000006d000007947 */ /* 0x000fea0003800000 */
.L_x_2645:
        /* <DEDUP_REMOVED lines=12> */
.L_x_2657:
        /* <DEDUP_REMOVED lines=17> */
.L_x_2660:
[----:B------:R-:W-:-:S04]  /*137a0*/  LOP3.LUT R0, R17, 0x80000000, RZ, 0xc0, !PT ;  /* 0x8000000011007812 */ /* 0x000fc800078ec0ff */
[----:B------:R-:W-:-:S04]  /*137b0*/  SHF.R.U32.HI R5, RZ, 0x18, R0 ;  /* 0x00000018ff057819 */ /* 0x000fc80000011600 */
[----:B------:R-:W-:-:S04]  /*137c0*/  LOP3.LUT R4, R4, R5, RZ, 0xfc, !PT ;  /* 0x0000000504047212 */ /* 0x000fc800078efcff */
[----:B------:R-:W-:Y:S02]  /*137d0*/  PRMT R0, R4, 0x7610, R0 ;  /* 0x0000761004007816 */ /* 0x000fe40000000000 */
.L_x_2659:
[----:B------:R-:W-:Y:S05]  /*137e0*/  BSYNC B0 ;  /* 0x0000000000007941 */ /* 0x000fea0003800000 */
.L_x_2658:
[----:B------:R0:W-:Y:S01]  /*137f0*/  STG.E.U8 [R2.64], R0 ;  /* 0x0000000002007986 */ /* 0x0001e2000c101124 */
[----:B------:R-:W-:Y:S05]  /*13800*/  BRA `(.L_x_2638) ;  /* 0x0000049000007947 */ /* 0x000fea0003800000 */
.L_x_2656:
        /* <DEDUP_REMOVED lines=17> */
.L_x_2663:
[----:B------:R-:W-:-:S04]  /*13920*/  LOP3.LUT R0, R17, 0x80000000, RZ, 0xc0, !PT ;  /* 0x8000000011007812 */ /* 0x000fc800078ec0ff */
[----:B------:R-:W-:-:S04]  /*13930*/  SHF.R.U32.HI R5, RZ, 0x18, R0 ;  /* 0x00000018ff057819 */ /* 0x000fc80000011600 */
[----:B------:R-:W-:-:S04]  /*13940*/  LOP3.LUT R4, R4, R5, RZ, 0xfc, !PT ;  /* 0x0000000504047212 */ /* 0x000fc800078efcff */
[----:B------:R-:W-:Y:S02]  /*13950*/  PRMT R0, R4, 0x7610, R0 ;  /* 0x0000761004007816 */ /* 0x000fe40000000000 */
.L_x_2662:
[----:B------:R-:W-:Y:S05]  /*13960*/  BSYNC B0 ;  /* 0x0000000000007941 */ /* 0x000fea0003800000 */
.L_x_2661:
[----:B------:R0:W-:Y:S01]  /*13970*/  STG.E.U8 [R2.64], R0 ;  /* 0x0000000002007986 */ /* 0x0001e2000c101124 */
[----:B------:R-:W-:Y:S05]  /*13980*/  BRA `(.L_x_2638) ;  /* 0x0000031000007947 */ /* 0x000fea0003800000 */
.L_x_2655:
        /* <DEDUP_REMOVED lines=22> */
.L_x_2637:
        /* <DEDUP_REMOVED lines=20> */
.L_x_2665:
[----:B------:R-:W-:-:S06]  /*13c30*/  HADD2.F32 R4, -RZ, R17.H0_H0 ;  /* 0x20000011ff047230 */ /* 0x000fcc0000004100 */
[----:B------:R-:W0:Y:S02]  /*13c40*/  F2I.U64.TRUNC R4, R4 ;  /* 0x0000000400047311 */ /* 0x000e24000020d800 */
[----:B0-----:R0:W-:Y:S01]  /*13c50*/  STG.E.64 [R2.64], R4 ;  /* 0x0000000402007986 */ /* 0x0011e2000c101b24 */
[----:B------:R-:W-:Y:S05]  /*13c60*/  BRA `(.L_x_2638) ;  /* 0x0000003000007947 */ /* 0x000fea0003800000 */
.L_x_2664:
[----:B------:R-:W-:-:S06]  /*13c70*/  HADD2.F32 R17, -RZ, R17.H0_H0 ;  /* 0x20000011ff117230 */ /* 0x000fcc0000004100 */
[----:B------:R-:W0:Y:S02]  /*13c80*/  F2I.FTZ.U32.TRUNC.NTZ R17, R17 ;  /* 0x0000001100117305 */ /* 0x000e24000021f000 */
[----:B0-----:R0:W-:Y:S02]  /*13c90*/  STG.E [R2.64], R17 ;  /* 0x0000001102007986 */ /* 0x0011e4000c101924 */
.L_x_2638:
[----:B------:R-:W-:Y:S02]  /*13ca0*/  IADD3 R36, R36, 0x80, RZ ;  /* 0x0000008024247810 */ /* 0x000fe40007ffe0ff */
.L_x_2599:
[----:B------:R-:W-:Y:S05]  /*13cb0*/  BSYNC B6 ;  /* 0x0000000000067941 */ /* 0x000fea0003800000 */
.L_x_2598:
        /* <DEDUP_REMOVED lines=21> */
.L_x_2669:
[----:B------:R-:W-:-:S06]  /*13e10*/  HADD2.F32 R5, -RZ, R16.H0_H0 ;  /* 0x20000010ff057230 */ /* 0x000fcc0000004100 */
[----:B------:R-:W0:Y:S02]  /*13e20*/  F2I.S64.TRUNC R4, R5 ;  /* 0x0000000500047311 */ /* 0x000e24000020d900 */
[----:B0-----:R-:W-:Y:S01]  /*13e30*/  STG.E.U8 [R2.64], R4 ;  /* 0x0000000402007986 */ /* 0x001fe2000c101124 */
[----:B------:R-:W-:Y:S05]  /*13e40*/  EXIT ;  /* 0x000000000000794d */ /* 0x000fea0003800000 */
.L_x_2668:
        /* <DEDUP_REMOVED lines=10> */
.L_x_2672:
[----:B------:R-:W-:-:S04]  /*13ef0*/  HADD2.F32 R16, -RZ, R16.H0_H0 ;  /* 0x20000010ff107230 */ /* 0x000fc80000004100 */
[----:B------:R-:W0:Y:S02]  /*13f00*/  F2I.FTZ.TRUNC.NTZ R5, R16 ;  /* 0x0000001000057305 */ /* 0x000e24000021f100 */
[----:B0-----:R-:W-:Y:S01]  /*13f10*/  STG.E [R2.64], R5 ;  /* 0x0000000502007986 */ /* 0x001fe2000c101924 */
[----:B------:R-:W-:Y:S05]  /*13f20*/  EXIT ;  /* 0x000000000000794d */ /* 0x000fea0003800000 */
.L_x_2671:
[----:B------:R-:W-:-:S04]  /*13f30*/  HADD2.F32 R16, -RZ, R16.H0_H0 ;  /* 0x20000010ff107230 */ /* 0x000fc80000004100 */
[----:B------:R-:W0:Y:S02]  /*13f40*/  F2I.FTZ.TRUNC.NTZ R5, R16 ;  /* 0x0000001000057305 */ /* 0x000e24000021f100 */
[----:B0-----:R-:W-:Y:S01]  /*13f50*/  STG.E.U16 [R2.64], R5 ;  /* 0x0000000502007986 */ /* 0x001fe2000c101524 */
[----:B------:R-:W-:Y:S05]  /*13f60*/  EXIT ;  /* 0x000000000000794d */ /* 0x000fea0003800000 */
.L_x_2667:
        /* <DEDUP_REMOVED lines=9> */
.L_x_2674:
[----:B------:R-:W-:Y:S01]  /*14000*/  STG.E.U16 [R2.64], R16 ;  /* 0x0000001002007986 */ /* 0x000fe2000c101524 */
[----:B------:R-:W-:Y:S05]  /*14010*/  EXIT ;  /* 0x000000000000794d */ /* 0x000fea0003800000 */
.L_x_2673:
        /* <DEDUP_REMOVED lines=10> */
.L_x_2676:
[----:B------:R-:W-:-:S05]  /*140c0*/  HADD2.F32 R0, -RZ, R16.H0_H0 ;  /* 0x20000010ff007230 */ /* 0x000fca0000004100 */
[----:B------:R-:W-:-:S04]  /*140d0*/  F2FP.PACK_AB R0, RZ, R0 ;  /* 0x00000000ff00723e */ /* 0x000fc800000000ff */
[----:B------:R-:W-:-:S05]  /*140e0*/  PRMT R0, R0, 0x5410, RZ ;  /* 0x0000541000007816 */ /* 0x000fca00000000ff */
[----:B------:R-:W-:Y:S01]  /*140f0*/  STG.E [R2.64], R0 ;  /* 0x0000000002007986 */ /* 0x000fe2000c101924 */
[----:B------:R-:W-:Y:S05]  /*14100*/  EXIT ;  /* 0x000000000000794d */ /* 0x000fea0003800000 */
.L_x_2675:
[----:B------:R-:W-:-:S05]  /*14110*/  HADD2.F32 R4, -RZ, R16.H0_H0 ;  /* 0x20000010ff047230 */ /* 0x000fca0000004100 */
[----:B------:R-:W-:-:S06]  /*14120*/  FMUL.FTZ R4, R4, 1 ;  /* 0x3f80000004047820 */ /* 0x000fcc0000410000 */
[----:B------:R-:W0:Y:S02]  /*14130*/  F2F.F64.F32 R4, R4 ;  /* 0x0000000400047310 */ /* 0x000e240000201800 */
[----:B0-----:R-:W-:Y:S01]  /*14140*/  STG.E.64 [R2.64], R4 ;  /* 0x0000000402007986 */ /* 0x001fe2000c101b24 */
[----:B------:R-:W-:Y:S05]  /*14150*/  EXIT ;  /* 0x000000000000794d */ /* 0x000fea0003800000 */
.L_x_2666:
        /* <DEDUP_REMOVED lines=13> */
.L_x_2679:
[----:B------:R-:W-:Y:S01]  /*14230*/  HADD2.F32 R16, -RZ, R16.H0_H0 ;  /* 0x20000010ff107230 */ /* 0x000fe20000004100 */
[----:B------:R-:W-:-:S04]  /*14240*/  CS2R R6, SRZ ;  /* 0x0000000000067805 */ /* 0x000fc8000001ff00 */
[----:B------:R-:W-:-:S06]  /*14250*/  FMUL.FTZ R4, R16, 1 ;  /* 0x3f80000010047820 */ /* 0x000fcc0000410000 */
[----:B------:R-:W0:Y:S02]  /*14260*/  F2F.F64.F32 R4, R4 ;  /* 0x0000000400047310 */ /* 0x000e240000201800 */
[----:B0-----:R-:W-:Y:S01]  /*14270*/  STG.E.128 [R2.64], R4 ;  /* 0x0000000402007986 */ /* 0x001fe2000c101d24 */
[----:B------:R-:W-:Y:S05]  /*14280*/  EXIT ;  /* 0x000000000000794d */ /* 0x000fea0003800000 */
.L_x_2678:
        /* <DEDUP_REMOVED lines=21> */
.L_x_2683:
[----:B------:R-:W-:Y:S05]  /*143e0*/  BSYNC B0 ;  /* 0x0000000000007941 */ /* 0x000fea0003800000 */
.L_x_2682:
[----:B------:R-:W-:-:S05]  /*143f0*/  LOP3.LUT R5, R0, R5, RZ, 0xfc, !PT ;  /* 0x0000000500057212 */ /* 0x000fca00078efcff */
[----:B------:R-:W-:Y:S01]  /*14400*/  STG.E.U8 [R2.64], R5 ;  /* 0x0000000502007986 */ /* 0x000fe2000c101124 */
[----:B------:R-:W-:Y:S05]  /*14410*/  EXIT ;  /* 0x000000000000794d */ /* 0x000fea0003800000 */
.L_x_2681:
        /* <DEDUP_REMOVED lines=13> */
.L_x_2685:
[----:B------:R-:W-:Y:S01]  /*144f0*/  IMAD.MOV.U32 R0, RZ, RZ, 0x7f ;  /* 0x0000007fff007424 */ /* 0x000fe200078e00ff */
[----:B------:R-:W-:-:S04]  /*14500*/  ISETP.GT.U32.AND P0, PT, R4, 0x7f800000, PT ;  /* 0x7f8000000400780c */ /* 0x000fc80003f04070 */
[----:B------:R-:W-:-:S04]  /*14510*/  SEL R0, R0, 0x7c, P0 ;  /* 0x0000007c00007807 */ /* 0x000fc80000000000 */
.L_x_2686:
[----:B------:R-:W-:Y:S05]  /*14520*/  BSYNC B0 ;  /* 0x0000000000007941 */ /* 0x000fea0003800000 */
.L_x_2684:
[----:B------:R-:W-:-:S04]  /*14530*/  LOP3.LUT R4, R5, 0x80000000, RZ, 0xc0, !PT ;  /* 0x8000000005047812 */ /* 0x000fc800078ec0ff */
[----:B------:R-:W-:-:S04]  /*14540*/  SHF.R.U32.HI R5, RZ, 0x18, R4 ;  /* 0x00000018ff057819 */ /* 0x000fc80000011604 */
[----:B------:R-:W-:-:S05]  /*14550*/  LOP3.LUT R5, R0, R5, RZ, 0xfc, !PT ;  /* 0x0000000500057212 */ /* 0x000fca00078efcff */
[----:B------:R-:W-:Y:S01]  /*14560*/  STG.E.U8 [R2.64], R5 ;  /* 0x0000000502007986 */ /* 0x000fe2000c101124 */
[----:B------:R-:W-:Y:S05]  /*14570*/  EXIT ;  /* 0x000000000000794d */ /* 0x000fea0003800000 */
.L_x_2680:
[----:B------:R-:W-:-:S05]  /*14580*/  HADD2.F32 R0, -RZ, R16.H0_H0 ;  /* 0x20000010ff007230 */ /* 0x000fca0000004100 */
[----:B------:R-:W-:-:S05]  /*14590*/  F2FP.BF16.PACK_AB R0, RZ, R0 ;  /* 0x00000000ff00723e */ /* 0x000fca00000010ff */
[----:B------:R-:W-:Y:S01]  /*145a0*/  STG.E.U16 [R2.64], R0 ;  /* 0x0000000002007986 */ /* 0x000fe2000c101524 */
[----:B------:R-:W-:Y:S05]  /*145b0*/  EXIT ;  /* 0x000000000000794d */ /* 0x000fea0003800000 */
.L_x_2677:
        /* <DEDUP_REMOVED lines=12> */
.L_x_2689:
        /* <DEDUP_REMOVED lines=17> */
.L_x_2692:
[----:B------:R-:W-:-:S04]  /*14790*/  LOP3.LUT R0, R7, 0x80000000, RZ, 0xc0, !PT ;  /* 0x8000000007007812 */ /* 0x000fc800078ec0ff */
[----:B------:R-:W-:-:S04]  /*147a0*/  SHF.R.U32.HI R5, RZ, 0x18, R0 ;  /* 0x00000018ff057819 */ /* 0x000fc80000011600 */
[----:B------:R-:W-:-:S04]  /*147b0*/  LOP3.LUT R4, R4, R5, RZ, 0xfc, !PT ;  /* 0x0000000504047212 */ /* 0x000fc800078efcff */
[----:B------:R-:W-:Y:S02]  /*147c0*/  PRMT R0, R4, 0x7610, R0 ;  /* 0x0000761004007816 */ /* 0x000fe40000000000 */
.L_x_2691:
[----:B------:R-:W-:Y:S05]  /*147d0*/  BSYNC B0 ;  /* 0x0000000000007941 */ /* 0x000fea0003800000 */
.L_x_2690:
[----:B------:R-:W-:Y:S01]  /*147e0*/  STG.E.U8 [R2.64], R0 ;  /* 0x0000000002007986 */ /* 0x000fe2000c101124 */
[----:B------:R-:W-:Y:S05]  /*147f0*/  EXIT ;  /* 0x000000000000794d */ /* 0x000fea0003800000 */
.L_x_2688:
        /* <DEDUP_REMOVED lines=17> */
.L_x_2695:
[----:B------:R-:W-:-:S04]  /*14910*/  LOP3.LUT R0, R7, 0x80000000, RZ, 0xc0, !PT ;  /* 0x8000000007007812 */ /* 0x000fc800078ec0ff */
[----:B------:R-:W-:-:S04]  /*14920*/  SHF.R.U32.HI R5, RZ, 0x18, R0 ;  /* 0x00000018ff057819 */ /* 0x000fc80000011600 */
[----:B------:R-:W-:-:S04]  /*14930*/  LOP3.LUT R4, R4, R5, RZ, 0xfc, !PT ;  /* 0x0000000504047212 */ /* 0x000fc800078efcff */
[----:B------:R-:W-:Y:S02]  /*14940*/  PRMT R0, R4, 0x7610, R0 ;  /* 0x0000761004007816 */ /* 0x000fe40000000000 */
.L_x_2694:
[----:B------:R-:W-:Y:S05]  /*14950*/  BSYNC B0 ;  /* 0x0000000000007941 */ /* 0x000fea0003800000 */
.L_x_2693:
[----:B------:R-:W-:Y:S01]  /*14960*/  STG.E.U8 [R2.64], R0 ;  /* 0x0000000002007986 */ /* 0x000fe2000c101124 */
[----:B------:R-:W-:Y:S05]  /*14970*/  EXIT ;  /* 0x000000000000794d */ /* 0x000fea0003800000 */
.L_x_2687:
        /* <DEDUP_REMOVED lines=22> */
.L_x_2670:
        /* <DEDUP_REMOVED lines=20> */
.L_x_2697:
[----:B------:R-:W-:-:S06]  /*14c20*/  HADD2.F32 R4, -RZ, R16.H0_H0 ;  /* 0x20000010ff047230 */ /* 0x000fcc0000004100 */
[----:B------:R-:W0:Y:S02]  /*14c30*/  F2I.U64.TRUNC R4, R4 ;  /* 0x0000000400047311 */ /* 0x000e24000020d800 */
[----:B0-----:R-:W-:Y:S01]  /*14c40*/  STG.E.64 [R2.64], R4 ;  /* 0x0000000402007986 */ /* 0x001fe2000c101b24 */
[----:B------:R-:W-:Y:S05]  /*14c50*/  EXIT ;  /* 0x000000000000794d */ /* 0x000fea0003800000 */
.L_x_2696:
[----:B------:R-:W-:-:S04]  /*14c60*/  HADD2.F32 R16, -RZ, R16.H0_H0 ;  /* 0x20000010ff107230 */ /* 0x000fc80000004100 */
[----:B------:R-:W0:Y:S02]  /*14c70*/  F2I.FTZ.U32.TRUNC.NTZ R5, R16 ;  /* 0x0000001000057305 */ /* 0x000e24000021f000 */
[----:B0-----:R-:W-:Y:S01]  /*14c80*/  STG.E [R2.64], R5 ;  /* 0x0000000502007986 */ /* 0x001fe2000c101924 */
[----:B------:R-:W-:Y:S05]  /*14c90*/  EXIT ;  /* 0x000000000000794d */ /* 0x000fea0003800000 */
.L_x_2698:
        /* <DEDUP_REMOVED lines=14> */
.L_x_9041:


//--------------------- .text._ZN2at6native18elementwise_kernelILi128ELi4EZNS0_22gpu_kernel_impl_nocastIZZZNS0_14glu_jvp_kernelERNS_18TensorIteratorBaseEENKUlvE_clEvENKUlvE1_clEvEUlN3c104HalfES8_S8_S8_E_EEvS4_RKT_EUliE_EEviT1_ --------------------------
	.section	.text._ZN2at6native18elementwise_kernelILi128ELi4EZNS0_22gpu_kernel_impl_nocastIZZZNS0_14glu_jvp_kernelERNS_18TensorIteratorBaseEENKUlvE_clEvENKUlvE1_clEvEUlN3c104HalfES8_S8_S8_E_EEvS4_RKT_EUliE_EEviT1_,"ax",@progbits
	.sectioninfo	@"SHI_REGISTERS=16"
	.align	128
        .global         _ZN2at6native18elementwise_kernelILi128ELi4EZNS0_22gpu_kernel_impl_nocastIZZZNS0_14glu_jvp_kernelERNS_18TensorIteratorBaseEENKUlvE_clEvENKUlvE1_clEvEUlN3c104HalfES8_S8_S8_E_EEvS4_RKT_EUliE_EEviT1_
        .type           _ZN2at6native18elementwise_kernelILi128ELi4EZNS0_22gpu_kernel_impl_nocastIZZZNS0_14glu_jvp_kernelERNS_18TensorIteratorBaseEENKUlvE_clEvENKUlvE1_clEvEUlN3c104HalfES8_S8_S8_E_EEvS4_RKT_EUliE_EEviT1_,@function
        .size           _ZN2at6native18elementwise_kernelILi128ELi4EZNS0_22gpu_kernel_impl_nocastIZZZNS0_14glu_jvp_kernelERNS_18TensorIteratorBaseEENKUlvE_clEvENKUlvE1_clEvEUlN3c104HalfES8_S8_S8_E_EEvS4_RKT_EUliE_EEviT1_,(.L_x_9042 - _ZN2at6native18elementwise_kernelILi128ELi4EZNS0_22gpu_kernel_impl_nocastIZZZNS0_14glu_jvp_kernelERNS_18TensorIteratorBaseEENKUlvE_clEvENKUlvE1_clEvEUlN3c104HalfES8_S8_S8_E_EEvS4_RKT_EUliE_EEviT1_)
        .other          _ZN2at6native18elementwise_kernelILi128ELi4EZNS0_22gpu_kernel_impl_nocastIZZZNS0_14glu_jvp_kernelERNS_18TensorIteratorBaseEENKUlvE_clEvENKUlvE1_clEvEUlN3c104HalfES8_S8_S8_E_EEvS4_RKT_EUliE_EEviT1_,@"STO_CUDA_ENTRY STV_DEFAULT"
_ZN2at6native18elementwise_kernelILi128ELi4EZNS0_22gpu_kernel_impl_nocastIZZZNS0_14glu_jvp_kernelERNS_18TensorIteratorBaseEENKUlvE_clEvENKUlvE1_clEvEUlN3c104HalfES8_S8_S8_E_EEvS4_RKT_EUliE_EEviT1_:
.text._ZN2at6native18elementwise_kernelILi128ELi4EZNS0_22gpu_kernel_impl_nocastIZZZNS0_14glu_jvp_kernelERNS_18TensorIteratorBaseEENKUlvE_clEvENKUlvE1_clEvEUlN3c104HalfES8_S8_S8_E_EEvS4_RKT_EUliE_EEviT1_:
        /* <DEDUP_REMOVED lines=313> */
.L_x_2701:
        /* <DEDUP_REMOVED lines=12> */
[----:B------:R-:W-:Y:S01]  /*1450*/  IADD3 R3, R3, 0x80, RZ ;  /* 0x0000008003037810 */ /* 0x000fe20007ffe0ff */
[----:B--2---:R-:W-:-:S05]  /*1460*/  HADD2.F32 R2, -RZ, R6.H0_H0 ;  /* 0x20000006ff027230 */ /* 0x004fca0000004100 */
[----:B------:R-:W-:Y:S01]  /*1470*/  FMUL.FTZ R7, R2, -1.4426950216293334961 ;  /* 0xbfb8aa3b02077820 */ /* 0x000fe20000410000 */
[----:B---3--:R-:W-:-:S05]  /*1480*/  HADD2.F32 R6, -RZ, R10.H0_H0 ;  /* 0x2000000aff067230 */ /* 0x008fca0000004100 */
[----:B------:R-:W0:Y:S01]  /*1490*/  MUFU.EX2 R7, R7 ;  /* 0x0000000700077308 */ /* 0x000e220000000800 */
[----:B----4-:R-:W-:Y:S01]  /*14a0*/  HADD2.F32 R2, -RZ, R4.H0_H0 ;  /* 0x20000004ff027230 */ /* 0x010fe20000004100 */
[----:B------:R-:W-:-:S04]  /*14b0*/  IADD3 R4, P0, R0, c[0x0][0x490], RZ ;  /* 0x0001240000047a10 */ /* 0x000fc80007f1e0ff */
[----:B------:R-:W-:Y:S01]  /*14c0*/  IADD3.X R5, RZ, c[0x0][0x494], RZ, P0, !PT ;  /* 0x00012500ff057a10 */ /* 0x000fe200007fe4ff */
[----:B0-----:R-:W-:-:S04]  /*14d0*/  FADD.FTZ R12, R7, 1 ;  /* 0x3f800000070c7421 */ /* 0x001fc80000010000 */
[----:B------:R-:W0:Y:S02]  /*14e0*/  MUFU.RCP R13, R12 ;  /* 0x0000000c000d7308 */ /* 0x000e240000001000 */
[----:B0-----:R-:W-:Y:S01]  /*14f0*/  FFMA.FTZ R11, -R6, R13, R6 ;  /* 0x0000000d060b7223 */ /* 0x001fe20000010106 */
[----:B-----5:R-:W-:-:S03]  /*1500*/  HADD2.F32 R6, -RZ, R8.H0_H0 ;  /* 0x20000008ff067230 */ /* 0x020fc60000004100 */
[----:B------:R-:W-:-:S04]  /*1510*/  FMUL.FTZ R2, R2, R11 ;  /* 0x0000000b02027220 */ /* 0x000fc80000410000 */
[----:B------:R-:W-:-:S05]  /*1520*/  FFMA.FTZ R2, R6, R13, R2 ;  /* 0x0000000d06027223 */ /* 0x000fca0000010002 */
[----:B------:R-:W-:-:S05]  /*1530*/  F2FP.PACK_AB R2, RZ, R2 ;  /* 0x00000002ff02723e */ /* 0x000fca00000000ff */
[----:B------:R0:W-:Y:S02]  /*1540*/  STG.E.U16 [R4.64], R2 ;  /* 0x0000000204007986 */ /* 0x0001e4000c101504 */
.L_x_2700:
[----:B------:R-:W-:Y:S05]  /*1550*/  BSYNC B0 ;  /* 0x0000000000007941 */ /* 0x000fea0003800000 */
.L_x_2699:
[----:B------:R-:W-:Y:S01]  /*1560*/  ISETP.GE.AND P0, PT, R3, c[0x0][0x160], PT ;  /* 0x0000580003007a0c */ /* 0x000fe20003f06270 */
[----:B------:R-:W-:-:S12]  /*1570*/  BSSY B0, `(.L_x_2702) ;  /* 0x000029c000007945 */ /* 0x000fd80003800000 */
[----:B------:R-:W-:Y:S05]  /*1580*/  @P0 BRA `(.L_x_2703) ;  /* 0x000029a000000947 */ /* 0x000fea0003800000 */
[----:B------:R-:W-:Y:S01]  /*1590*/  ISETP.NE.AND P0, PT, RZ, c[0x0][0x168], PT ;  /* 0x00005a00ff007a0c */ /* 0x000fe20003f05270 */
[----:B0-----:R-:W-:Y:S01]  /*15a0*/  HFMA2.MMA R2, -RZ, RZ, 0, 0 ;  /* 0x00000000ff027435 */ /* 0x001fe200000001ff */
[----:B------:R-:W-:Y:S01]  /*15b0*/  CS2R R4, SRZ ;  /* 0x0000000000047805 */ /* 0x000fe2000001ff00 */
        /* <DEDUP_REMOVED lines=301> */
.L_x_2704:
        /* <DEDUP_REMOVED lines=19> */
[----:B------:R-:W-:Y:S02]  /*29c0*/  IADD3.X R5, RZ, c[0x0][0x494], RZ, P0, !PT ;  /* 0x00012500ff057a10 */ /* 0x000fe400007fe4ff */
[----:B------:R-:W-:Y:S01]  /*29d0*/  ISETP.GE.AND P0, PT, R3, c[0x0][0x160], PT ;  /* 0x0000580003007a0c */ /* 0x000fe20003f06270 */
[----:B0-----:R-:W-:-:S04]  /*29e0*/  FADD.FTZ R12, R7, 1 ;  /* 0x3f800000070c7421 */ /* 0x001fc80000010000 */
[----:B------:R-:W0:Y:S02]  /*29f0*/  MUFU.RCP R13, R12 ;  /* 0x0000000c000d7308 */ /* 0x000e240000001000 */
[----:B0-----:R-:W-:Y:S01]  /*2a00*/  FFMA.FTZ R11, -R6, R13, R6 ;  /* 0x0000000d060b7223 */ /* 0x001fe20000010106 */
[----:B-----5:R-:W-:-:S03]  /*2a10*/  HADD2.F32 R6, -RZ, R8.H0_H0 ;  /* 0x20000008ff067230 */ /* 0x020fc60000004100 */
[----:B------:R-:W-:-:S04]  /*2a20*/  FMUL.FTZ R2, R2, R11 ;  /* 0x0000000b02027220 */ /* 0x000fc80000410000 */
[----:B------:R-:W-:-:S05]  /*2a30*/  FFMA.FTZ R2, R6, R13, R2 ;  /* 0x0000000d06027223 */ /* 0x000fca0000010002 */
[----:B------:R-:W-:-:S05]  /*2a40*/  F2FP.PACK_AB R2, RZ, R2 ;  /* 0x00000002ff02723e */ /* 0x000fca00000000ff */
[----:B------:R0:W-:Y:S01]  /*2a50*/  STG.E.U16 [R4.64], R2 ;  /* 0x0000000204007986 */ /* 0x0001e2000c101504 */
        /* <DEDUP_REMOVED lines=305> */
.L_x_2705:
        /* <DEDUP_REMOVED lines=28> */
.L_x_2703:
[----:B------:R-:W-:Y:S05]  /*3f30*/  BSYNC B0 ;  /* 0x0000000000007941 */ /* 0x000fea0003800000 */
.L_x_2702:
[----:B------:R-:W-:-:S13]  /*3f40*/  ISETP.GE.AND P0, PT, R3, c[0x0][0x160], PT ;  /* 0x0000580003007a0c */ /* 0x000fda0003f06270 */
[----:B------:R-:W-:Y:S05]  /*3f50*/  @P0 EXIT ;  /* 0x000000000000094d */ /* 0x000fea0003800000 */
        /* <DEDUP_REMOVED lines=304> */
.L_x_2706:
        /* <DEDUP_REMOVED lines=12> */
[----:B--2---:R-:W-:-:S05]  /*5320*/  HADD2.F32 R10, -RZ, R6.H0_H0 ;  /* 0x20000006ff0a7230 */ /* 0x004fca0000004100 */
[----:B------:R-:W-:Y:S01]  /*5330*/  FMUL.FTZ R10, R10, -1.4426950216293334961 ;  /* 0xbfb8aa3b0a0a7820 */ /* 0x000fe20000410000 */
[----:B---3--:R-:W-:-:S05]  /*5340*/  HADD2.F32 R7, -RZ, R8.H0_H0 ;  /* 0x20000008ff077230 */ /* 0x008fca0000004100 */
[----:B------:R-:W0:Y:S01]  /*5350*/  MUFU.EX2 R10, R10 ;  /* 0x0000000a000a7308 */ /* 0x000e220000000800 */
[----:B----4-:R-:W-:Y:S01]  /*5360*/  HADD2.F32 R6, -RZ, R4.H0_H0 ;  /* 0x20000004ff067230 */ /* 0x010fe20000004100 */
[----:B0-----:R-:W-:-:S06]  /*5370*/  FADD.FTZ R11, R10, 1 ;  /* 0x3f8000000a0b7421 */ /* 0x001fcc0000010000 */
[----:B------:R-:W0:Y:S02]  /*5380*/  MUFU.RCP R12, R11 ;  /* 0x0000000b000c7308 */ /* 0x000e240000001000 */
[-C--:B0-----:R-:W-:Y:S01]  /*5390*/  FFMA.FTZ R9, -R7, R12.reuse, R7 ;  /* 0x0000000c07097223 */ /* 0x081fe20000010107 */
[----:B-----5:R-:W-:Y:S01]  /*53a0*/  HADD2.F32 R7, -RZ, R2.H0_H0 ;  /* 0x20000002ff077230 */ /* 0x020fe20000004100 */
[----:B------:R-:W-:Y:S02]  /*53b0*/  IADD3 R2, P0, R0, c[0x0][0x490], RZ ;  /* 0x0001240000027a10 */ /* 0x000fe40007f1e0ff */
[----:B------:R-:W-:Y:S02]  /*53c0*/  FMUL.FTZ R6, R6, R9 ;  /* 0x0000000906067220 */ /* 0x000fe40000410000 */
[----:B------:R-:W-:Y:S02]  /*53d0*/  IADD3.X R3, RZ, c[0x0][0x494], RZ, P0, !PT ;  /* 0x00012500ff037a10 */ /* 0x000fe400007fe4ff */
[----:B------:R-:W-:-:S05]  /*53e0*/  FFMA.FTZ R6, R7, R12, R6 ;  /* 0x0000000c07067223 */ /* 0x000fca0000010006 */
[----:B------:R-:W-:-:S05]  /*53f0*/  F2FP.PACK_AB R6, RZ, R6 ;  /* 0x00000006ff06723e */ /* 0x000fca00000000ff */
[----:B------:R-:W-:Y:S01]  /*5400*/  STG.E.U16 [R2.64], R6 ;  /* 0x0000000602007986 */ /* 0x000fe2000c101504 */
[----:B------:R-:W-:Y:S05]  /*5410*/  EXIT ;  /* 0x000000000000794d */ /* 0x000fea0003800000 */
.L_x_2707:
        /* <DEDUP_REMOVED lines=14> */
.L_x_9042:


//--------------------- .text._ZN2at6native27unrolled_elementwise_kernelIZZZNS0_14glu_jvp_kernelERNS_18TensorIteratorBaseEENKUlvE_clEvENKUlvE1_clEvEUlN3c104HalfES7_S7_S7_E_St5arrayIPcLm5EELi4E23TrivialOffsetCalculatorILi4EjESC_ILi1EjENS0_6memory15LoadWithoutCastENSF_16StoreWithoutCastEEEviT_T0_T2_T3_T4_T5_ --------------------------
	.section	.text._ZN2at6native27unrolled_elementwise_kernelIZZZNS0_14glu_jvp_kernelERNS_18TensorIteratorBaseEENKUlvE_clEvENKUlvE1_clEvEUlN3c104HalfES7_S7_S7_E_St5arrayIPcLm5EELi4E23TrivialOffsetCalculatorILi4EjESC_ILi1EjENS0_6memory15LoadWithoutCastENSF_16StoreWithoutCastEEEviT_T0_T2_T3_T4_T5_,"ax",@progbits
	.sectioninfo	@"SHI_REGISTERS=32"
	.align	128
        .global         _ZN2at6native27unrolled_elementwise_kernelIZZZNS0_14glu_jvp_kernelERNS_18TensorIteratorBaseEENKUlvE_clEvENKUlvE1_clEvEUlN3c104HalfES7_S7_S7_E_St5arrayIPcLm5EELi4E23TrivialOffsetCalculatorILi4EjESC_ILi1EjENS0_6memory15LoadWithoutCastENSF_16StoreWithoutCastEEEviT_T0_T2_T3_T4_T5_
        .type           _ZN2at6native27unrolled_elementwise_kernelIZZZNS0_14glu_jvp_kernelERNS_18TensorIteratorBaseEENKUlvE_clEvENKUlvE1_clEvEUlN3c104HalfES7_S7_S7_E_St5arrayIPcLm5EELi4E23TrivialOffsetCalculatorILi4EjESC_ILi1EjENS0_6memory15LoadWithoutCastENSF_16StoreWithoutCastEEEviT_T0_T2_T3_T4_T5_,@function
        .size           _ZN2at6native27unrolled_elementwise_kernelIZZZNS0_14glu_jvp_kernelERNS_18TensorIteratorBaseEENKUlvE_clEvENKUlvE1_clEvEUlN3c104HalfES7_S7_S7_E_St5arrayIPcLm5EELi4E23TrivialOffsetCalculatorILi4EjESC_ILi1EjENS0_6memory15LoadWithoutCastENSF_16StoreWithoutCastEEEviT_T0_T2_T3_T4_T5_,(.L_x_9043 - _ZN2at6native27unrolled_elementwise_kernelIZZZNS0_14glu_jvp_kernelERNS_18TensorIteratorBaseEENKUlvE_clEvENKUlvE1_clEvEUlN3c104HalfES7_S7_S7_E_St5arrayIPcLm5EELi4E23TrivialOffsetCalculatorILi4EjESC_ILi1EjENS0_6memory15LoadWithoutCastENSF_16StoreWithoutCastEEEviT_T0_T2_T3_T4_T5_)
        .other          _ZN2at6native27unrolled_elementwise_kernelIZZZNS0_14glu_jvp_kernelERNS_18TensorIteratorBaseEENKUlvE_clEvENKUlvE1_clEvEUlN3c104HalfES7_S7_S7_E_St5arrayIPcLm5EELi4E23TrivialOffsetCalculatorILi4EjESC_ILi1EjENS0_6memory15LoadWithoutCastENSF_16StoreWithoutCastEEEviT_T0_T2_T3_T4_T5_,@"STO_CUDA_ENTRY STV_DEFAULT"
_ZN2at6native27unrolled_elementwise_kernelIZZZNS0_14glu_jvp_kernelERNS_18TensorIteratorBaseEENKUlvE_clEvENKUlvE1_clEvEUlN3c104HalfES7_S7_S7_E_St5arrayIPcLm5EELi4E23TrivialOffsetCalculatorILi4EjESC_ILi1EjENS0_6memory15LoadWithoutCastENSF_16StoreWithoutCastEEEviT_T0_T2_T3_T4_T5_:
.text._ZN2at6native27unrolled_elementwise_kernelIZZZNS0_14glu_jvp_kernelERNS_18TensorIteratorBaseEENKUlvE_clEvENKUlvE1_clEvEUlN3c104HalfES7_S7_S7_E_St5arrayIPcLm5EELi4E23TrivialOffsetCalculatorILi4EjESC_ILi1EjENS0_6memory15LoadWithoutCastENSF_16StoreWithoutCastEEEviT_T0_T2_T3_T4_T5_:
[----:B------:R-:W-:Y:S02]  /*0000*/  MOV R1, c[0x0][0x28] ;  /* 0x00000a0000017a02 */ /* 0x000fe40000000f00 */
        /* <DEDUP_REMOVED lines=9> */
[----:B------:R-:W-:-:S02]  /*00a0*/  PRMT R3, RZ, 0x7610, R3 ;  /* 0x00007610ff037816 */ /* 0x000fc40000000003 */
[----:B-1----:R-:W-:Y:S02]  /*00b0*/  MOV R11, R27 ;  /* 0x0000001b000b7202 */ /* 0x002fe40000000f00 */
[----:B------:R-:W-:-:S13]  /*00c0*/  ISETP.GE.AND P0, PT, R27, R2, PT ;  /* 0x000000021b00720c */ /* 0x000fda0003f06270 */
[----:B------:R-:W-:Y:S01]  /*00d0*/  @!P0 IMAD R26, R0, 0x200, R11 ;  /* 0x00000200001a8824 */ /* 0x000fe200078e020b */
[----:B------:R-:W-:-:S04]  /*00e0*/  @!P0 IADD3 R11, R11, 0x80, RZ ;  /* 0x000000800b0b8810 */ /* 0x000fc80007ffe0ff */
[----:B------:R-:W-:-:S13]  /*00f0*/  ISETP.GE.AND P1, PT, R11, R2, PT ;  /* 0x000000020b00720c */ /* 0x000fda0003f26270 */
[----:B------:R-:W-:Y:S01]  /*0100*/  @!P1 LEA R20, R0, R11, 0x9 ;  /* 0x0000000b00149211 */ /* 0x000fe200078e48ff */
[----:B------:R-:W-:Y:S01]  /*0110*/  @!P1 IMAD.MOV.U32 R21, RZ, RZ, 0x2 ;  /* 0x00000002ff159424 */ /* 0x000fe200078e00ff */
[----:B------:R-:W-:-:S03]  /*0120*/  @!P1 IADD3 R11, R11, 0x80, RZ ;  /* 0x000000800b0b9810 */ /* 0x000fc60007ffe0ff */
[----:B------:R-:W-:Y:S01]  /*0130*/  @!P1 IMAD.WIDE.U32 R12, R20, R21, c[0x0][0x170] ;  /* 0x00005c00140c9625 */ /* 0x000fe200078e0015 */
[----:B------:R-:W-:-:S03]  /*0140*/  ISETP.GE.AND P3, PT, R11, R2, PT ;  /* 0x000000020b00720c */ /* 0x000fc60003f66270 */
[CC--:B------:R-:W-:Y:S01]  /*0150*/  @!P1 IMAD.WIDE.U32 R14, R20.reuse, R21.reuse, c[0x0][0x178] ;  /* 0x00005e00140e9625 */ /* 0x0c0fe200078e0015 */
[----:B------:R0:W5:Y:S03]  /*0160*/  @!P1 LDG.E.U16 R3, [R12.64] ;  /* 0x000000040c039981 */ /* 0x000166000c1e1500 */
[CC--:B------:R-:W-:Y:S01]  /*0170*/  @!P1 IMAD.WIDE.U32 R18, R20.reuse, R21.reuse, c[0x0][0x180] ;  /* 0x0000600014129625 */ /* 0x0c0fe200078e0015 */
[----:B------:R1:W5:Y:S03]  /*0180*/  @!P1 LDG.E.U16 R4, [R14.64] ;  /* 0x000000040e049981 */ /* 0x000366000c1e1500 */
[----:B------:R-:W-:Y:S01]  /*0190*/  @!P1 IMAD.WIDE.U32 R20, R20, R21, c[0x0][0x188] ;  /* 0x0000620014149625 */ /* 0x000fe200078e0015 */
[----:B------:R-:W-:Y:S01]  /*01a0*/  PRMT R10, RZ, 0x7610, R10 ;  /* 0x00007610ff0a7816 */ /* 0x000fe2000000000a */
[----:B------:R2:W5:Y:S01]  /*01b0*/  @!P1 LDG.E.U16 R5, [R18.64] ;  /* 0x0000000412059981 */ /* 0x000562000c1e1500 */
[----:B------:R-:W-:Y:S01]  /*01c0*/  @!P3 LEA R16, R0, R11, 0x9 ;  /* 0x0000000b0010b211 */ /* 0x000fe200078e48ff */
[----:B------:R-:W-:Y:S01]  /*01d0*/  @!P3 IMAD.MOV.U32 R17, RZ, RZ, 0x2 ;  /* 0x00000002ff11b424 */ /* 0x000fe200078e00ff */
[----:B------:R-:W-:Y:S01]  /*01e0*/  @!P3 IADD3 R11, R11, 0x80, RZ ;  /* 0x000000800b0bb810 */ /* 0x000fe20007ffe0ff */
[----:B------:R3:W5:Y:S02]  /*01f0*/  @!P1 LDG.E.U16 R6, [R20.64] ;  /* 0x0000000414069981 */ /* 0x000764000c1e1500 */
[----:B------:R-:W-:Y:S01]  /*0200*/  @!P3 IMAD.WIDE.U32 R22, R16, R17, c[0x0][0x170] ;  /* 0x00005c001016b625 */ /* 0x000fe200078e0011 */
[----:B------:R-:W-:-:S03]  /*0210*/  ISETP.GE.AND P2, PT, R11, R2, PT ;  /* 0x000000020b00720c */ /* 0x000fc60003f46270 */
[CC--:B0-----:R-:W-:Y:S01]  /*0220*/  @!P3 IMAD.WIDE.U32 R12, R16.reuse, R17.reuse, c[0x0][0x178] ;  /* 0x00005e00100cb625 */ /* 0x0c1fe200078e0011 */
[----:B------:R-:W-:Y:S01]  /*0230*/  PRMT R28, RZ, 0x7610, R28 ;  /* 0x00007610ff1c7816 */ /* 0x000fe2000000001c */
[----:B------:R0:W5:Y:S02]  /*0240*/  @!P3 LDG.E.U16 R7, [R22.64] ;  /* 0x000000041607b981 */ /* 0x000164000c1e1500 */
[----:B-1----:R-:W-:-:S06]  /*0250*/  @!P3 IMAD.WIDE.U32 R14, R16, R17, c[0x0][0x180] ;  /* 0x00006000100eb625 */ /* 0x002fcc00078e0011 */
[----:B------:R-:W-:Y:S01]  /*0260*/  @!P2 LEA R24, R0, R11, 0x9 ;  /* 0x0000000b0018a211 */ /* 0x000fe200078e48ff */
[----:B------:R-:W-:Y:S02]  /*0270*/  @!P2 IMAD.MOV.U32 R25, RZ, RZ, 0x2 ;  /* 0x00000002ff19a424 */ /* 0x000fe400078e00ff */
[----:B------:R-:W-:-:S04]  /*0280*/  @!P3 IMAD.WIDE.U32 R16, R16, R17, c[0x0][0x188] ;  /* 0x000062001010b625 */ /* 0x000fc800078e0011 */
[CC--:B---3--:R-:W-:Y:S01]  /*0290*/  @!P2 IMAD.WIDE.U32 R20, R24.reuse, R25.reuse, c[0x0][0x178] ;  /* 0x00005e001814a625 */ /* 0x0c8fe200078e0019 */
[----:B------:R1:W5:Y:S01]  /*02a0*/  @!P3 LDG.E.U16 R10, [R16.64] ;  /* 0x00000004100ab981 */ /* 0x000362000c1e1500 */
[----:B------:R-:W-:Y:S02]  /*02b0*/  PRMT R8, RZ, 0x7610, R8 ;  /* 0x00007610ff087816 */ /* 0x000fe40000000008 */
[----:B------:R-:W-:Y:S01]  /*02c0*/  PRMT R9, RZ, 0x7610, R9 ;  /* 0x00007610ff097816 */ /* 0x000fe20000000009 */
[CC--:B--2---:R-:W-:Y:S01]  /*02d0*/  @!P2 IMAD.WIDE.U32 R18, R24.reuse, R25.reuse, c[0x0][0x170] ;  /* 0x00005c001812a625 */ /* 0x0c4fe200078e0019 */
[----:B------:R-:W-:Y:S01]  /*02e0*/  PRMT R11, RZ, 0x7610, R11 ;  /* 0x00007610ff0b7816 */ /* 0x000fe2000000000b */
[----:B------:R2:W5:Y:S02]  /*02f0*/  @!P2 LDG.E.U16 R28, [R20.64] ;  /* 0x00000004141ca981 */ /* 0x000564000c1e1500 */
[CC--:B0-----:R-:W-:Y:S01]  /*0300*/  @!P2 IMAD.WIDE.U32 R22, R24.reuse, R25.reuse, c[0x0][0x180] ;  /* 0x000060001816a625 */ /* 0x0c1fe200078e0019 */
[----:B-1----:R-:W-:Y:S01]  /*0310*/  PRMT R16, RZ, 0x7610, R16 ;  /* 0x00007610ff107816 */ /* 0x002fe20000000010 */
[----:B------:R0:W5:Y:S02]  /*0320*/  @!P3 LDG.E.U16 R8, [R12.64] ;  /* 0x000000040c08b981 */ /* 0x000164000c1e1500 */
[----:B------:R-:W-:-:S02]  /*0330*/  @!P2 IMAD.WIDE.U32 R24, R24, R25, c[0x0][0x188] ;  /* 0x000062001818a625 */ /* 0x000fc400078e0019 */
[----:B------:R1:W5:Y:S01]  /*0340*/  @!P3 LDG.E.U16 R9, [R14.64] ;  /* 0x000000040e09b981 */ /* 0x000362000c1e1500 */
[----:B--2---:R-:W-:-:S03]  /*0350*/  @!P0 MOV R21, 0x2 ;  /* 0x0000000200158802 */ /* 0x004fc60000000f00 */
[----:B------:R2:W5:Y:S02]  /*0360*/  @!P2 LDG.E.U16 R11, [R18.64] ;  /* 0x00000004120ba981 */ /* 0x000564000c1e1500 */
[CC--:B0-----:R-:W-:Y:S02]  /*0370*/  @!P0 IMAD.WIDE.U32 R12, R26.reuse, R21.reuse, c[0x0][0x178] ;  /* 0x00005e001a0c8625 */ /* 0x0c1fe400078e0015 */
[----:B------:R0:W5:Y:S02]  /*0380*/  @!P2 LDG.E.U16 R16, [R24.64] ;  /* 0x000000041810a981 */ /* 0x000164000c1e1500 */
[----:B-1----:R-:W-:-:S04]  /*0390*/  @!P0 IMAD.WIDE.U32 R14, R26, R21, c[0x0][0x170] ;  /* 0x00005c001a0e8625 */ /* 0x002fc800078e0015 */
[----:B--2---:R-:W-:Y:S01]  /*03a0*/  @!P0 IMAD.WIDE.U32 R18, R26, R21, c[0x0][0x180] ;  /* 0x000060001a128625 */ /* 0x004fe200078e0015 */
[----:B0-----:R-:W-:-:S03]  /*03b0*/  PRMT R24, RZ, 0x7610, R24 ;  /* 0x00007610ff187816 */ /* 0x001fc60000000018 */
[----:B------:R-:W-:Y:S01]  /*03c0*/  @!P0 IMAD.WIDE.U32 R20, R26, R21, c[0x0][0x188] ;  /* 0x000062001a148625 */ /* 0x000fe200078e0015 */
[----:B------:R-:W-:Y:S02]  /*03d0*/  PRMT R25, RZ, 0x7610, R25 ;  /* 0x00007610ff197816 */ /* 0x000fe40000000019 */
        /* <DEDUP_REMOVED lines=11> */
[----:B------:R-:W-:Y:S01]  /*0490*/  ISETP.GE.AND P1, PT, R13, R2, PT ;  /* 0x000000020d00720c */ /* 0x000fe20003f26270 */
[----:B------:R-:W-:Y:S01]  /*04a0*/  @!P0 IMAD R12, R0, 0x200, R27 ;  /* 0x00000200000c8824 */ /* 0x000fe200078e021b */
[----:B------:R-:W-:Y:S01]  /*04b0*/  BSSY B0, `(.L_x_2708) ;  /* 0x0000015000007945 */ /* 0x000fe20003800000 */
[----:B-1----:R-:W-:Y:S02]  /*04c0*/  IADD3 R15, R23, 0x180, RZ ;  /* 0x00000180170f7810 */ /* 0x002fe40007ffe0ff */
[----:B------:R-:W-:-:S02]  /*04d0*/  @!P0 MOV R23, R13 ;  /* 0x0000000d00178202 */ /* 0x000fc40000000f00 */
[----:B------:R-:W-:Y:S02]  /*04e0*/  @!P0 MOV R13, 0x2 ;  /* 0x00000002000d8802 */ /* 0x000fe40000000f00 */
[-C--:B------:R-:W-:Y:S02]  /*04f0*/  ISETP.GE.AND P2, PT, R26, R2.reuse, PT ;  /* 0x000000021a00720c */ /* 0x080fe40003f46270 */
[-C--:B------:R-:W-:Y:S01]  /*0500*/  ISETP.GE.AND P3, PT, R15, R2.reuse, PT ;  /* 0x000000020f00720c */ /* 0x080fe20003f66270 */
[----:B------:R-:W-:Y:S01]  /*0510*/  @!P0 IMAD.WIDE.U32 R12, R12, R13, c[0x0][0x168] ;  /* 0x00005a000c0c8625 */ /* 0x000fe200078e000d */
[----:B------:R-:W-:Y:S01]  /*0520*/  ISETP.GE.AND P4, PT, R23, R2, PT ;  /* 0x000000021700720c */ /* 0x000fe20003f86270 */
[----:B------:R-:W-:Y:S07]  /*0530*/  @P0 BRA `(.L_x_2709) ;  /* 0x000000c000000947 */ /* 0x000fee0003800000 */
[----:B0----5:R-:W-:Y:S02]  /*0540*/  HADD2.F32 R17, -RZ, R17.H0_H0 ;  /* 0x20000011ff117230 */ /* 0x021fe40000004100 */
        /* <DEDUP_REMOVED lines=11> */
.L_x_2709:
[----:B0-----:R-:W-:Y:S05]  /*0600*/  BSYNC B0 ;  /* 0x0000000000007941 */ /* 0x001fea0003800000 */
.L_x_2708:
        /* <DEDUP_REMOVED lines=14> */
.L_x_2711:
[----:B------:R-:W-:Y:S05]  /*06f0*/  BSYNC B0 ;  /* 0x0000000000007941 */ /* 0x000fea0003800000 */
.L_x_2710:
        /* <DEDUP_REMOVED lines=14> */
.L_x_2713:
[----:B------:R-:W-:Y:S05]  /*07e0*/  BSYNC B0 ;  /* 0x0000000000007941 */ /* 0x000fea0003800000 */
.L_x_2712:
        /* <DEDUP_REMOVED lines=14> */
.L_x_2715:
[----:B------:R-:W-:Y:S05]  /*08d0*/  BSYNC B0 ;  /* 0x0000000000007941 */ /* 0x000fea0003800000 */
.L_x_2714:
[----:B------:R0:W-:Y:S01]  /*08e0*/  @!P0 STG.E.U16 [R12.64], R14 ;  /* 0x0000000e0c008986 */ /* 0x0001e2000c101504 */
[----:B------:R-:W-:Y:S01]  /*08f0*/  BSSY B0, `(.L_x_2716) ;  /* 0x000000d000007945 */ /* 0x000fe20003800000 */
[----:B------:R-:W-:Y:S05]  /*0900*/  @P4 BRA `(.L_x_2717) ;  /* 0x000000b000004947 */ /* 0x000fea0003800000 */
[----:B-----5:R-:W-:Y:S01]  /*0910*/  IMAD R4, R0, 0x200, R23 ;  /* 0x0000020000047824 */ /* 0x020fe200078e0217 */
[----:B------:R-:W-:Y:S01]  /*0920*/  IADD3 R23, R23, 0x80, RZ ;  /* 0x0000008017177810 */ /* 0x000fe20007ffe0ff */
[----:B------:R-:W-:Y:S01]  /*0930*/  HFMA2.MMA R9, -RZ, RZ, 0, 1.1920928955078125e-07 ;  /* 0x00000002ff097435 */ /* 0x000fe200000001ff */
[----:B------:R-:W-:Y:S02]  /*0940*/  PRMT R8, R7, 0x7610, R8 ;  /* 0x0000761007087816 */ /* 0x000fe40000000008 */
[----:B------:R-:W-:-:S07]  /*0950*/  ISETP.GE.AND P0, PT, R23, R2, PT ;  /* 0x000000021700720c */ /* 0x000fce0003f06270 */
[----:B------:R-:W-:-:S05]  /*0960*/  IMAD.WIDE.U32 R4, R4, R9, c[0x0][0x168] ;  /* 0x00005a0004047625 */ /* 0x000fca00078e0009 */
[----:B------:R1:W-:Y:S01]  /*0970*/  STG.E.U16 [R4.64], R3 ;  /* 0x0000000304007986 */ /* 0x0003e2000c101504 */
[----:B------:R-:W-:Y:S01]  /*0980*/  @!P0 IMAD R6, R0, 0x200, R23 ;  /* 0x0000020000068824 */ /* 0x000fe200078e0217 */
[----:B------:R-:W-:-:S03]  /*0990*/  @!P0 IADD3 R23, R23, 0x80, RZ ;  /* 0x0000008017178810 */ /* 0x000fc60007ffe0ff */
[----:B------:R-:W-:-:S05]  /*09a0*/  @!P0 IMAD.WIDE.U32 R6, R6, R9, c[0x0][0x168] ;  /* 0x00005a0006068625 */ /* 0x000fca00078e0009 */
[----:B------:R1:W-:Y:S02]  /*09b0*/  @!P0 STG.E.U16 [R6.64], R8 ;  /* 0x0000000806008986 */ /* 0x0003e4000c101504 */
.L_x_2717:
[----:B------:R-:W-:Y:S05]  /*09c0*/  BSYNC B0 ;  /* 0x0000000000007941 */ /* 0x000fea0003800000 */
.L_x_2716:
[----:B------:R-:W-:-:S13]  /*09d0*/  ISETP.GE.AND P0, PT, R23, R2, PT ;  /* 0x000000021700720c */ /* 0x000fda0003f06270 */
[----:B------:R-:W-:Y:S05]  /*09e0*/  @P0 EXIT ;  /* 0x000000000000094d */ /* 0x000fea0003800000 */
[----:B------:R-:W-:Y:S02]  /*09f0*/  LEA R2, R0, R23, 0x9 ;  /* 0x0000001700027211 */ /* 0x000fe400078e48ff */
[----:B-1---5:R-:W-:-:S05]  /*0a00*/  MOV R3, 0x2 ;  /* 0x0000000200037802 */ /* 0x022fca0000000f00 */
[----:B------:R-:W-:-:S05]  /*0a10*/  IMAD.WIDE.U32 R2, R2, R3, c[0x0][0x168] ;  /* 0x00005a0002027625 */ /* 0x000fca00078e0003 */
[----:B------:R-:W-:Y:S01]  /*0a20*/  STG.E.U16 [R2.64], R11 ;  /* 0x0000000b02007986 */ /* 0x000fe2000c101504 */
[----:B------:R-:W-:Y:S05]  /*0a30*/  EXIT ;  /* 0x000000000000794d */ /* 0x000fea0003800000 */
.L_x_2718:
        /* <DEDUP_REMOVED lines=12> */
.L_x_9043:


//--------------------- .text._ZN2at6native29vectorized_elementwise_kernelILi2EZZZNS0_14glu_jvp_kernelERNS_18TensorIteratorBaseEENKUlvE_clEvENKUlvE1_clEvEUlN3c104HalfES7_S7_S7_E_St5arrayIPcLm5EEEEviT0_T1_ --------------------------
	.section	.text._ZN2at6native29vectorized_elementwise_kernelILi2EZZZNS0_14glu_jvp_kernelERNS_18TensorIteratorBaseEENKUlvE_clEvENKUlvE1_clEvEUlN3c104HalfES7_S7_S7_E_St5arrayIPcLm5EEEEviT0_T1_,"ax",@progbits
	.sectioninfo	@"SHI_REGISTERS=48"
	.align	128
        .global         _ZN2at6native29vectorized_elementwise_kernelILi2EZZZNS0_14glu_jvp_kernelERNS_18TensorIteratorBaseEENKUlvE_clEvENKUlvE1_clEvEUlN3c104HalfES7_S7_S7_E_St5arrayIPcLm5EEEEviT0_T1_
        .type           _ZN2at6native29vectorized_elementwise_kernelILi2EZZZNS0_14glu_jvp_kernelERNS_18TensorIteratorBaseEENKUlvE_clEvENKUlvE1_clEvEUlN3c104HalfES7_S7_S7_E_St5arrayIPcLm5EEEEviT0_T1_,@function
        .size           _ZN2at6native29vectorized_elementwise_kernelILi2EZZZNS0_14glu_jvp_kernelERNS_18TensorIteratorBaseEENKUlvE_clEvENKUlvE1_clEvEUlN3c104HalfES7_S7_S7_E_St5arrayIPcLm5EEEEviT0_T1_,(.L_x_9044 - _ZN2at6native29vectorized_elementwise_kernelILi2EZZZNS0_14glu_jvp_kernelERNS_18TensorIteratorBaseEENKUlvE_clEvENKUlvE1_clEvEUlN3c104HalfES7_S7_S7_E_St5arrayIPcLm5EEEEviT0_T1_)
        .other          _ZN2at6native29vectorized_elementwise_kernelILi2EZZZNS0_14glu_jvp_kernelERNS_18TensorIteratorBaseEENKUlvE_clEvENKUlvE1_clEvEUlN3c104HalfES7_S7_S7_E_St5arrayIPcLm5EEEEviT0_T1_,@"STO_CUDA_ENTRY STV_DEFAULT"
_ZN2at6native29vectorized_elementwise_kernelILi2EZZZNS0_14glu_jvp_kernelERNS_18TensorIteratorBaseEENKUlvE_clEvENKUlvE1_clEvEUlN3c104HalfES7_S7_S7_E_St5arrayIPcLm5EEEEviT0_T1_:
.text._ZN2at6native29vectorized_elementwise_kernelILi2EZZZNS0_14glu_jvp_kernelERNS_18TensorIteratorBaseEENKUlvE_clEvENKUlvE1_clEvEUlN3c104HalfES7_S7_S7_E_St5arrayIPcLm5EEEEviT0_T1_:
[----:B------:R-:W-:Y:S02]  /*0000*/  MOV R1, c[0x0][0x28] ;  /* 0x00000a0000017a02 */ /* 0x000fe40000000f00 */
[----:B------:R-:W0:Y:S01]  /*0010*/  S2R R0, SR_CTAID.X ;  /* 0x0000000000007919 */ /* 0x000e220000002500 */
[----:B------:R-:W-:Y:S01]  /*0020*/  ULDC.64 UR4, c[0x0][0x118] ;  /* 0x0000460000047ab9 */ /* 0x000fe20000000a00 */
[----:B0-----:R-:W-:-:S04]  /*0030*/  SHF.L.U32 R0, R0, 0xa, RZ ;  /* 0x0000000a00007819 */ /* 0x001fc800000006ff */
[----:B------:R-:W-:-:S04]  /*0040*/  IADD3 R2, -R0, c[0x0][0x160], RZ ;  /* 0x0000580000027a10 */ /* 0x000fc80007ffe1ff */
[----:B------:R-:W-:-:S13]  /*0050*/  ISETP.GE.U32.AND P0, PT, R2, 0x400, PT ;  /* 0x000004000200780c */ /* 0x000fda0003f06070 */
[----:B------:R-:W-:Y:S05]  /*0060*/  @!P0 BRA `(.L_x_2719) ;  /* 0x000007d000008947 */ /* 0x000fea0003800000 */
[----:B------:R-:W0:Y:S01]  /*0070*/  S2R R2, SR_TID.X ;  /* 0x0000000000027919 */ /* 0x000e220000002100 */
[----:B------:R-:W-:-:S10]  /*0080*/  HFMA2.MMA R3, -RZ, RZ, 0, 1.1920928955078125e-07 ;  /* 0x00000002ff037435 */ /* 0x000fd400000001ff */
[----:B------:R-:W-:-:S06]  /*0090*/  IMAD.WIDE R4, R0, R3, c[0x0][0x178] ;  /* 0x00005e0000047625 */ /* 0x000fcc00078e0203 */
[----:B0-----:R-:W-:-:S05]  /*00a0*/  IMAD.WIDE.U32 R6, R2, 0x4, R4 ;  /* 0x0000000402067825 */ /* 0x001fca00078e0004 */
[----:B------:R0:W2:Y:S04]  /*00b0*/  LDG.E R25, [R6.64] ;  /* 0x0000000406197981 */ /* 0x0000a8000c1e1900 */
[----:B------:R0:W3:Y:S04]  /*00c0*/  LDG.E R27, [R6.64+0x200] ;  /* 0x00020004061b7981 */ /* 0x0000e8000c1e1900 */
[----:B------:R0:W4:Y:S01]  /*00d0*/  LDG.E R17, [R6.64+0x400] ;  /* 0x0004000406117981 */ /* 0x000122000c1e1900 */
[----:B------:R-:W-:-:S03]  /*00e0*/  IMAD.WIDE R8, R0, R3, c[0x0][0x188] ;  /* 0x0000620000087625 */ /* 0x000fc600078e0203 */
[----:B------:R0:W5:Y:S01]  /*00f0*/  LDG.E R16, [R6.64+0x600] ;  /* 0x0006000406107981 */ /* 0x000162000c1e1900 */
[----:B------:R-:W-:-:S04]  /*0100*/  IMAD.WIDE R4, R0, R3, c[0x0][0x170] ;  /* 0x00005c0000047625 */ /* 0x000fc800078e0203 */
[----:B------:R-:W-:-:S04]  /*0110*/  IMAD.WIDE.U32 R22, R2, 0x4, R8 ;  /* 0x0000000402167825 */ /* 0x000fc800078e0008 */
[----:B------:R-:W-:Y:S01]  /*0120*/  IMAD.WIDE.U32 R18, R2, 0x4, R4 ;  /* 0x0000000402127825 */ /* 0x000fe200078e0004 */
[----:B------:R3:W5:Y:S03]  /*0130*/  LDG.E R15, [R22.64] ;  /* 0x00000004160f7981 */ /* 0x000766000c1e1900 */
[----:B------:R-:W-:Y:S01]  /*0140*/  IMAD.WIDE R4, R0, R3, c[0x0][0x180] ;  /* 0x0000600000047625 */ /* 0x000fe200078e0203 */
[----:B------:R4:W5:Y:S04]  /*0150*/  LDG.E R14, [R18.64] ;  /* 0x00000004120e7981 */ /* 0x000968000c1e1900 */
[----:B------:R3:W5:Y:S01]  /*0160*/  LDG.E R13, [R22.64+0x200] ;  /* 0x00020004160d7981 */ /* 0x000762000c1e1900 */
[----:B------:R-:W-:-:S03]  /*0170*/  IMAD.WIDE.U32 R20, R2, 0x4, R4 ;  /* 0x0000000402147825 */ /* 0x000fc600078e0004 */
[----:B------:R4:W5:Y:S04]  /*0180*/  LDG.E R11, [R18.64+0x200] ;  /* 0x00020004120b7981 */ /* 0x000968000c1e1900 */
[----:B------:R1:W5:Y:S04]  /*0190*/  LDG.E R12, [R20.64] ;  /* 0x00000004140c7981 */ /* 0x000368000c1e1900 */
[----:B------:R1:W5:Y:S04]  /*01a0*/  LDG.E R9, [R20.64+0x200] ;  /* 0x0002000414097981 */ /* 0x000368000c1e1900 */
[----:B------:R3:W5:Y:S04]  /*01b0*/  LDG.E R4, [R22.64+0x400] ;  /* 0x0004000416047981 */ /* 0x000768000c1e1900 */
[----:B------:R4:W5:Y:S04]  /*01c0*/  LDG.E R5, [R18.64+0x400] ;  /* 0x0004000412057981 */ /* 0x000968000c1e1900 */
[----:B0-----:R3:W5:Y:S04]  /*01d0*/  LDG.E R7, [R22.64+0x600] ;  /* 0x0006000416077981 */ /* 0x001768000c1e1900 */
[----:B------:R4:W5:Y:S04]  /*01e0*/  LDG.E R6, [R18.64+0x600] ;  /* 0x0006000412067981 */ /* 0x000968000c1e1900 */
[----:B------:R1:W5:Y:S04]  /*01f0*/  LDG.E R8, [R20.64+0x400] ;  /* 0x0004000414087981 */ /* 0x000368000c1e1900 */
[----:B------:R1:W5:Y:S01]  /*0200*/  LDG.E R10, [R20.64+0x600] ;  /* 0x00060004140a7981 */ /* 0x000362000c1e1900 */
[----:B--2---:R-:W-:-:S02]  /*0210*/  HADD2.F32 R24, -RZ, R25.H0_H0 ;  /* 0x20000019ff187230 */ /* 0x004fc40000004100 */
[----:B------:R-:W-:-:S03]  /*0220*/  HADD2.F32 R25, -RZ, R25.H1_H1 ;  /* 0x30000019ff197230 */ /* 0x000fc60000004100 */
[----:B------:R-:W-:Y:S02]  /*0230*/  FMUL.FTZ R24, R24, -1.4426950216293334961 ;  /* 0xbfb8aa3b18187820 */ /* 0x000fe40000410000 */
[----:B------:R-:W-:-:S04]  /*0240*/  FMUL.FTZ R25, R25, -1.4426950216293334961 ;  /* 0xbfb8aa3b19197820 */ /* 0x000fc80000410000 */
[----:B------:R-:W0:Y:S01]  /*0250*/  MUFU.EX2 R24, R24 ;  /* 0x0000001800187308 */ /* 0x000e220000000800 */
[--C-:B---3--:R-:W-:Y:S02]  /*0260*/  HADD2.F32 R22, -RZ, R27.reuse.H1_H1 ;  /* 0x3000001bff167230 */ /* 0x108fe40000004100 */
[----:B------:R-:W-:-:S05]  /*0270*/  HADD2.F32 R26, -RZ, R27.H0_H0 ;  /* 0x2000001bff1a7230 */ /* 0x000fca0000004100 */
[----:B------:R-:W2:Y:S01]  /*0280*/  MUFU.EX2 R25, R25 ;  /* 0x0000001900197308 */ /* 0x000ea20000000800 */
[----:B------:R-:W-:Y:S01]  /*0290*/  FMUL.FTZ R22, R22, -1.4426950216293334961 ;  /* 0xbfb8aa3b16167820 */ /* 0x000fe20000410000 */
[--C-:B----4-:R-:W-:Y:S01]  /*02a0*/  HADD2.F32 R19, -RZ, R17.reuse.H1_H1 ;  /* 0x30000011ff137230 */ /* 0x110fe20000004100 */
[----:B------:R-:W-:Y:S01]  /*02b0*/  FMUL.FTZ R26, R26, -1.4426950216293334961 ;  /* 0xbfb8aa3b1a1a7820 */ /* 0x000fe20000410000 */
[----:B------:R-:W-:Y:S01]  /*02c0*/  HADD2.F32 R18, -RZ, R17.H0_H0 ;  /* 0x20000011ff127230 */ /* 0x000fe20000004100 */
[----:B0-----:R-:W-:-:S03]  /*02d0*/  FADD.FTZ R24, R24, 1 ;  /* 0x3f80000018187421 */ /* 0x001fc60000010000 */
[----:B------:R-:W-:Y:S01]  /*02e0*/  MUFU.EX2 R22, R22 ;  /* 0x0000001600167308 */ /* 0x000fe20000000800 */
[----:B-1----:R-:W-:Y:S02]  /*02f0*/  FMUL.FTZ R21, R19, -1.4426950216293334961 ;  /* 0xbfb8aa3b13157820 */ /* 0x002fe40000410000 */
[----:B------:R-:W-:Y:S01]  /*0300*/  FMUL.FTZ R17, R18, -1.4426950216293334961 ;  /* 0xbfb8aa3b12117820 */ /* 0x000fe20000410000 */
[----:B-----5:R-:W-:Y:S01]  /*0310*/  HADD2.F32 R18, -RZ, R16.H0_H0 ;  /* 0x20000010ff127230 */ /* 0x020fe20000004100 */
[----:B--2---:R-:W-:-:S03]  /*0320*/  FADD.FTZ R19, R25, 1 ;  /* 0x3f80000019137421 */ /* 0x004fc60000010000 */
[----:B------:R-:W0:Y:S01]  /*0330*/  MUFU.EX2 R26, R26 ;  /* 0x0000001a001a7308 */ /* 0x000e220000000800 */
[----:B------:R-:W-:-:S07]  /*0340*/  HADD2.F32 R16, -RZ, R16.H1_H1 ;  /* 0x30000010ff107230 */ /* 0x000fce0000004100 */
[----:B------:R-:W1:Y:S01]  /*0350*/  MUFU.RCP R24, R24 ;  /* 0x0000001800187308 */ /* 0x000e620000001000 */
[----:B------:R-:W-:Y:S01]  /*0360*/  FMUL.FTZ R16, R16, -1.4426950216293334961 ;  /* 0xbfb8aa3b10107820 */ /* 0x000fe20000410000 */
[----:B------:R-:W-:Y:S01]  /*0370*/  HADD2.F32 R23, -RZ, R15.H0_H0 ;  /* 0x2000000fff177230 */ /* 0x000fe20000004100 */
[----:B------:R-:W-:-:S05]  /*0380*/  FMUL.FTZ R18, R18, -1.4426950216293334961 ;  /* 0xbfb8aa3b12127820 */ /* 0x000fca0000410000 */
[----:B------:R-:W2:Y:S01]  /*0390*/  MUFU.RCP R19, R19 ;  /* 0x0000001300137308 */ /* 0x000ea20000001000 */
[----:B0-----:R-:W-:Y:S01]  /*03a0*/  FADD.FTZ R20, R26, 1 ;  /* 0x3f8000001a147421 */ /* 0x001fe20000010000 */
[----:B------:R-:W-:-:S06]  /*03b0*/  HADD2.F32 R26, -RZ, R15.H1_H1 ;  /* 0x3000000fff1a7230 */ /* 0x000fcc0000004100 */
[----:B------:R-:W0:Y:S01]  /*03c0*/  MUFU.EX2 R21, R21 ;  /* 0x0000001500157308 */ /* 0x000e220000000800 */
[----:B-1----:R-:W-:-:S07]  /*03d0*/  FFMA.FTZ R23, -R23, R24, R23 ;  /* 0x0000001817177223 */ /* 0x002fce0000010117 */
[----:B------:R1:W3:Y:S01]  /*03e0*/  MUFU.EX2 R27, R17 ;  /* 0x00000011001b7308 */ /* 0x0002e20000000800 */
[----:B--2---:R-:W-:-:S07]  /*03f0*/  FFMA.FTZ R26, -R26, R19, R26 ;  /* 0x000000131a1a7223 */ /* 0x004fce000001011a */
[----:B------:R-:W2:Y:S01]  /*0400*/  MUFU.EX2 R16, R16 ;  /* 0x0000001000107308 */ /* 0x000ea20000000800 */
[----:B-1----:R-:W-:Y:S01]  /*0410*/  FADD.FTZ R17, R22, 1 ;  /* 0x3f80000016117421 */ /* 0x002fe20000010000 */
[----:B------:R-:W-:-:S06]  /*0420*/  HADD2.F32 R22, -RZ, R14.H0_H0 ;  /* 0x2000000eff167230 */ /* 0x000fcc0000004100 */
[----:B------:R-:W1:Y:S01]  /*0430*/  MUFU.EX2 R18, R18 ;  /* 0x0000001200127308 */ /* 0x000e620000000800 */
[----:B------:R-:W-:Y:S01]  /*0440*/  FMUL.FTZ R22, R22, R23 ;  /* 0x0000001716167220 */ /* 0x000fe20000410000 */
[----:B------:R-:W-:Y:S02]  /*0450*/  HADD2.F32 R23, -RZ, R14.H1_H1 ;  /* 0x3000000eff177230 */ /* 0x000fe40000004100 */
[----:B------:R-:W-:-:S04]  /*0460*/  HADD2.F32 R15, -RZ, R12.H0_H0 ;  /* 0x2000000cff0f7230 */ /* 0x000fc80000004100 */
[----:B------:R-:W4:Y:S01]  /*0470*/  MUFU.RCP R20, R20 ;  /* 0x0000001400147308 */ /* 0x000f220000001000 */
[----:B------:R-:W-:Y:S01]  /*0480*/  HADD2.F32 R12, -RZ, R12.H1_H1 ;  /* 0x3000000cff0c7230 */ /* 0x000fe20000004100 */
[----:B------:R-:W-:-:S06]  /*0490*/  FMUL.FTZ R23, R23, R26 ;  /* 0x0000001a17177220 */ /* 0x000fcc0000410000 */
[----:B------:R-:W5:Y:S01]  /*04a0*/  MUFU.RCP R17, R17 ;  /* 0x0000001100117308 */ /* 0x000f620000001000 */
[----:B0-----:R-:W-:Y:S02]  /*04b0*/  FADD.FTZ R21, R21, 1 ;  /* 0x3f80000015157421 */ /* 0x001fe40000010000 */
[----:B---3--:R-:W-:Y:S02]  /*04c0*/  FADD.FTZ R28, R27, 1 ;  /* 0x3f8000001b1c7421 */ /* 0x008fe40000010000 */
[----:B------:R-:W-:Y:S01]  /*04d0*/  FFMA.FTZ R12, R12, R19, R23 ;  /* 0x000000130c0c7223 */ /* 0x000fe20000010017 */
[--C-:B------:R-:W-:Y:S01]  /*04e0*/  HADD2.F32 R27, -RZ, R13.reuse.H0_H0 ;  /* 0x2000000dff1b7230 */ /* 0x100fe20000004100 */
[----:B--2---:R-:W-:Y:S01]  /*04f0*/  FADD.FTZ R19, R16, 1 ;  /* 0x3f80000010137421 */ /* 0x004fe20000010000 */
[----:B------:R-:W0:Y:S01]  /*0500*/  MUFU.RCP R14, R28 ;  /* 0x0000001c000e7308 */ /* 0x000e220000001000 */
[----:B------:R-:W-:Y:S01]  /*0510*/  FFMA.FTZ R15, R15, R24, R22 ;  /* 0x000000180f0f7223 */ /* 0x000fe20000010016 */
[----:B------:R-:W-:Y:S01]  /*0520*/  HADD2.F32 R22, -RZ, R13.H1_H1 ;  /* 0x3000000dff167230 */ /* 0x000fe20000004100 */
[----:B-1----:R-:W-:Y:S01]  /*0530*/  FADD.FTZ R24, R18, 1 ;  /* 0x3f80000012187421 */ /* 0x002fe20000010000 */
[----:B------:R-:W-:-:S04]  /*0540*/  HADD2.F32 R25, -RZ, R11.H0_H0 ;  /* 0x2000000bff197230 */ /* 0x000fc80000004100 */
[----:B------:R-:W1:Y:S01]  /*0550*/  MUFU.RCP R21, R21 ;  /* 0x0000001500157308 */ /* 0x000e620000001000 */
[----:B------:R-:W-:Y:S01]  /*0560*/  HADD2.F32 R18, -RZ, R11.H1_H1 ;  /* 0x3000000bff127230 */ /* 0x000fe20000004100 */
[----:B----4-:R-:W-:Y:S02]  /*0570*/  FFMA.FTZ R26, -R27, R20, R27 ;  /* 0x000000141b1a7223 */ /* 0x010fe4000001011b */
[----:B-----5:R-:W-:-:S04]  /*0580*/  FFMA.FTZ R27, -R22, R17, R22 ;  /* 0x00000011161b7223 */ /* 0x020fc80000010116 */
[----:B------:R-:W2:Y:S01]  /*0590*/  MUFU.RCP R11, R24 ;  /* 0x00000018000b7308 */ /* 0x000ea20000001000 */
[----:B------:R-:W-:Y:S01]  /*05a0*/  HADD2.F32 R22, -RZ, R9.H1_H1 ;  /* 0x30000009ff167230 */ /* 0x000fe20000004100 */
[----:B------:R-:W-:-:S06]  /*05b0*/  FMUL.FTZ R18, R18, R27 ;  /* 0x0000001b12127220 */ /* 0x000fcc0000410000 */
[----:B------:R-:W3:Y:S01]  /*05c0*/  MUFU.RCP R19, R19 ;  /* 0x0000001300137308 */ /* 0x000ee20000001000 */
[----:B------:R-:W-:Y:S02]  /*05d0*/  HADD2.F32 R13, -RZ, R9.H0_H0 ;  /* 0x20000009ff0d7230 */ /* 0x000fe40000004100 */
[--C-:B------:R-:W-:Y:S02]  /*05e0*/  HADD2.F32 R9, -RZ, R4.reuse.H0_H0 ;  /* 0x20000004ff097230 */ /* 0x100fe40000004100 */
[----:B------:R-:W-:Y:S01]  /*05f0*/  HADD2.F32 R16, -RZ, R4.H1_H1 ;  /* 0x30000004ff107230 */ /* 0x000fe20000004100 */
[----:B------:R-:W-:Y:S01]  /*0600*/  FMUL.FTZ R25, R25, R26 ;  /* 0x0000001a19197220 */ /* 0x000fe20000410000 */
[----:B------:R-:W-:Y:S01]  /*0610*/  HADD2.F32 R4, -RZ, R5.H0_H0 ;  /* 0x20000005ff047230 */ /* 0x000fe20000004100 */
[----:B------:R-:W-:Y:S01]  /*0620*/  FFMA.FTZ R17, R22, R17, R18 ;  /* 0x0000001116117223 */ /* 0x000fe20000010012 */
[----:B------:R-:W-:Y:S01]  /*0630*/  HADD2.F32 R18, -RZ, R7.H0_H0 ;  /* 0x20000007ff127230 */ /* 0x000fe20000004100 */
[----:B0-----:R-:W-:Y:S01]  /*0640*/  FFMA.FTZ R9, -R9, R14, R9 ;  /* 0x0000000e09097223 */ /* 0x001fe20000010109 */
[----:B------:R-:W-:Y:S01]  /*0650*/  HADD2.F32 R5, -RZ, R5.H1_H1 ;  /* 0x30000005ff057230 */ /* 0x000fe20000004100 */
[----:B-1----:R-:W-:Y:S01]  /*0660*/  FFMA.FTZ R16, -R16, R21, R16 ;  /* 0x0000001510107223 */ /* 0x002fe20000010110 */
[----:B------:R-:W-:Y:S01]  /*0670*/  HADD2.F32 R7, -RZ, R7.H1_H1 ;  /* 0x30000007ff077230 */ /* 0x000fe20000004100 */
[----:B------:R-:W-:Y:S01]  /*0680*/  FFMA.FTZ R20, R13, R20, R25 ;  /* 0x000000140d147223 */ /* 0x000fe20000010019 */
[--C-:B------:R-:W-:Y:S01]  /*0690*/  HADD2.F32 R13, -RZ, R6.reuse.H0_H0 ;  /* 0x20000006ff0d7230 */ /* 0x100fe20000004100 */
[----:B--2---:R-:W-:Y:S01]  /*06a0*/  FFMA.FTZ R18, -R18, R11, R18 ;  /* 0x0000000b12127223 */ /* 0x004fe20000010112 */
[----:B------:R-:W-:Y:S01]  /*06b0*/  HADD2.F32 R6, -RZ, R6.H1_H1 ;  /* 0x30000006ff067230 */ /* 0x000fe20000004100 */
[----:B------:R-:W-:-:S02]  /*06c0*/  FMUL.FTZ R9, R4, R9 ;  /* 0x0000000904097220 */ /* 0x000fc40000410000 */
[----:B------:R-:W-:Y:S02]  /*06d0*/  FMUL.FTZ R16, R5, R16 ;  /* 0x0000001005107220 */ /* 0x000fe40000410000 */
[----:B---3--:R-:W-:Y:S02]  /*06e0*/  FFMA.FTZ R7, -R7, R19, R7 ;  /* 0x0000001307077223 */ /* 0x008fe40000010107 */
[----:B------:R-:W-:Y:S01]  /*06f0*/  IMAD.WIDE.U32 R4, R0, R3, c[0x0][0x168] ;  /* 0x00005a0000047625 */ /* 0x000fe200078e0003 */
[----:B------:R-:W-:Y:S02]  /*0700*/  HADD2.F32 R3, -RZ, R8.H0_H0 ;  /* 0x20000008ff037230 */ /* 0x000fe40000004100 */
[----:B------:R-:W-:Y:S01]  /*0710*/  HADD2.F32 R0, -RZ, R10.H0_H0 ;  /* 0x2000000aff007230 */ /* 0x000fe20000004100 */
[----:B------:R-:W-:Y:S01]  /*0720*/  FMUL.FTZ R13, R13, R18 ;  /* 0x000000120d0d7220 */ /* 0x000fe20000410000 */
[----:B------:R-:W-:Y:S01]  /*0730*/  HADD2.F32 R8, -RZ, R8.H1_H1 ;  /* 0x30000008ff087230 */ /* 0x000fe20000004100 */
[----:B------:R-:W-:Y:S01]  /*0740*/  FMUL.FTZ R6, R6, R7 ;  /* 0x0000000706067220 */ /* 0x000fe20000410000 */
[----:B------:R-:W-:Y:S01]  /*0750*/  HADD2.F32 R10, -RZ, R10.H1_H1 ;  /* 0x3000000aff0a7230 */ /* 0x000fe20000004100 */
[----:B------:R-:W-:-:S02]  /*0760*/  FFMA.FTZ R3, R3, R14, R9 ;  /* 0x0000000e03037223 */ /* 0x000fc40000010009 */
[----:B------:R-:W-:Y:S02]  /*0770*/  FFMA.FTZ R8, R8, R21, R16 ;  /* 0x0000001508087223 */ /* 0x000fe40000010010 */
[----:B------:R-:W-:Y:S02]  /*0780*/  FFMA.FTZ R0, R0, R11, R13 ;  /* 0x0000000b00007223 */ /* 0x000fe4000001000d */
[----:B------:R-:W-:Y:S01]  /*0790*/  FFMA.FTZ R19, R10, R19, R6 ;  /* 0x000000130a137223 */ /* 0x000fe20000010006 */
[----:B------:R-:W-:Y:S01]  /*07a0*/  F2FP.PACK_AB R15, R12, R15 ;  /* 0x0000000f0c0f723e */ /* 0x000fe200000000ff */
[----:B------:R-:W-:Y:S01]  /*07b0*/  IMAD.WIDE R4, R2, 0x4, R4 ;  /* 0x0000000402047825 */ /* 0x000fe200078e0204 */
[----:B------:R-:W-:Y:S02]  /*07c0*/  F2FP.PACK_AB R17, R17, R20 ;  /* 0x000000141111723e */ /* 0x000fe400000000ff */
[----:B------:R-:W-:Y:S02]  /*07d0*/  F2FP.PACK_AB R3, R8, R3 ;  /* 0x000000030803723e */ /* 0x000fe400000000ff */
[----:B------:R-:W-:Y:S01]  /*07e0*/  F2FP.PACK_AB R19, R19, R0 ;  /* 0x000000001313723e */ /* 0x000fe200000000ff */
[----:B------:R-:W-:Y:S04]  /*07f0*/  STG.E [R4.64], R15 ;  /* 0x0000000f04007986 */ /* 0x000fe8000c101904 */
[----:B------:R-:W-:Y:S04]  /*0800*/  STG.E [R4.64+0x200], R17 ;  /* 0x0002001104007986 */ /* 0x000fe8000c101904 */
[----:B------:R-:W-:Y:S04]  /*0810*/  STG.E [R4.64+0x400], R3 ;  /* 0x0004000304007986 */ /* 0x000fe8000c101904 */
[----:B------:R-:W-:Y:S01]  /*0820*/  STG.E [R4.64+0x600], R19 ;  /* 0x0006001304007986 */ /* 0x000fe2000c101904 */
[----:B------:R-:W-:Y:S05]  /*0830*/  EXIT ;  /* 0x000000000000794d */ /* 0x000fea0003800000 */
.L_x_2719:
[----:B------:R-:W0:Y:S01]  /*0840*/  S2R R3, SR_TID.X ;  /* 0x0000000000037919 */ /* 0x000e220000002100 */
[----:B------:R-:W-:-:S02]  /*0850*/  PRMT R4, RZ, 0x7610, R4 ;  /* 0x00007610ff047816 */ /* 0x000fc40000000004 */
[----:B------:R-:W-:Y:S02]  /*0860*/  PRMT R5, RZ, 0x7610, R5 ;  /* 0x00007610ff057816 */ /* 0x000fe40000000005 */
[----:B0-----:R-:W-:Y:S02]  /*0870*/  ISETP.GE.AND P0, PT, R3, R2, PT ;  /* 0x000000020300720c */ /* 0x001fe40003f06270 */
[----:B------:R-:W-:-:S11]  /*0880*/  MOV R41, R3 ;  /* 0x0000000300297202 */ /* 0x000fd60000000f00 */
[----:B------:R-:W-:Y:S02]  /*0890*/  @!P0 IADD3 R40, R0, R41, RZ ;  /* 0x0000002900288210 */ /* 0x000fe40007ffe0ff */
[----:B------:R-:W-:-:S04]  /*08a0*/  @!P0 IADD3 R41, R41, 0x80, RZ ;  /* 0x0000008029298810 */ /* 0x000fc80007ffe0ff */
[----:B------:R-:W-:-:S13]  /*08b0*/  ISETP.GE.AND P1, PT, R41, R2, PT ;  /* 0x000000022900720c */ /* 0x000fda0003f26270 */
[----:B------:R-:W-:Y:S02]  /*08c0*/  @!P1 IADD3 R18, R0, R41, RZ ;  /* 0x0000002900129210 */ /* 0x000fe40007ffe0ff */
[----:B------:R-:W-:Y:S02]  /*08d0*/  @!P1 IADD3 R41, R41, 0x80, RZ ;  /* 0x0000008029299810 */ /* 0x000fe40007ffe0ff */
[----:B------:R-:W-:Y:S02]  /*08e0*/  PRMT R8, RZ, 0x7610, R8 ;  /* 0x00007610ff087816 */ /* 0x000fe40000000008 */
[----:B------:R-:W-:Y:S02]  /*08f0*/  ISETP.GE.AND P2, PT, R41, R2, PT ;  /* 0x000000022900720c */ /* 0x000fe40003f46270 */
[----:B------:R-:W-:Y:S02]  /*0900*/  PRMT R9, RZ, 0x7610, R9 ;  /* 0x00007610ff097816 */ /* 0x000fe40000000009 */
[----:B------:R-:W-:-:S02]  /*0910*/  PRMT R10, RZ, 0x7610, R10 ;  /* 0x00007610ff0a7816 */ /* 0x000fc4000000000a */
[----:B------:R-:W-:Y:S02]  /*0920*/  PRMT R11, RZ, 0x7610, R11 ;  /* 0x00007610ff0b7816 */ /* 0x000fe4000000000b */
[----:B------:R-:W-:-:S05]  /*0930*/  @!P1 MOV R19, 0x2 ;  /* 0x0000000200139802 */ /* 0x000fca0000000f00 */
[----:B------:R-:W-:Y:S01]  /*0940*/  @!P2 IADD3 R20, R0, R41, RZ ;  /* 0x000000290014a210 */ /* 0x000fe20007ffe0ff */
[CC--:B------:R-:W-:Y:S01]  /*0950*/  @!P1 IMAD.WIDE.U32 R12, R18.reuse, R19.reuse, c[0x0][0x170] ;  /* 0x00005c00120c9625 */ /* 0x0c0fe200078e0013 */
[----:B------:R-:W-:Y:S02]  /*0960*/  @!P2 IADD3 R41, R41, 0x80, RZ ;  /* 0x000000802929a810 */ /* 0x000fe40007ffe0ff */
[----:B------:R-:W-:Y:S01]  /*0970*/  @!P2 MOV R21, 0x2 ;  /* 0x000000020015a802 */ /* 0x000fe20000000f00 */
[----:B------:R-:W-:Y:S01]  /*0980*/  @!P1 IMAD.WIDE.U32 R14, R18, R19, c[0x0][0x178] ;  /* 0x00005e00120e9625 */ /* 0x000fe200078e0013 */
[----:B------:R-:W-:Y:S01]  /*0990*/  ISETP.GE.AND P3, PT, R41, R2, PT ;  /* 0x000000022900720c */ /* 0x000fe20003f66270 */
[----:B------:R0:W5:Y:S02]  /*09a0*/  @!P1 LDG.E.U16 R4, [R12.64] ;  /* 0x000000040c049981 */ /* 0x000164000c1e1500 */
[CC--:B------:R-:W-:Y:S01]  /*09b0*/  @!P2 IMAD.WIDE.U32 R22, R20.reuse, R21.reuse, c[0x0][0x170] ;  /* 0x00005c001416a625 */ /* 0x0c0fe200078e0015 */
[----:B------:R-:W-:Y:S01]  /*09c0*/  PRMT R6, RZ, 0x7610, R6 ;  /* 0x00007610ff067816 */ /* 0x000fe20000000006 */
[----:B------:R1:W5:Y:S01]  /*09d0*/  @!P1 LDG.E.U16 R5, [R14.64] ;  /* 0x000000040e059981 */ /* 0x000362000c1e1500 */
[----:B------:R-:W-:Y:S01]  /*09e0*/  PRMT R7, RZ, 0x7610, R7 ;  /* 0x00007610ff077816 */ /* 0x000fe20000000007 */
[----:B------:R-:W-:-:S02]  /*09f0*/  @!P2 IMAD.WIDE.U32 R24, R20, R21, c[0x0][0x178] ;  /* 0x00005e001418a625 */ /* 0x000fc400078e0015 */
[----:B------:R2:W5:Y:S02]  /*0a00*/  @!P2 LDG.E.U16 R8, [R22.64] ;  /* 0x000000041608a981 */ /* 0x000564000c1e1500 */
[----:B------:R-:W-:Y:S02]  /*0a10*/  @!P2 IMAD.WIDE.U32 R26, R20, R21, c[0x0][0x180] ;  /* 0x00006000141aa625 */ /* 0x000fe400078e0015 */
[----:B------:R-:W-:Y:S01]  /*0a20*/  @!P3 IADD3 R32, R0, R41, RZ ;  /* 0x000000290020b210 */ /* 0x000fe20007ffe0ff */
[----:B------:R3:W5:Y:S01]  /*0a30*/  @!P2 LDG.E.U16 R9, [R24.64] ;  /* 0x000000041809a981 */ /* 0x000762000c1e1500 */
[----:B------:R-:W-:Y:S01]  /*0a40*/  @!P3 IADD3 R41, R41, 0x80, RZ ;  /* 0x000000802929b810 */ /* 0x000fe20007ffe0ff */
[----:B------:R-:W-:Y:S02]  /*0a50*/  @!P2 IMAD.WIDE.U32 R20, R20, R21, c[0x0][0x188] ;  /* 0x000062001414a625 */ /* 0x000fe400078e0015 */
[----:B------:R4:W5:Y:S01]  /*0a60*/  @!P2 LDG.E.U16 R10, [R26.64] ;  /* 0x000000041a0aa981 */ /* 0x000962000c1e1500 */
[----:B------:R-:W-:Y:S01]  /*0a70*/  ISETP.GE.AND P4, PT, R41, R2, PT ;  /* 0x000000022900720c */ /* 0x000fe20003f86270 */
[----:B------:R-:W-:-:S02]  /*0a80*/  @!P1 IMAD.WIDE.U32 R16, R18, R19, c[0x0][0x180] ;  /* 0x0000600012109625 */ /* 0x000fc400078e0013 */
[----:B------:R1:W5:Y:S01]  /*0a90*/  @!P2 LDG.E.U16 R11, [R20.64] ;  /* 0x00000004140ba981 */ /* 0x000362000c1e1500 */
[----:B------:R-:W-:Y:S01]  /*0aa0*/  @!P3 MOV R33, 0x2 ;  /* 0x000000020021b802 */ /* 0x000fe20000000f00 */
[----:B------:R-:W-:Y:S01]  /*0ab0*/  @!P1 IMAD.WIDE.U32 R18, R18, R19, c[0x0][0x188] ;  /* 0x0000620012129625 */ /* 0x000fe200078e0013 */
[----:B0-----:R-:W-:Y:S01]  /*0ac0*/  PRMT R12, RZ, 0x7610, R12 ;  /* 0x00007610ff0c7816 */ /* 0x001fe2000000000c */
[----:B------:R0:W5:Y:S06]  /*0ad0*/  @!P1 LDG.E.U16 R6, [R16.64] ;  /* 0x0000000410069981 */ /* 0x00016c000c1e1500 */
[----:B------:R-:W-:Y:S01]  /*0ae0*/  @!P4 IADD3 R34, R0, R41, RZ ;  /* 0x000000290022c210 */ /* 0x000fe20007ffe0ff */
[----:B------:R0:W5:Y:S01]  /*0af0*/  @!P1 LDG.E.U16 R7, [R18.64] ;  /* 0x0000000412079981 */ /* 0x000162000c1e1500 */
[----:B------:R-:W-:-:S04]  /*0b00*/  @!P4 IADD3 R41, R41, 0x80, RZ ;  /* 0x000000802929c810 */ /* 0x000fc80007ffe0ff */
[----:B------:R-:W-:-:S13]  /*0b10*/  ISETP.GE.AND P5, PT, R41, R2, PT ;  /* 0x000000022900720c */ /* 0x000fda0003fa6270 */
[----:B------:R-:W-:Y:S02]  /*0b20*/  @!P5 IADD3 R37, R0, R41, RZ ;  /* 0x000000290025d210 */ /* 0x000fe40007ffe0ff */
[----:B------:R-:W-:-:S04]  /*0b30*/  @!P5 IADD3 R41, R41, 0x80, RZ ;  /* 0x000000802929d810 */ /* 0x000fc80007ffe0ff */
[----:B------:R-:W-:Y:S01]  /*0b40*/  ISETP.GE.AND P2, PT, R41, R2, PT ;  /* 0x000000022900720c */ /* 0x000fe20003f46270 */
[CC--:B--2---:R-:W-:Y:S01]  /*0b50*/  @!P3 IMAD.WIDE.U32 R22, R32.reuse, R33.reuse, c[0x0][0x170] ;  /* 0x00005c002016b625 */ /* 0x0c4fe200078e0021 */
[----:B------:R-:W-:Y:S02]  /*0b60*/  PRMT R13, RZ, 0x7610, R13 ;  /* 0x00007610ff0d7816 */ /* 0x000fe4000000000d */
[----:B-1----:R-:W-:Y:S01]  /*0b70*/  PRMT R14, RZ, 0x7610, R14 ;  /* 0x00007610ff0e7816 */ /* 0x002fe2000000000e */
[CC--:B---3--:R-:W-:Y:S01]  /*0b80*/  @!P3 IMAD.WIDE.U32 R24, R32.reuse, R33.reuse, c[0x0][0x178] ;  /* 0x00005e002018b625 */ /* 0x0c8fe200078e0021 */
[----:B------:R-:W-:Y:S01]  /*0b90*/  PRMT R15, RZ, 0x7610, R15 ;  /* 0x00007610ff0f7816 */ /* 0x000fe2000000000f */
[----:B------:R1:W5:Y:S01]  /*0ba0*/  @!P3 LDG.E.U16 R12, [R22.64] ;  /* 0x00000004160cb981 */ /* 0x000362000c1e1500 */
[----:B----4-:R-:W-:Y:S01]  /*0bb0*/  @!P4 MOV R27, 0x2 ;  /* 0x00000002001bc802 */ /* 0x010fe20000000f00 */
[----:B------:R-:W-:Y:S01]  /*0bc0*/  @!P3 IMAD.WIDE.U32 R28, R32, R33, c[0x0][0x180] ;  /* 0x00006000201cb625 */ /* 0x000fe200078e0021 */
[----:B------:R-:W-:Y:S01]  /*0bd0*/  @!P5 MOV R38, 0x2 ;  /* 0x000000020026d802 */ /* 0x000fe20000000f00 */
[----:B------:R2:W5:Y:S02]  /*0be0*/  @!P3 LDG.E.U16 R13, [R24.64] ;  /* 0x00000004180db981 */ /* 0x000564000c1e1500 */
[----:B------:R-:W-:-:S02]  /*0bf0*/  @!P2 IADD3 R44, R0, R41, RZ ;  /* 0x00000029002ca210 */ /* 0x000fc40007ffe0ff */
[----:B------:R-:W-:Y:S01]  /*0c00*/  @!P2 IADD3 R41, R41, 0x80, RZ ;  /* 0x000000802929a810 */ /* 0x000fe20007ffe0ff */
[----:B------:R-:W-:Y:S01]  /*0c10*/  @!P3 IMAD.WIDE.U32 R32, R32, R33, c[0x0][0x188] ;  /* 0x000062002020b625 */ /* 0x000fe200078e0021 */
[----:B------:R3:W5:Y:S02]  /*0c20*/  @!P3 LDG.E.U16 R14, [R28.64] ;  /* 0x000000041c0eb981 */ /* 0x000764000c1e1500 */
[----:B------:R-:W-:Y:S01]  /*0c30*/  ISETP.GE.AND P1, PT, R41, R2, PT ;  /* 0x000000022900720c */ /* 0x000fe20003f26270 */
[CC--:B------:R-:W-:Y:S01]  /*0c40*/  @!P4 IMAD.WIDE.U32 R30, R34.reuse, R27.reuse, c[0x0][0x170] ;  /* 0x00005c00221ec625 */ /* 0x0c0fe200078e001b */
[----:B0-----:R-:W-:Y:S01]  /*0c50*/  PRMT R17, RZ, 0x7610, R17 ;  /* 0x00007610ff117816 */ /* 0x001fe20000000011 */
[----:B------:R0:W5:Y:S02]  /*0c60*/  @!P3 LDG.E.U16 R15, [R32.64] ;  /* 0x00000004200fb981 */ /* 0x000164000c1e1500 */
[----:B--2---:R-:W-:Y:S01]  /*0c70*/  @!P4 IMAD.WIDE.U32 R24, R34, R27, c[0x0][0x180] ;  /* 0x000060002218c625 */ /* 0x004fe200078e001b */
[----:B------:R-:W-:-:S03]  /*0c80*/  @!P2 MOV R45, 0x2 ;  /* 0x00000002002da802 */ /* 0x000fc60000000f00 */
[----:B---3--:R-:W-:-:S04]  /*0c90*/  @!P4 IMAD.WIDE.U32 R28, R34, R27, c[0x0][0x178] ;  /* 0x00005e00221cc625 */ /* 0x008fc800078e001b */
[----:B-1----:R-:W-:Y:S01]  /*0ca0*/  @!P4 IMAD.WIDE.U32 R22, R34, R27, c[0x0][0x188] ;  /* 0x000062002216c625 */ /* 0x002fe200078e001b */
[----:B------:R-:W-:Y:S01]  /*0cb0*/  PRMT R27, RZ, 0x7610, R27 ;  /* 0x00007610ff1b7816 */ /* 0x000fe2000000001b */
[----:B------:R1:W5:Y:S01]  /*0cc0*/  @!P4 LDG.E.U16 R17, [R28.64] ;  /* 0x000000041c11c981 */ /* 0x000362000c1e1500 */
[----:B------:R-:W-:Y:S01]  /*0cd0*/  PRMT R34, RZ, 0x7610, R34 ;  /* 0x00007610ff227816 */ /* 0x000fe20000000022 */
[----:B------:R-:W-:Y:S01]  /*0ce0*/  @!P5 IMAD.WIDE.U32 R42, R37, R38, c[0x0][0x178] ;  /* 0x00005e00252ad625 */ /* 0x000fe200078e0026 */
[----:B------:R-:W-:-:S03]  /*0cf0*/  PRMT R16, RZ, 0x7610, R16 ;  /* 0x00007610ff107816 */ /* 0x000fc60000000010 */
[CC--:B0-----:R-:W-:Y:S01]  /*0d00*/  @!P5 IMAD.WIDE.U32 R32, R37.reuse, R38.reuse, c[0x0][0x180] ;  /* 0x000060002520d625 */ /* 0x0c1fe200078e0026 */
[----:B------:R-:W-:Y:S01]  /*0d10*/  PRMT R36, RZ, 0x7610, R36 ;  /* 0x00007610ff247816 */ /* 0x000fe20000000024 */
[----:B------:R0:W5:Y:S01]  /*0d20*/  @!P5 LDG.E.U16 R27, [R42.64] ;  /* 0x000000042a1bd981 */ /* 0x000162000c1e1500 */
[----:B------:R-:W-:Y:S01]  /*0d30*/  PRMT R26, RZ, 0x7610, R26 ;  /* 0x00007610ff1a7816 */ /* 0x000fe2000000001a */
[----:B-1----:R-:W-:Y:S02]  /*0d40*/  @!P2 IMAD.WIDE.U32 R28, R44, R45, c[0x0][0x170] ;  /* 0x00005c002c1ca625 */ /* 0x002fe400078e002d */
[----:B------:R1:W5:Y:S02]  /*0d50*/  @!P5 LDG.E.U16 R34, [R32.64] ;  /* 0x000000042022d981 */ /* 0x000364000c1e1500 */
[----:B------:R-:W-:Y:S02]  /*0d60*/  @!P5 IMAD.WIDE.U32 R20, R37, R38, c[0x0][0x170] ;  /* 0x00005c002514d625 */ /* 0x000fe400078e0026 */
[----:B------:R2:W5:Y:S01]  /*0d70*/  @!P4 LDG.E.U16 R16, [R30.64] ;  /* 0x000000041e10c981 */ /* 0x000562000c1e1500 */
[----:B0-----:R-:W-:-:S03]  /*0d80*/  @!P1 IADD3 R42, R0, R41, RZ ;  /* 0x00000029002a9210 */ /* 0x001fc60007ffe0ff */
[----:B------:R0:W5:Y:S01]  /*0d90*/  @!P2 LDG.E.U16 R36, [R28.64] ;  /* 0x000000041c24a981 */ /* 0x000162000c1e1500 */
[----:B-1----:R-:W-:Y:S02]  /*0da0*/  @!P1 MOV R33, 0x2 ;  /* 0x0000000200219802 */ /* 0x002fe40000000f00 */
[----:B------:R-:W-:Y:S01]  /*0db0*/  PRMT R41, RZ, 0x7610, R41 ;  /* 0x00007610ff297816 */ /* 0x000fe20000000029 */
[----:B------:R1:W5:Y:S01]  /*0dc0*/  @!P5 LDG.E.U16 R26, [R20.64] ;  /* 0x00000004141ad981 */ /* 0x000362000c1e1500 */
[----:B--2---:R-:W-:Y:S01]  /*0dd0*/  @!P5 IMAD.WIDE.U32 R30, R37, R38, c[0x0][0x188] ;  /* 0x00006200251ed625 */ /* 0x004fe200078e0026 */
[----:B------:R-:W-:-:S03]  /*0de0*/  PRMT R37, RZ, 0x7610, R37 ;  /* 0x00007610ff257816 */ /* 0x000fc60000000025 */
[----:B0-----:R-:W-:Y:S01]  /*0df0*/  @!P1 IMAD.WIDE.U32 R28, R42, R33, c[0x0][0x170] ;  /* 0x00005c002a1c9625 */ /* 0x001fe200078e0021 */
[----:B------:R-:W-:Y:S02]  /*0e00*/  PRMT R18, RZ, 0x7610, R18 ;  /* 0x00007610ff127816 */ /* 0x000fe40000000012 */
[----:B------:R-:W-:Y:S01]  /*0e10*/  PRMT R19, RZ, 0x7610, R19 ;  /* 0x00007610ff137816 */ /* 0x000fe20000000013 */
[----:B-1----:R-:W-:Y:S01]  /*0e20*/  @!P2 IMAD.WIDE.U32 R20, R44, R45, c[0x0][0x178] ;  /* 0x00005e002c14a625 */ /* 0x002fe200078e002d */
        /* <DEDUP_REMOVED lines=19> */
[----:B------:R-:W-:Y:S01]  /*0f60*/  @!P1 IMAD.WIDE.U32 R32, R42, R33, c[0x0][0x188] ;  /* 0x000062002a209625 */ /* 0x000fe200078e0021 */
[----:B--2---:R-:W-:Y:S01]  /*0f70*/  @!P0 MOV R21, 0x2 ;  /* 0x0000000200158802 */ /* 0x004fe20000000f00 */
[----:B------:R2:W5:Y:S04]  /*0f80*/  @!P1 LDG.E.U16 R44, [R30.64] ;  /* 0x000000041e2c9981 */ /* 0x000568000c1e1500 */
[----:B------:R3:W5:Y:S01]  /*0f90*/  @!P1 LDG.E.U16 R45, [R32.64] ;  /* 0x00000004202d9981 */ /* 0x000762000c1e1500 */
[----:B------:R-:W-:-:S04]  /*0fa0*/  @!P0 IMAD.WIDE.U32 R42, R40, R21, c[0x0][0x170] ;  /* 0x00005c00282a8625 */ /* 0x000fc800078e0015 */
[CC--:B0-----:R-:W-:Y:S01]  /*0fb0*/  @!P0 IMAD.WIDE.U32 R24, R40.reuse, R21.reuse, c[0x0][0x178] ;  /* 0x00005e0028188625 */ /* 0x0c1fe200078e0015 */
[----:B--2---:R-:W-:Y:S01]  /*0fc0*/  PRMT R31, RZ, 0x7610, R31 ;  /* 0x00007610ff1f7816 */ /* 0x004fe2000000001f */
[----:B------:R0:W5:Y:S01]  /*0fd0*/  @!P0 LDG.E.U16 R29, [R42.64] ;  /* 0x000000042a1d8981 */ /* 0x000162000c1e1500 */
[----:B------:R-:W-:Y:S01]  /*0fe0*/  PRMT R30, RZ, 0x7610, R30 ;  /* 0x00007610ff1e7816 */ /* 0x000fe2000000001e */
[CC--:B-1----:R-:W-:Y:S01]  /*0ff0*/  @!P0 IMAD.WIDE.U32 R22, R40.reuse, R21.reuse, c[0x0][0x180] ;  /* 0x0000600028168625 */ /* 0x0c2fe200078e0015 */
[----:B---3--:R-:W-:Y:S02]  /*1000*/  PRMT R32, RZ, 0x7610, R32 ;  /* 0x00007610ff207816 */ /* 0x008fe40000000020 */
[----:B------:R0:W5:Y:S01]  /*1010*/  @!P0 LDG.E.U16 R31, [R24.64] ;  /* 0x00000004181f8981 */ /* 0x000162000c1e1500 */
[----:B------:R-:W-:-:S03]  /*1020*/  @!P0 IMAD.WIDE.U32 R20, R40, R21, c[0x0][0x188] ;  /* 0x0000620028148625 */ /* 0x000fc600078e0015 */
[----:B------:R0:W5:Y:S04]  /*1030*/  @!P0 LDG.E.U16 R30, [R22.64] ;  /* 0x00000004161e8981 */ /* 0x000168000c1e1500 */
[----:B------:R0:W5:Y:S01]  /*1040*/  @!P0 LDG.E.U16 R32, [R20.64] ;  /* 0x0000000414208981 */ /* 0x000162000c1e1500 */
[----:B------:R-:W-:Y:S01]  /*1050*/  BSSY B0, `(.L_x_2720) ;  /* 0x000000e000007945 */ /* 0x000fe20003800000 */
[----:B------:R-:W-:Y:S05]  /*1060*/  @P0 BRA `(.L_x_2721) ;  /* 0x000000c000000947 */ /* 0x000fea0003800000 */
[----:B-----5:R-:W-:Y:S02]  /*1070*/  HADD2.F32 R31, -RZ, R31.H0_H0 ;  /* 0x2000001fff1f7230 */ /* 0x020fe40000004100 */
[----:B------:R-:W-:Y:S02]  /*1080*/  HADD2.F32 R32, -RZ, R32.H0_H0 ;  /* 0x20000020ff207230 */ /* 0x000fe40000004100 */
[----:B------:R-:W-:Y:S01]  /*1090*/  HADD2.F32 R29, -RZ, R29.H0_H0 ;  /* 0x2000001dff1d7230 */ /* 0x000fe20000004100 */
[----:B------:R-:W-:Y:S01]  /*10a0*/  FMUL.FTZ R31, R31, -1.4426950216293334961 ;  /* 0xbfb8aa3b1f1f7820 */ /* 0x000fe20000410000 */
[----:B------:R-:W-:-:S05]  /*10b0*/  HADD2.F32 R30, -RZ, R30.H0_H0 ;  /* 0x2000001eff1e7230 */ /* 0x000fca0000004100 */
[----:B------:R-:W1:Y:S02]  /*10c0*/  MUFU.EX2 R31, R31 ;  /* 0x0000001f001f7308 */ /* 0x000e640000000800 */
[----:B01----:R-:W-:-:S06]  /*10d0*/  FADD.FTZ R20, R31, 1 ;  /* 0x3f8000001f147421 */ /* 0x003fcc0000010000 */
[----:B------:R-:W0:Y:S02]  /*10e0*/  MUFU.RCP R21, R20 ;  /* 0x0000001400157308 */ /* 0x000e240000001000 */
[----:B0-----:R-:W-:-:S04]  /*10f0*/  FFMA.FTZ R32, -R32, R21, R32 ;  /* 0x0000001520207223 */ /* 0x001fc80000010120 */
[----:B------:R-:W-:-:S04]  /*1100*/  FMUL.FTZ R29, R29, R32 ;  /* 0x000000201d1d7220 */ /* 0x000fc80000410000 */
[----:B------:R-:W-:-:S05]  /*1110*/  FFMA.FTZ R22, R30, R21, R29 ;  /* 0x000000151e167223 */ /* 0x000fca000001001d */
[----:B------:R-:W-:Y:S02]  /*1120*/  F2FP.PACK_AB R22, RZ, R22 ;  /* 0x00000016ff16723e */ /* 0x000fe400000000ff */
.L_x_2721:
[----:B------:R-:W-:Y:S05]  /*1130*/  BSYNC B0 ;  /* 0x0000000000007941 */ /* 0x000fea0003800000 */
.L_x_2720:
[C---:B0-----:R-:W-:Y:S01]  /*1140*/  IADD3 R23, R3.reuse, 0x180, RZ ;  /* 0x0000018003177810 */ /* 0x041fe20007ffe0ff */
[----:B------:R-:W-:Y:S01]  /*1150*/  BSSY B0, `(.L_x_2722) ;  /* 0x000001f000007945 */ /* 0x000fe20003800000 */
[----:B------:R-:W-:Y:S02]  /*1160*/  IADD3 R21, R3, 0x100, RZ ;  /* 0x0000010003157810 */ /* 0x000fe40007ffe0ff */
[-C--:B------:R-:W-:Y:S02]  /*1170*/  ISETP.GE.AND P1, PT, R23, R2.reuse, PT ;  /* 0x000000021700720c */ /* 0x080fe40003f26270 */
[C---:B------:R-:W-:Y:S02]  /*1180*/  IADD3 R23, R3.reuse, 0x80, RZ ;  /* 0x0000008003177810 */ /* 0x040fe40007ffe0ff */
[----:B------:R-:W-:Y:S02]  /*1190*/  IADD3 R25, R3, 0x200, RZ ;  /* 0x0000020003197810 */ /* 0x000fe40007ffe0ff */
[----:B------:R-:W-:-:S02]  /*11a0*/  ISETP.GE.AND P6, PT, R23, R2, PT ;  /* 0x000000021700720c */ /* 0x000fc40003fc6270 */
[----:B------:R-:W-:Y:S02]  /*11b0*/  ISETP.GE.AND P3, PT, R21, R2, PT ;  /* 0x000000021500720c */ /* 0x000fe40003f66270 */
[----:B------:R-:W-:Y:S02]  /*11c0*/  @!P0 IADD3 R20, R0, R3, RZ ;  /* 0x0000000300148210 */ /* 0x000fe40007ffe0ff */
[C---:B------:R-:W-:Y:S02]  /*11d0*/  IADD3 R21, R3.reuse, 0x280, RZ ;  /* 0x0000028003157810 */ /* 0x040fe40007ffe0ff */
[----:B------:R-:W-:Y:S02]  /*11e0*/  @!P0 MOV R33, 0x2 ;  /* 0x0000000200218802 */ /* 0x000fe40000000f00 */
[C---:B-----5:R-:W-:Y:S02]  /*11f0*/  IADD3 R29, R3.reuse, 0x300, RZ ;  /* 0x00000300031d7810 */ /* 0x060fe40007ffe0ff */
[----:B------:R-:W-:-:S02]  /*1200*/  IADD3 R31, R3, 0x380, RZ ;  /* 0x00000380031f7810 */ /* 0x000fc40007ffe0ff */
[-C--:B------:R-:W-:Y:S02]  /*1210*/  ISETP.GE.AND P2, PT, R25, R2.reuse, PT ;  /* 0x000000021900720c */ /* 0x080fe40003f46270 */
[----:B------:R-:W-:Y:S02]  /*1220*/  P2R R25, PR, RZ, 0x8 ;  /* 0x00000008ff197803 */ /* 0x000fe40000000000 */
[-C--:B------:R-:W-:Y:S01]  /*1230*/  ISETP.GE.AND P3, PT, R21, R2.reuse, PT ;  /* 0x000000021500720c */ /* 0x080fe20003f66270 */
[----:B------:R-:W-:Y:S01]  /*1240*/  @!P0 IMAD.WIDE.U32 R20, R20, R33, c[0x0][0x168] ;  /* 0x00005a0014148625 */ /* 0x000fe200078e0021 */
[-C--:B------:R-:W-:Y:S02]  /*1250*/  ISETP.GE.AND P4, PT, R29, R2.reuse, PT ;  /* 0x000000021d00720c */ /* 0x080fe40003f86270 */
[----:B------:R-:W-:Y:S01]  /*1260*/  ISETP.GE.AND P5, PT, R31, R2, PT ;  /* 0x000000021f00720c */ /* 0x000fe20003fa6270 */
[----:B------:R-:W-:Y:S07]  /*1270*/  @P6 BRA `(.L_x_2723) ;  /* 0x000000c000006947 */ /* 0x000fee0003800000 */
[----:B------:R-:W-:Y:S02]  /*1280*/  HADD2.F32 R5, -RZ, R5.H0_H0 ;  /* 0x20000005ff057230 */ /* 0x000fe40000004100 */
        /* <DEDUP_REMOVED lines=11> */
.L_x_2723:
[----:B------:R-:W-:Y:S05]  /*1340*/  BSYNC B0 ;  /* 0x0000000000007941 */ /* 0x000fea0003800000 */
.L_x_2722:
[----:B------:R-:W-:Y:S01]  /*1350*/  ISETP.NE.AND P6, PT, R25, RZ, PT ;  /* 0x000000ff1900720c */ /* 0x000fe20003fc5270 */
[----:B------:R-:W-:-:S12]  /*1360*/  BSSY B0, `(.L_x_2724) ;  /* 0x000000e000007945 */ /* 0x000fd80003800000 */
[----:B------:R-:W-:Y:S05]  /*1370*/  @P6 BRA `(.L_x_2725) ;  /* 0x000000c000006947 */ /* 0x000fea0003800000 */
[----:B------:R-:W-:Y:S02]  /*1380*/  HADD2.F32 R9, -RZ, R9.H0_H0 ;  /* 0x20000009ff097230 */ /* 0x000fe40000004100 */
        /* <DEDUP_REMOVED lines=11> */
.L_x_2725:
[----:B------:R-:W-:Y:S05]  /*1440*/  BSYNC B0 ;  /* 0x0000000000007941 */ /* 0x000fea0003800000 */
.L_x_2724:
[----:B------:R-:W-:Y:S01]  /*1450*/  BSSY B0, `(.L_x_2726) ;  /* 0x000000e000007945 */ /* 0x000fe20003800000 */
        /* <DEDUP_REMOVED lines=13> */
.L_x_2727:
[----:B------:R-:W-:Y:S05]  /*1530*/  BSYNC B0 ;  /* 0x0000000000007941 */ /* 0x000fea0003800000 */
.L_x_2726:
        /* <DEDUP_REMOVED lines=14> */
.L_x_2729:
[----:B------:R-:W-:Y:S05]  /*1620*/  BSYNC B0 ;  /* 0x0000000000007941 */ /* 0x000fea0003800000 */
.L_x_2728:
        /* <DEDUP_REMOVED lines=14> */
.L_x_2731:
[----:B------:R-:W-:Y:S05]  /*1710*/  BSYNC B0 ;  /* 0x0000000000007941 */ /* 0x000fea0003800000 */
.L_x_2730:
        /* <DEDUP_REMOVED lines=14> */
.L_x_2733:
[----:B------:R-:W-:Y:S05]  /*1800*/  BSYNC B0 ;  /* 0x0000000000007941 */ /* 0x000fea0003800000 */
.L_x_2732:
        /* <DEDUP_REMOVED lines=14> */
.L_x_2735:
[----:B------:R-:W-:Y:S05]  /*18f0*/  BSYNC B0 ;  /* 0x0000000000007941 */ /* 0x000fea0003800000 */
.L_x_2734:
[----:B------:R-:W-:Y:S01]  /*1900*/  @!P0 MOV R3, R23 ;  /* 0x0000001700038202 */ /* 0x000fe20000000f00 */
[----:B------:R0:W-:Y:S01]  /*1910*/  @!P0 STG.E.U16 [R20.64], R22 ;  /* 0x0000001614008986 */ /* 0x0001e2000c101504 */
[----:B------:R-:W-:Y:S01]  /*1920*/  BSSY B0, `(.L_x_2736) ;  /* 0x000002e000007945 */ /* 0x000fe20003800000 */
[----:B------:R-:W-:Y:S01]  /*1930*/  BSSY B1, `(.L_x_2737) ;  /* 0x0000026000017945 */ /* 0x000fe20003800000 */
[----:B------:R-:W-:-:S13]  /*1940*/  ISETP.GE.AND P0, PT, R3, R2, PT ;  /* 0x000000020300720c */ /* 0x000fda0003f06270 */
[----:B------:R-:W-:Y:S05]  /*1950*/  @P0 BRA `(.L_x_2738) ;  /* 0x000000d000000947 */ /* 0x000fea0003800000 */
[----:B0-----:R-:W-:Y:S01]  /*1960*/  HFMA2.MMA R13, -RZ, RZ, 0, 1.1920928955078125e-07 ;  /* 0x00000002ff0d7435 */ /* 0x001fe200000001ff */
[----:B------:R-:W-:Y:S02]  /*1970*/  IADD3 R12, R0, R3, RZ ;  /* 0x00000003000c7210 */ /* 0x000fe40007ffe0ff */
[----:B------:R-:W-:-:S04]  /*1980*/  IADD3 R3, R3, 0x80, RZ ;  /* 0x0000008003037810 */ /* 0x000fc80007ffe0ff */
[----:B------:R-:W-:-:S03]  /*1990*/  ISETP.GE.AND P0, PT, R3, R2, PT ;  /* 0x000000020300720c */ /* 0x000fc60003f06270 */
[----:B------:R-:W-:-:S05]  /*19a0*/  IMAD.WIDE.U32 R12, R12, R13, c[0x0][0x168] ;  /* 0x00005a000c0c7625 */ /* 0x000fca00078e000d */
[----:B------:R0:W-:Y:S05]  /*19b0*/  STG.E.U16 [R12.64], R4 ;  /* 0x000000040c007986 */ /* 0x0001ea000c101504 */
[----:B------:R-:W-:Y:S05]  /*19c0*/  @P0 BRA `(.L_x_2739) ;  /* 0x000000d000000947 */ /* 0x000fea0003800000 */
[----:B0-----:R-:W-:Y:S02]  /*19d0*/  IADD3 R4, R0, R3, RZ ;  /* 0x0000000300047210 */ /* 0x001fe40007ffe0ff */
[----:B------:R-:W-:Y:S02]  /*19e0*/  MOV R11, 0x2 ;  /* 0x00000002000b7802 */ /* 0x000fe40000000f00 */
[----:B------:R-:W-:Y:S02]  /*19f0*/  PRMT R12, R5, 0x7610, R12 ;  /* 0x00007610050c7816 */ /* 0x000fe4000000000c */
[----:B------:R-:W-:Y:S01]  /*1a00*/  IADD3 R3, R3, 0x80, RZ ;  /* 0x0000008003037810 */ /* 0x000fe20007ffe0ff */
[----:B------:R-:W-:-:S05]  /*1a10*/  IMAD.WIDE.U32 R4, R4, R11, c[0x0][0x168] ;  /* 0x00005a0004047625 */ /* 0x000fca00078e000b */
[----:B------:R0:W-:Y:S02]  /*1a20*/  STG.E.U16 [R4.64], R12 ;  /* 0x0000000c04007986 */ /* 0x0001e4000c101504 */
.L_x_2738:
[----:B0-----:R-:W-:-:S13]  /*1a30*/  ISETP.GE.AND P0, PT, R3, R2, PT ;  /* 0x000000020300720c */ /* 0x001fda0003f06270 */
[----:B------:R-:W-:Y:S05]  /*1a40*/  @P0 BRA `(.L_x_2740) ;  /* 0x000000c000000947 */ /* 0x000fea0003800000 */
[----:B------:R-:W-:Y:S02]  /*1a50*/  IADD3 R4, R0, R3, RZ ;  /* 0x0000000300047210 */ /* 0x000fe40007ffe0ff */
[----:B------:R-:W-:Y:S02]  /*1a60*/  MOV R5, 0x2 ;  /* 0x0000000200057802 */ /* 0x000fe40000000f00 */
[----:B------:R-:W-:-:S03]  /*1a70*/  IADD3 R3, R3, 0x80, RZ ;  /* 0x0000008003037810 */ /* 0x000fc60007ffe0ff */
[----:B------:R-:W-:-:S05]  /*1a80*/  IMAD.WIDE.U32 R4, R4, R5, c[0x0][0x168] ;  /* 0x00005a0004047625 */ /* 0x000fca00078e0005 */
[----:B------:R0:W-:Y:S02]  /*1a90*/  STG.E.U16 [R4.64], R6 ;  /* 0x0000000604007986 */ /* 0x0001e4000c101504 */
.L_x_2739:
[----:B------:R-:W-:-:S13]  /*1aa0*/  ISETP.GE.AND P0, PT, R3, R2, PT ;  /* 0x000000020300720c */ /* 0x000fda0003f06270 */
[----:B------:R-:W-:Y:S05]  /*1ab0*/  @P0 BRA `(.L_x_2741) ;  /* 0x000000d000000947 */ /* 0x000fea0003800000 */
[----:B0-----:R-:W-:Y:S01]  /*1ac0*/  HFMA2.MMA R5, -RZ, RZ, 0, 1.1920928955078125e-07 ;  /* 0x00000002ff057435 */ /* 0x001fe200000001ff */
[----:B------:R-:W-:Y:S02]  /*1ad0*/  IADD3 R4, R0, R3, RZ ;  /* 0x0000000300047210 */ /* 0x000fe40007ffe0ff */
[----:B------:R-:W-:-:S07]  /*1ae0*/  IADD3 R3, R3, 0x80, RZ ;  /* 0x0000008003037810 */ /* 0x000fce0007ffe0ff */
[----:B------:R-:W-:-:S05]  /*1af0*/  IMAD.WIDE.U32 R4, R4, R5, c[0x0][0x168] ;  /* 0x00005a0004047625 */ /* 0x000fca00078e0005 */
[----:B------:R0:W-:Y:S02]  /*1b00*/  STG.E.U16 [R4.64], R7 ;  /* 0x0000000704007986 */ /* 0x0001e4000c101504 */
.L_x_2740:
[----:B------:R-:W-:-:S13]  /*1b10*/  ISETP.GE.AND P0, PT, R3, R2, PT ;  /* 0x000000020300720c */ /* 0x000fda0003f06270 */
[----:B------:R-:W-:Y:S01]  /*1b20*/  @P0 BREAK B1 ;  /* 0x0000000000010942 */ /* 0x000fe20003800000 */
[----:B------:R-:W-:Y:S05]  /*1b30*/  @P0 BRA `(.L_x_2742) ;  /* 0x000000c000000947 */ /* 0x000fea0003800000 */
[----:B0-----:R-:W-:Y:S02]  /*1b40*/  IADD3 R4, R0, R3, RZ ;  /* 0x0000000300047210 */ /* 0x001fe40007ffe0ff */
[----:B------:R-:W-:Y:S02]  /*1b50*/  MOV R5, 0x2 ;  /* 0x0000000200057802 */ /* 0x000fe40000000f00 */
[----:B------:R-:W-:-:S03]  /*1b60*/  IADD3 R3, R3, 0x80, RZ ;  /* 0x0000008003037810 */ /* 0x000fc60007ffe0ff */
[----:B------:R-:W-:-:S05]  /*1b70*/  IMAD.WIDE.U32 R4, R4, R5, c[0x0][0x168] ;  /* 0x00005a0004047625 */ /* 0x000fca00078e0005 */
[----:B------:R0:W-:Y:S02]  /*1b80*/  STG.E.U16 [R4.64], R8 ;  /* 0x0000000804007986 */ /* 0x0001e4000c101504 */
.L_x_2741:
[----:B------:R-:W-:Y:S05]  /*1b90*/  BSYNC B1 ;  /* 0x0000000000017941 */ /* 0x000fea0003800000 */
.L_x_2737:
[----:B------:R-:W-:-:S13]  /*1ba0*/  ISETP.GE.AND P0, PT, R3, R2, PT ;  /* 0x000000020300720c */ /* 0x000fda0003f06270 */
[----:B0-----:R-:W-:Y:S02]  /*1bb0*/  @!P0 IADD3 R4, R0, R3, RZ ;  /* 0x0000000300048210 */ /* 0x001fe40007ffe0ff */
[----:B------:R-:W-:Y:S02]  /*1bc0*/  @!P0 MOV R5, 0x2 ;  /* 0x0000000200058802 */ /* 0x000fe40000000f00 */
[----:B------:R-:W-:-:S03]  /*1bd0*/  @!P0 IADD3 R3, R3, 0x80, RZ ;  /* 0x0000008003038810 */ /* 0x000fc60007ffe0ff */
[----:B------:R-:W-:-:S05]  /*1be0*/  @!P0 IMAD.WIDE.U32 R4, R4, R5, c[0x0][0x168] ;  /* 0x00005a0004048625 */ /* 0x000fca00078e0005 */
[----:B------:R0:W-:Y:S02]  /*1bf0*/  @!P0 STG.E.U16 [R4.64], R9 ;  /* 0x0000000904008986 */ /* 0x0001e4000c101504 */
.L_x_2742:
[----:B------:R-:W-:Y:S05]  /*1c00*/  BSYNC B0 ;  /* 0x0000000000007941 */ /* 0x000fea0003800000 */
.L_x_2736:
[----:B------:R-:W-:Y:S01]  /*1c10*/  WARPSYNC 0xffffffff ;  /* 0xffffffff00007948 */ /* 0x000fe20003800000 */
[----:B------:R-:W-:-:S13]  /*1c20*/  ISETP.GE.AND P0, PT, R3, R2, PT ;  /* 0x000000020300720c */ /* 0x000fda0003f06270 */
[----:B------:R-:W-:Y:S05]  /*1c30*/  @P0 EXIT ;  /* 0x000000000000094d */ /* 0x000fea0003800000 */
[----:B------:R-:W-:Y:S01]  /*1c40*/  HFMA2.MMA R2, -RZ, RZ, 0, 1.1920928955078125e-07 ;  /* 0x00000002ff027435 */ /* 0x000fe200000001ff */
[----:B------:R-:W-:-:S09]  /*1c50*/  IADD3 R3, R0, R3, RZ ;  /* 0x0000000300037210 */ /* 0x000fd20007ffe0ff */
[----:B------:R-:W-:-:S05]  /*1c60*/  IMAD.WIDE.U32 R2, R3, R2, c[0x0][0x168] ;  /* 0x00005a0003027625 */ /* 0x000fca00078e0002 */
[----:B------:R-:W-:Y:S01]  /*1c70*/  STG.E.U16 [R2.64], R10 ;  /* 0x0000000a02007986 */ /* 0x000fe2000c101504 */
[----:B------:R-:W-:Y:S05]  /*1c80*/  EXIT ;  /* 0x000000000000794d */ /* 0x000fea0003800000 */
.L_x_2743:
        /* <DEDUP_REMOVED lines=15> */
.L_x_9044:


//--------------------- .text._ZN2at6native29vectorized_elementwise_kernelILi4EZZZNS0_14glu_jvp_kernelERNS_18TensorIteratorBaseEENKUlvE_clEvENKUlvE1_clEvEUlN3c104HalfES7_S7_S7_E_St5arrayIPcLm5EEEEviT0_T1_ --------------------------
	.section	.text._ZN2at6native29vectorized_elementwise_kernelILi4EZZZNS0_14glu_jvp_kernelERNS_18TensorIteratorBaseEENKUlvE_clEvENKUlvE1_clEvEUlN3c104HalfES7_S7_S7_E_St5arrayIPcLm5EEEEviT0_T1_,"ax",@progbits
	.sectioninfo	@"SHI_REGISTERS=48"
	.align	128
        .global         _ZN2at6native29vectorized_elementwise_kernelILi4EZZZNS0_14glu_jvp_kernelERNS_18TensorIteratorBaseEENKUlvE_clEvENKUlvE1_clEvEUlN3c104HalfES7_S7_S7_E_St5arrayIPcLm5EEEEviT0_T1_
        .type           _ZN2at6native29vectorized_elementwise_kernelILi4EZZZNS0_14glu_jvp_kernelERNS_18TensorIteratorBaseEENKUlvE_clEvENKUlvE1_clEvEUlN3c104HalfES7_S7_S7_E_St5arrayIPcLm5EEEEviT0_T1_,@function
        .size           _ZN2at6native29vectorized_elementwise_kernelILi4EZZZNS0_14glu_jvp_kernelERNS_18TensorIteratorBaseEENKUlvE_clEvENKUlvE1_clEvEUlN3c104HalfES7_S7_S7_E_St5arrayIPcLm5EEEEviT0_T1_,(.L_x_9045 - _ZN2at6native29vectorized_elementwise_kernelILi4EZZZNS0_14glu_jvp_kernelERNS_18TensorIteratorBaseEENKUlvE_clEvENKUlvE1_clEvEUlN3c104HalfES7_S7_S7_E_St5arrayIPcLm5EEEEviT0_T1_)
        .other          _ZN2at6native29vectorized_elementwise_kernelILi4EZZZNS0_14glu_jvp_kernelERNS_18TensorIteratorBaseEENKUlvE_clEvENKUlvE1_clEvEUlN3c104HalfES7_S7_S7_E_St5arrayIPcLm5EEEEviT0_T1_,@"STO_CUDA_ENTRY STV_DEFAULT"
_ZN2at6native29vectorized_elementwise_kernelILi4EZZZNS0_14glu_jvp_kernelERNS_18TensorIteratorBaseEENKUlvE_clEvENKUlvE1_clEvEUlN3c104HalfES7_S7_S7_E_St5arrayIPcLm5EEEEviT0_T1_:
.text._ZN2at6native29vectorized_elementwise_kernelILi4EZZZNS0_14glu_jvp_kernelERNS_18TensorIteratorBaseEENKUlvE_clEvENKUlvE1_clEvEUlN3c104HalfES7_S7_S7_E_St5arrayIPcLm5EEEEviT0_T1_:
        /* <DEDUP_REMOVED lines=18> */
[----:B------:R5:W4:Y:S01]  /*0120*/  LDG.E.64 R12, [R20.64] ;  /* 0x00000004140c7981 */ /* 0x000b22000c1e1b00 */
[----:B------:R-:W-:-:S03]  /*0130*/  IMAD.WIDE R6, R0, R15, c[0x0][0x180] ;  /* 0x0000600000067625 */ /* 0x000fc600078e020f */
[----:B------:R1:W4:Y:S04]  /*0140*/  LDG.E.64 R2, [R24.64+0x400] ;  /* 0x0004000418027981 */ /* 0x000328000c1e1b00 */
[----:B------:R5:W4:Y:S01]  /*0150*/  LDG.E.64 R8, [R20.64+0x400] ;  /* 0x0004000414087981 */ /* 0x000b22000c1e1b00 */
[----:B------:R-:W-:-:S05]  /*0160*/  IMAD.WIDE.U32 R22, R14, 0x8, R6 ;  /* 0x000000080e167825 */ /* 0x000fca00078e0006 */
[----:B0-----:R0:W4:Y:S04]  /*0170*/  LDG.E.64 R4, [R22.64] ;  /* 0x0000000416047981 */ /* 0x001128000c1e1b00 */
[----:B------:R0:W4:Y:S01]  /*0180*/  LDG.E.64 R6, [R22.64+0x400] ;  /* 0x0004000416067981 */ /* 0x000122000c1e1b00 */
[--C-:B--2---:R-:W-:Y:S02]  /*0190*/  HADD2.F32 R26, -RZ, R16.reuse.H0_H0 ;  /* 0x20000010ff1a7230 */ /* 0x104fe40000004100 */
[----:B------:R-:W-:-:S03]  /*01a0*/  HADD2.F32 R16, -RZ, R16.H1_H1 ;  /* 0x30000010ff107230 */ /* 0x000fc60000004100 */
[----:B------:R-:W-:Y:S02]  /*01b0*/  FMUL.FTZ R26, R26, -1.4426950216293334961 ;  /* 0xbfb8aa3b1a1a7820 */ /* 0x000fe40000410000 */
[----:B------:R-:W-:Y:S01]  /*01c0*/  FMUL.FTZ R16, R16, -1.4426950216293334961 ;  /* 0xbfb8aa3b10107820 */ /* 0x000fe20000410000 */
[--C-:B-----5:R-:W-:Y:S02]  /*01d0*/  HADD2.F32 R20, -RZ, R17.reuse.H0_H0 ;  /* 0x20000011ff147230 */ /* 0x120fe40000004100 */
[----:B------:R-:W-:Y:S01]  /*01e0*/  HADD2.F32 R17, -RZ, R17.H1_H1 ;  /* 0x30000011ff117230 */ /* 0x000fe20000004100 */
[----:B------:R-:W2:Y:S01]  /*01f0*/  MUFU.EX2 R26, R26 ;  /* 0x0000001a001a7308 */ /* 0x000ea20000000800 */
[--C-:B---3--:R-:W-:Y:S02]  /*0200*/  HADD2.F32 R21, -RZ, R18.reuse.H0_H0 ;  /* 0x20000012ff157230 */ /* 0x108fe40000004100 */
[----:B------:R-:W-:Y:S01]  /*0210*/  HADD2.F32 R18, -RZ, R18.H1_H1 ;  /* 0x30000012ff127230 */ /* 0x000fe20000004100 */
[----:B------:R-:W-:-:S04]  /*0220*/  FMUL.FTZ R17, R17, -1.4426950216293334961 ;  /* 0xbfb8aa3b11117820 */ /* 0x000fc80000410000 */
[----:B------:R-:W3:Y:S01]  /*0230*/  MUFU.EX2 R16, R16 ;  /* 0x0000001000107308 */ /* 0x000ee20000000800 */
[----:B0-----:R-:W-:Y:S01]  /*0240*/  FMUL.FTZ R23, R18, -1.4426950216293334961 ;  /* 0xbfb8aa3b12177820 */ /* 0x001fe20000410000 */
[--C-:B------:R-:W-:Y:S01]  /*0250*/  HADD2.F32 R18, -RZ, R19.reuse.H0_H0 ;  /* 0x20000013ff127230 */ /* 0x100fe20000004100 */
[----:B------:R-:W-:Y:S02]  /*0260*/  FMUL.FTZ R22, R21, -1.4426950216293334961 ;  /* 0xbfb8aa3b15167820 */ /* 0x000fe40000410000 */
[----:B------:R-:W-:Y:S01]  /*0270*/  FMUL.FTZ R20, R20, -1.4426950216293334961 ;  /* 0xbfb8aa3b14147820 */ /* 0x000fe20000410000 */
[----:B------:R-:W-:Y:S02]  /*0280*/  HADD2.F32 R19, -RZ, R19.H1_H1 ;  /* 0x30000013ff137230 */ /* 0x000fe40000004100 */
[----:B------:R-:W0:Y:S01]  /*0290*/  MUFU.EX2 R17, R17 ;  /* 0x0000001100117308 */ /* 0x000e220000000800 */
[----:B-1----:R-:W-:Y:S02]  /*02a0*/  FMUL.FTZ R24, R18, -1.4426950216293334961 ;  /* 0xbfb8aa3b12187820 */ /* 0x002fe40000410000 */
[----:B--2---:R-:W-:-:S02]  /*02b0*/  FADD.FTZ R18, R26, 1 ;  /* 0x3f8000001a127421 */ /* 0x004fc40000010000 */
[----:B------:R-:W-:-:S03]  /*02c0*/  FMUL.FTZ R21, R19, -1.4426950216293334961 ;  /* 0xbfb8aa3b13157820 */ /* 0x000fc60000410000 */
[----:B------:R-:W1:Y:S01]  /*02d0*/  MUFU.EX2 R22, R22 ;  /* 0x0000001600167308 */ /* 0x000e620000000800 */
[----:B---3--:R-:W-:-:S07]  /*02e0*/  FADD.FTZ R19, R16, 1 ;  /* 0x3f80000010137421 */ /* 0x008fce0000010000 */
[----:B------:R-:W2:Y:S08]  /*02f0*/  MUFU.EX2 R20, R20 ;  /* 0x0000001400147308 */ /* 0x000eb00000000800 */
[----:B------:R-:W3:Y:S01]  /*0300*/  MUFU.EX2 R23, R23 ;  /* 0x0000001700177308 */ /* 0x000ee20000000800 */
[----:B0-----:R-:W-:-:S07]  /*0310*/  FADD.FTZ R17, R17, 1 ;  /* 0x3f80000011117421 */ /* 0x001fce0000010000 */
[----:B------:R-:W0:Y:S08]  /*0320*/  MUFU.RCP R18, R18 ;  /* 0x0000001200127308 */ /* 0x000e300000001000 */
[----:B------:R5:W0:Y:S01]  /*0330*/  MUFU.EX2 R28, R24 ;  /* 0x00000018001c7308 */ /* 0x000a220000000800 */
[----:B-1----:R-:W-:-:S07]  /*0340*/  FADD.FTZ R16, R22, 1 ;  /* 0x3f80000016107421 */ /* 0x002fce0000010000 */
[----:B------:R-:W1:Y:S01]  /*0350*/  MUFU.RCP R19, R19 ;  /* 0x0000001300137308 */ /* 0x000e620000001000 */
[----:B----4-:R-:W-:-:S07]  /*0360*/  HADD2.F32 R25, -RZ, R10.H0_H0 ;  /* 0x2000000aff197230 */ /* 0x010fce0000004100 */
[----:B------:R-:W4:Y:S01]  /*0370*/  MUFU.EX2 R21, R21 ;  /* 0x0000001500157308 */ /* 0x000f220000000800 */
[----:B--2---:R-:W-:Y:S01]  /*0380*/  FADD.FTZ R20, R20, 1 ;  /* 0x3f80000014147421 */ /* 0x004fe20000010000 */
[----:B-----5:R-:W-:Y:S01]  /*0390*/  HADD2.F32 R24, -RZ, R10.H1_H1 ;  /* 0x3000000aff187230 */ /* 0x020fe20000004100 */
[----:B---3--:R-:W-:Y:S01]  /*03a0*/  FADD.FTZ R27, R23, 1 ;  /* 0x3f800000171b7421 */ /* 0x008fe20000010000 */
[----:B------:R-:W-:-:S04]  /*03b0*/  HADD2.F32 R23, -RZ, R12.H0_H0 ;  /* 0x2000000cff177230 */ /* 0x000fc80000004100 */
[----:B------:R-:W2:Y:S01]  /*03c0*/  MUFU.RCP R17, R17 ;  /* 0x0000001100117308 */ /* 0x000ea20000001000 */
[----:B------:R-:W-:Y:S01]  /*03d0*/  HADD2.F32 R22, -RZ, R12.H1_H1 ;  /* 0x3000000cff167230 */ /* 0x000fe20000004100 */
[----:B0-----:R-:W-:Y:S02]  /*03e0*/  FFMA.FTZ R12, -R25, R18, R25 ;  /* 0x00000012190c7223 */ /* 0x001fe40000010119 */
[----:B------:R-:W-:-:S04]  /*03f0*/  FADD.FTZ R28, R28, 1 ;  /* 0x3f8000001c1c7421 */ /* 0x000fc80000010000 */
[----:B------:R-:W0:Y:S01]  /*0400*/  MUFU.RCP R16, R16 ;  /* 0x0000001000107308 */ /* 0x000e220000001000 */
[----:B-1----:R-:W-:Y:S02]  /*0410*/  FFMA.FTZ R25, -R24, R19, R24 ;  /* 0x0000001318197223 */ /* 0x002fe40000010118 */
[----:B------:R-:W-:Y:S02]  /*0420*/  FMUL.FTZ R23, R23, R12 ;  /* 0x0000000c17177220 */ /* 0x000fe40000410000 */
[----:B----4-:R-:W-:-:S03]  /*0430*/  FADD.FTZ R30, R21, 1 ;  /* 0x3f800000151e7421 */ /* 0x010fc60000010000 */
[----:B------:R-:W1:Y:S01]  /*0440*/  MUFU.RCP R20, R20 ;  /* 0x0000001400147308 */ /* 0x000e620000001000 */
[----:B------:R-:W-:Y:S01]  /*0450*/  HADD2.F32 R26, -RZ, R11.H1_H1 ;  /* 0x3000000bff1a7230 */ /* 0x000fe20000004100 */
[----:B------:R-:W-:-:S06]  /*0460*/  FMUL.FTZ R22, R22, R25 ;  /* 0x0000001916167220 */ /* 0x000fcc0000410000 */
[----:B------:R3:W4:Y:S01]  /*0470*/  MUFU.RCP R10, R27 ;  /* 0x0000001b000a7308 */ /* 0x0007220000001000 */
[--C-:B------:R-:W-:Y:S02]  /*0480*/  HADD2.F32 R21, -RZ, R2.reuse.H0_H0 ;  /* 0x20000002ff157230 */ /* 0x100fe40000004100 */
[----:B------:R-:W-:Y:S02]  /*0490*/  HADD2.F32 R29, -RZ, R2.H1_H1 ;  /* 0x30000002ff1d7230 */ /* 0x000fe40000004100 */
[----:B------:R-:W-:-:S03]  /*04a0*/  HADD2.F32 R24, -RZ, R13.H0_H0 ;  /* 0x2000000dff187230 */ /* 0x000fc60000004100 */
[----:B------:R4:W5:Y:S01]  /*04b0*/  MUFU.RCP R12, R28 ;  /* 0x0000001c000c7308 */ /* 0x0009620000001000 */
[----:B------:R-:W-:Y:S02]  /*04c0*/  HADD2.F32 R25, -RZ, R13.H1_H1 ;  /* 0x3000000dff197230 */ /* 0x000fe40000004100 */
[----:B------:R-:W-:Y:S02]  /*04d0*/  HADD2.F32 R13, -RZ, R11.H0_H0 ;  /* 0x2000000bff0d7230 */ /* 0x000fe40000004100 */
[----:B------:R-:W-:-:S03]  /*04e0*/  HADD2.F32 R11, -RZ, R8.H0_H0 ;  /* 0x20000008ff0b7230 */ /* 0x000fc60000004100 */
[----:B------:R-:W5:Y:S01]  /*04f0*/  MUFU.RCP R2, R30 ;  /* 0x0000001e00027308 */ /* 0x000f620000001000 */
[----:B---3--:R-:W-:Y:S01]  /*0500*/  HADD2.F32 R27, -RZ, R8.H1_H1 ;  /* 0x30000008ff1b7230 */ /* 0x008fe20000004100 */
[----:B--2---:R-:W-:Y:S02]  /*0510*/  FFMA.FTZ R8, -R26, R17, R26 ;  /* 0x000000111a087223 */ /* 0x004fe4000001011a */
[----:B0-----:R-:W-:Y:S02]  /*0520*/  FFMA.FTZ R26, -R21, R16, R21 ;  /* 0x00000010151a7223 */ /* 0x001fe40000010115 */
[----:B------:R-:W-:Y:S01]  /*0530*/  FMUL.FTZ R8, R25, R8 ;  /* 0x0000000819087220 */ /* 0x000fe20000410000 */
[--C-:B------:R-:W-:Y:S01]  /*0540*/  HADD2.F32 R25, -RZ, R3.reuse.H0_H0 ;  /* 0x20000003ff197230 */ /* 0x100fe20000004100 */
[----:B-1----:R-:W-:Y:S02]  /*0550*/  FFMA.FTZ R13, -R13, R20, R13 ;  /* 0x000000140d0d7223 */ /* 0x002fe4000001010d */
[----:B----4-:R-:W-:Y:S01]  /*0560*/  FFMA.FTZ R28, -R29, R10, R29 ;  /* 0x0000000a1d1c7223 */ /* 0x010fe2000001011d */
[----:B------:R-:W-:Y:S01]  /*0570*/  HADD2.F32 R29, -RZ, R3.H1_H1 ;  /* 0x30000003ff1d7230 */ /* 0x000fe20000004100 */
[----:B------:R-:W-:Y:S01]  /*0580*/  FMUL.FTZ R11, R11, R26 ;  /* 0x0000001a0b0b7220 */ /* 0x000fe20000410000 */
[--C-:B------:R-:W-:Y:S01]  /*0590*/  HADD2.F32 R3, -RZ, R4.reuse.H0_H0 ;  /* 0x20000004ff037230 */ /* 0x100fe20000004100 */
[----:B------:R-:W-:Y:S01]  /*05a0*/  FMUL.FTZ R24, R24, R13 ;  /* 0x0000000d18187220 */ /* 0x000fe20000410000 */
[--C-:B------:R-:W-:Y:S01]  /*05b0*/  HADD2.F32 R21, -RZ, R9.reuse.H0_H0 ;  /* 0x20000009ff157230 */ /* 0x100fe20000004100 */
[----:B-----5:R-:W-:Y:S01]  /*05c0*/  FFMA.FTZ R26, -R25, R12, R25 ;  /* 0x0000000c191a7223 */ /* 0x020fe20000010119 */
[----:B------:R-:W-:Y:S01]  /*05d0*/  HADD2.F32 R4, -RZ, R4.H1_H1 ;  /* 0x30000004ff047230 */ /* 0x000fe20000004100 */
[----:B------:R-:W-:Y:S01]  /*05e0*/  FMUL.FTZ R13, R27, R28 ;  /* 0x0000001c1b0d7220 */ /* 0x000fe20000410000 */
[----:B------:R-:W-:Y:S01]  /*05f0*/  HADD2.F32 R27, -RZ, R9.H1_H1 ;  /* 0x30000009ff1b7230 */ /* 0x000fe20000004100 */
[----:B------:R-:W-:-:S02]  /*0600*/  FFMA.FTZ R28, -R29, R2, R29 ;  /* 0x000000021d1c7223 */ /* 0x000fc4000001011d */
[----:B------:R-:W-:Y:S01]  /*0610*/  FMUL.FTZ R26, R21, R26 ;  /* 0x0000001a151a7220 */ /* 0x000fe20000410000 */
[----:B------:R-:W-:Y:S01]  /*0620*/  HADD2.F32 R21, -RZ, R7.H0_H0 ;  /* 0x20000007ff157230 */ /* 0x000fe20000004100 */
[----:B------:R-:W-:Y:S01]  /*0630*/  FFMA.FTZ R22, R4, R19, R22 ;  /* 0x0000001304167223 */ /* 0x000fe20000010016 */
[--C-:B------:R-:W-:Y:S01]  /*0640*/  HADD2.F32 R19, -RZ, R6.reuse.H0_H0 ;  /* 0x20000006ff137230 */ /* 0x100fe20000004100 */
[----:B------:R-:W-:Y:S01]  /*0650*/  FFMA.FTZ R3, R3, R18, R23 ;  /* 0x0000001203037223 */ /* 0x000fe20000010017 */
[--C-:B------:R-:W-:Y:S01]  /*0660*/  HADD2.F32 R9, -RZ, R5.reuse.H0_H0 ;  /* 0x20000005ff097230 */ /* 0x100fe20000004100 */
[----:B------:R-:W-:Y:S01]  /*0670*/  FMUL.FTZ R27, R27, R28 ;  /* 0x0000001c1b1b7220 */ /* 0x000fe20000410000 */
[----:B------:R-:W-:Y:S02]  /*0680*/  HADD2.F32 R18, -RZ, R5.H1_H1 ;  /* 0x30000005ff127230 */ /* 0x000fe40000004100 */
[----:B------:R-:W-:Y:S02]  /*0690*/  HADD2.F32 R6, -RZ, R6.H1_H1 ;  /* 0x30000006ff067230 */ /* 0x000fe40000004100 */
[----:B------:R-:W-:Y:S01]  /*06a0*/  HADD2.F32 R7, -RZ, R7.H1_H1 ;  /* 0x30000007ff077230 */ /* 0x000fe20000004100 */
[----:B------:R-:W-:-:S04]  /*06b0*/  IMAD.WIDE.U32 R4, R0, R15, c[0x0][0x168] ;  /* 0x00005a0000047625 */ /* 0x000fc800078e000f */
[----:B------:R-:W-:Y:S02]  /*06c0*/  FFMA.FTZ R9, R9, R20, R24 ;  /* 0x0000001409097223 */ /* 0x000fe40000010018 */
[----:B------:R-:W-:Y:S02]  /*06d0*/  FFMA.FTZ R8, R18, R17, R8 ;  /* 0x0000001112087223 */ /* 0x000fe40000010008 */
[----:B------:R-:W-:Y:S02]  /*06e0*/  FFMA.FTZ R11, R19, R16, R11 ;  /* 0x00000010130b7223 */ /* 0x000fe4000001000b */
[----:B------:R-:W-:Y:S02]  /*06f0*/  FFMA.FTZ R6, R6, R10, R13 ;  /* 0x0000000a06067223 */ /* 0x000fe4000001000d */
[----:B------:R-:W-:Y:S02]  /*0700*/  FFMA.FTZ R21, R21, R12, R26 ;  /* 0x0000000c15157223 */ /* 0x000fe4000001001a */
[----:B------:R-:W-:Y:S01]  /*0710*/  FFMA.FTZ R2, R7, R2, R27 ;  /* 0x0000000207027223 */ /* 0x000fe2000001001b */
[----:B------:R-:W-:Y:S01]  /*0720*/  F2FP.PACK_AB R22, R22, R3 ;  /* 0x000000031616723e */ /* 0x000fe200000000ff */
[----:B------:R-:W-:Y:S01]  /*0730*/  IMAD.WIDE R4, R14, 0x8, R4 ;  /* 0x000000080e047825 */ /* 0x000fe200078e0204 */
[----:B------:R-:W-:-:S02]  /*0740*/  F2FP.PACK_AB R23, R8, R9 ;  /* 0x000000090817723e */ /* 0x000fc400000000ff */
[----:B------:R-:W-:Y:S02]  /*0750*/  F2FP.PACK_AB R6, R6, R11 ;  /* 0x0000000b0606723e */ /* 0x000fe400000000ff */
[----:B------:R-:W-:Y:S01]  /*0760*/  F2FP.PACK_AB R7, R2, R21 ;  /* 0x000000150207723e */ /* 0x000fe200000000ff */
[----:B------:R-:W-:Y:S04]  /*0770*/  STG.E.64 [R4.64], R22 ;  /* 0x0000001604007986 */ /* 0x000fe8000c101b04 */
[----:B------:R-:W-:Y:S01]  /*0780*/  STG.E.64 [R4.64+0x400], R6 ;  /* 0x0004000604007986 */ /* 0x000fe2000c101b04 */
[----:B------:R-:W-:Y:S05]  /*0790*/  EXIT ;  /* 0x000000000000794d */ /* 0x000fea0003800000 */
.L_x_2744:
[----:B------:R-:W0:Y:S01]  /*07a0*/  S2R R3, SR_TID.X ;  /* 0x0000000000037919 */ /* 0x000e220000002100 */
[----:B------:R-:W-:Y:S02]  /*07b0*/  PRMT R4, RZ, 0x7610, R4 ;  /* 0x00007610ff047816 */ /* 0x000fe40000000004 */
[----:B------:R-:W-:-:S02]  /*07c0*/  PRMT R5, RZ, 0x7610, R5 ;  /* 0x00007610ff057816 */ /* 0x000fc40000000005 */
        /* <DEDUP_REMOVED lines=140> */
.L_x_2746:
[----:B------:R-:W-:Y:S05]  /*1090*/  BSYNC B0 ;  /* 0x0000000000007941 */ /* 0x000fea0003800000 */
.L_x_2745:
        /* <DEDUP_REMOVED lines=32> */
.L_x_2748:
[----:B------:R-:W-:Y:S05]  /*12a0*/  BSYNC B0 ;  /* 0x0000000000007941 */ /* 0x000fea0003800000 */
.L_x_2747:
        /* <DEDUP_REMOVED lines=15> */
.L_x_2750:
[----:B------:R-:W-:Y:S05]  /*13a0*/  BSYNC B0 ;  /* 0x0000000000007941 */ /* 0x000fea0003800000 */
.L_x_2749:
        /* <DEDUP_REMOVED lines=14> */
.L_x_2752:
[----:B------:R-:W-:Y:S05]  /*1490*/  BSYNC B0 ;  /* 0x0000000000007941 */ /* 0x000fea0003800000 */
.L_x_2751:
        /* <DEDUP_REMOVED lines=14> */
.L_x_2754:
[----:B------:R-:W-:Y:S05]  /*1580*/  BSYNC B0 ;  /* 0x0000000000007941 */ /* 0x000fea0003800000 */
.L_x_2753:
        /* <DEDUP_REMOVED lines=14> */
.L_x_2756:
[----:B------:R-:W-:Y:S05]  /*1670*/  BSYNC B0 ;  /* 0x0000000000007941 */ /* 0x000fea0003800000 */
.L_x_2755:
        /* <DEDUP_REMOVED lines=14> */
.L_x_2758:
[----:B------:R-:W-:Y:S05]  /*1760*/  BSYNC B0 ;  /* 0x0000000000007941 */ /* 0x000fea0003800000 */
.L_x_2757:
        /* <DEDUP_REMOVED lines=14> */
.L_x_2760:
[----:B------:R-:W-:Y:S05]  /*1850*/  BSYNC B0 ;  /* 0x0000000000007941 */ /* 0x000fea0003800000 */
.L_x_2759:
        /* <DEDUP_REMOVED lines=19> */
.L_x_2763:
[----:B0-----:R-:W-:-:S13]  /*1990*/  ISETP.GE.AND P0, PT, R3, R2, PT ;  /* 0x000000020300720c */ /* 0x001fda0003f06270 */
[----:B------:R-:W-:Y:S05]  /*19a0*/  @P0 BRA `(.L_x_2765) ;  /* 0x000000c000000947 */ /* 0x000fea0003800000 */
[----:B------:R-:W-:Y:S02]  /*19b0*/  IADD3 R4, R0, R3, RZ ;  /* 0x0000000300047210 */ /* 0x000fe40007ffe0ff */
[----:B------:R-:W-:Y:S02]  /*19c0*/  MOV R5, 0x2 ;  /* 0x0000000200057802 */ /* 0x000fe40000000f00 */
[----:B------:R-:W-:-:S03]  /*19d0*/  IADD3 R3, R3, 0x80, RZ ;  /* 0x0000008003037810 */ /* 0x000fc60007ffe0ff */
[----:B------:R-:W-:-:S05]  /*19e0*/  IMAD.WIDE.U32 R4, R4, R5, c[0x0][0x168] ;  /* 0x00005a0004047625 */ /* 0x000fca00078e0005 */
[----:B------:R0:W-:Y:S02]  /*19f0*/  STG.E.U16 [R4.64], R6 ;  /* 0x0000000604007986 */ /* 0x0001e4000c101504 */
.L_x_2764:
[----:B------:R-:W-:-:S13]  /*1a00*/  ISETP.GE.AND P0, PT, R3, R2, PT ;  /* 0x000000020300720c */ /* 0x000fda0003f06270 */
[----:B------:R-:W-:Y:S05]  /*1a10*/  @P0 BRA `(.L_x_2766) ;  /* 0x000000d000000947 */ /* 0x000fea0003800000 */
[----:B0-----:R-:W-:Y:S01]  /*1a20*/  HFMA2.MMA R5, -RZ, RZ, 0, 1.1920928955078125e-07 ;  /* 0x00000002ff057435 */ /* 0x001fe200000001ff */
[----:B------:R-:W-:Y:S02]  /*1a30*/  IADD3 R4, R0, R3, RZ ;  /* 0x0000000300047210 */ /* 0x000fe40007ffe0ff */
[----:B------:R-:W-:-:S07]  /*1a40*/  IADD3 R3, R3, 0x80, RZ ;  /* 0x0000008003037810 */ /* 0x000fce0007ffe0ff */
[----:B------:R-:W-:-:S05]  /*1a50*/  IMAD.WIDE.U32 R4, R4, R5, c[0x0][0x168] ;  /* 0x00005a0004047625 */ /* 0x000fca00078e0005 */
[----:B------:R0:W-:Y:S02]  /*1a60*/  STG.E.U16 [R4.64], R7 ;  /* 0x0000000704007986 */ /* 0x0001e4000c101504 */
.L_x_2765:
        /* <DEDUP_REMOVED lines=8> */
.L_x_2766:
[----:B------:R-:W-:Y:S05]  /*1af0*/  BSYNC B1 ;  /* 0x0000000000017941 */ /* 0x000fea0003800000 */
.L_x_2762:
[----:B------:R-:W-:-:S13]  /*1b00*/  ISETP.GE.AND P0, PT, R3, R2, PT ;  /* 0x000000020300720c */ /* 0x000fda0003f06270 */
[----:B0-----:R-:W-:Y:S02]  /*1b10*/  @!P0 IADD3 R4, R0, R3, RZ ;  /* 0x0000000300048210 */ /* 0x001fe40007ffe0ff */
[----:B------:R-:W-:Y:S02]  /*1b20*/  @!P0 MOV R5, 0x2 ;  /* 0x0000000200058802 */ /* 0x000fe40000000f00 */
[----:B------:R-:W-:-:S03]  /*1b30*/  @!P0 IADD3 R3, R3, 0x80, RZ ;  /* 0x0000008003038810 */ /* 0x000fc60007ffe0ff */
[----:B------:R-:W-:-:S05]  /*1b40*/  @!P0 IMAD.WIDE.U32 R4, R4, R5, c[0x0][0x168] ;  /* 0x00005a0004048625 */ /* 0x000fca00078e0005 */
[----:B------:R0:W-:Y:S02]  /*1b50*/  @!P0 STG.E.U16 [R4.64], R9 ;  /* 0x0000000904008986 */ /* 0x0001e4000c101504 */
.L_x_2767:
[----:B------:R-:W-:Y:S05]  /*1b60*/  BSYNC B0 ;  /* 0x0000000000007941 */ /* 0x000fea0003800000 */
.L_x_2761:
        /* <DEDUP_REMOVED lines=8> */
.L_x_2768:
        /* <DEDUP_REMOVED lines=9> */
.L_x_9045:


//--------------------- .text._ZN2at6native29vectorized_elementwise_kernelILi8EZZZNS0_14glu_jvp_kernelERNS_18TensorIteratorBaseEENKUlvE_clEvENKUlvE1_clEvEUlN3c104HalfES7_S7_S7_E_St5arrayIPcLm5EEEEviT0_T1_ --------------------------
	.section	.text._ZN2at6native29vectorized_elementwise_kernelILi8EZZZNS0_14glu_jvp_kernelERNS_18TensorIteratorBaseEENKUlvE_clEvENKUlvE1_clEvEUlN3c104HalfES7_S7_S7_E_St5arrayIPcLm5EEEEviT0_T1_,"ax",@progbits
	.sectioninfo	@"SHI_REGISTERS=4"
	.align	128
        .global         _ZN2at6native29vectorized_elementwise_kernelILi8EZZZNS0_14glu_jvp_kernelERNS_18TensorIteratorBaseEENKUlvE_clEvENKUlvE1_clEvEUlN3c104HalfES7_S7_S7_E_St5arrayIPcLm5EEEEviT0_T1_
        .type           _ZN2at6native29vectorized_elementwise_kernelILi8EZZZNS0_14glu_jvp_kernelERNS_18TensorIteratorBaseEENKUlvE_clEvENKUlvE1_clEvEUlN3c104HalfES7_S7_S7_E_St5arrayIPcLm5EEEEviT0_T1_,@function
        .size           _ZN2at6native29vectorized_elementwise_kernelILi8EZZZNS0_14glu_jvp_kernelERNS_18TensorIteratorBaseEENKUlvE_clEvENKUlvE1_clEvEUlN3c104HalfES7_S7_S7_E_St5arrayIPcLm5EEEEviT0_T1_,(.L_x_9046 - _ZN2at6native29vectorized_elementwise_kernelILi8EZZZNS0_14glu_jvp_kernelERNS_18TensorIteratorBaseEENKUlvE_clEvENKUlvE1_clEvEUlN3c104HalfES7_S7_S7_E_St5arrayIPcLm5EEEEviT0_T1_)
        .other          _ZN2at6native29vectorized_elementwise_kernelILi8EZZZNS0_14glu_jvp_kernelERNS_18TensorIteratorBaseEENKUlvE_clEvENKUlvE1_clEvEUlN3c104HalfES7_S7_S7_E_St5arrayIPcLm5EEEEviT0_T1_,@"STO_CUDA_ENTRY STV_DEFAULT"
_ZN2at6native29vectorized_elementwise_kernelILi8EZZZNS0_14glu_jvp_kernelERNS_18TensorIteratorBaseEENKUlvE_clEvENKUlvE1_clEvEUlN3c104HalfES7_S7_S7_E_St5arrayIPcLm5EEEEviT0_T1_:
.text._ZN2at6native29vectorized_elementwise_kernelILi8EZZZNS0_14glu_jvp_kernelERNS_18TensorIteratorBaseEENKUlvE_clEvENKUlvE1_clEvEUlN3c104HalfES7_S7_S7_E_St5arrayIPcLm5EEEEviT0_T1_:
[----:B------:R-:W-:Y:S02]  /*0000*/  MOV R1, c[0x0][0x28] ;  /* 0x00000a0000017a02 */ /* 0x000fe40000000f00 */
[----:B------:R-:W-:Y:S05]  /*0010*/  EXIT ;  /* 0x000000000000794d */ /* 0x000fea0003800000 */
.L_x_2769:
        /* <DEDUP_REMOVED lines=14> */
.L_x_9046:


//--------------------- .text._ZN2at6native18elementwise_kernelILi128ELi4EZNS0_15gpu_kernel_implIZZZNS0_14glu_jvp_kernelERNS_18TensorIteratorBaseEENKUlvE_clEvENKUlvE0_clEvEUlffffE_EEvS4_RKT_EUliE_EEviT1_ --------------------------
	.section	.text._ZN2at6native18elementwise_kernelILi128ELi4EZNS0_15gpu_kernel_implIZZZNS0_14glu_jvp_kernelERNS_18TensorIteratorBaseEENKUlvE_clEvENKUlvE0_clEvEUlffffE_EEvS4_RKT_EUliE_EEviT1_,"ax",@progbits
	.sectioninfo	@"SHI_REGISTERS=29"
	.align	128
        .global         _ZN2at6native18elementwise_kernelILi128ELi4EZNS0_15gpu_kernel_implIZZZNS0_14glu_jvp_kernelERNS_18TensorIteratorBaseEENKUlvE_clEvENKUlvE0_clEvEUlffffE_EEvS4_RKT_EUliE_EEviT1_
        .type           _ZN2at6native18elementwise_kernelILi128ELi4EZNS0_15gpu_kernel_implIZZZNS0_14glu_jvp_kernelERNS_18TensorIteratorBaseEENKUlvE_clEvENKUlvE0_clEvEUlffffE_EEvS4_RKT_EUliE_EEviT1_,@function
        .size           _ZN2at6native18elementwise_kernelILi128ELi4EZNS0_15gpu_kernel_implIZZZNS0_14glu_jvp_kernelERNS_18TensorIteratorBaseEENKUlvE_clEvENKUlvE0_clEvEUlffffE_EEvS4_RKT_EUliE_EEviT1_,(.L_x_9047 - _ZN2at6native18elementwise_kernelILi128ELi4EZNS0_15gpu_kernel_implIZZZNS0_14glu_jvp_kernelERNS_18TensorIteratorBaseEENKUlvE_clEvENKUlvE0_clEvEUlffffE_EEvS4_RKT_EUliE_EEviT1_)
        .other          _ZN2at6native18elementwise_kernelILi128ELi4EZNS0_15gpu_kernel_implIZZZNS0_14glu_jvp_kernelERNS_18TensorIteratorBaseEENKUlvE_clEvENKUlvE0_clEvEUlffffE_EEvS4_RKT_EUliE_EEviT1_,@"STO_CUDA_ENTRY STV_DEFAULT"
_ZN2at6native18elementwise_kernelILi128ELi4EZNS0_15gpu_kernel_implIZZZNS0_14glu_jvp_kernelERNS_18TensorIteratorBaseEENKUlvE_clEvENKUlvE0_clEvEUlffffE_EEvS4_RKT_EUliE_EEviT1_:
.text._ZN2at6native18elementwise_kernelILi128ELi4EZNS0_15gpu_kernel_implIZZZNS0_14glu_jvp_kernelERNS_18TensorIteratorBaseEENKUlvE_clEvENKUlvE0_clEvEUlffffE_EEvS4_RKT_EUliE_EEviT1_:
        /* <DEDUP_REMOVED lines=314> */
.L_x_2772:
[----:B------:R-:W0:Y:S01]  /*13a0*/  LDC.U8 R5, c[0x0][0x4ba] ;  /* 0x00012e80ff057b82 */ /* 0x000e220000000000 */
[----:B------:R-:W-:Y:S01]  /*13b0*/  IADD3 R16, P1, R16, c[0x0][0x490], RZ ;  /* 0x0001240010107a10 */ /* 0x000fe20007f3e0ff */
[----:B------:R-:W-:Y:S01]  /*13c0*/  BSSY B6, `(.L_x_2773) ;  /* 0x00000df000067945 */ /* 0x000fe20003800000 */
        /* <DEDUP_REMOVED lines=15> */
[----:B--2---:R0:W1:Y:S01]  /*14c0*/  I2F.S16 R22, R2 ;  /* 0x0000000200167306 */ /* 0x0040620000101400 */
[----:B------:R-:W-:Y:S05]  /*14d0*/  BRA `(.L_x_2779) ;  /* 0x00000cd000007947 */ /* 0x000fea0003800000 */
.L_x_2777:
[----:B------:R-:W2:Y:S02]  /*14e0*/  LDG.E.U8 R2, [R2.64] ;  /* 0x0000002402027981 */ /* 0x000ea4000c1e1100 */
[----:B--2---:R0:W1:Y:S01]  /*14f0*/  I2F.U16 R22, R2 ;  /* 0x0000000200167306 */ /* 0x0040620000101000 */
[----:B------:R-:W-:Y:S05]  /*1500*/  BRA `(.L_x_2779) ;  /* 0x00000ca000007947 */ /* 0x000fea0003800000 */
.L_x_2776:
[----:B------:R-:W-:-:S13]  /*1510*/  ISETP.NE.AND P0, PT, R4, 0x2, PT ;  /* 0x000000020400780c */ /* 0x000fda0003f05270 */
[----:B------:R-:W-:Y:S05]  /*1520*/  @!P0 BRA `(.L_x_2780) ;  /* 0x000000a000008947 */ /* 0x000fea0003800000 */
[----:B------:R-:W-:-:S13]  /*1530*/  ISETP.NE.AND P0, PT, R4, 0x3, PT ;  /* 0x000000030400780c */ /* 0x000fda0003f05270 */
[----:B------:R-:W-:Y:S05]  /*1540*/  @!P0 BRA `(.L_x_2781) ;  /* 0x0000005000008947 */ /* 0x000fea0003800000 */
[----:B------:R-:W-:-:S13]  /*1550*/  ISETP.NE.AND P0, PT, R4, 0x4, PT ;  /* 0x000000040400780c */ /* 0x000fda0003f05270 */
[----:B------:R-:W-:Y:S05]  /*1560*/  @P0 BRA `(.L_x_2778) ;  /* 0x00000aa000000947 */ /* 0x000fea0003800000 */
[----:B------:R-:W2:Y:S02]  /*1570*/  LDG.E.64 R22, [R2.64] ;  /* 0x0000002402167981 */ /* 0x000ea4000c1e1b00 */
[----:B--2---:R0:W1:Y:S01]  /*1580*/  I2F.S64 R22, R22 ;  /* 0x0000001600167312 */ /* 0x0040620000301400 */
[----:B------:R-:W-:Y:S05]  /*1590*/  BRA `(.L_x_2779) ;  /* 0x00000c1000007947 */ /* 0x000fea0003800000 */
.L_x_2781:
[----:B------:R-:W2:Y:S02]  /*15a0*/  LDG.E R2, [R2.64] ;  /* 0x0000002402027981 */ /* 0x000ea4000c1e1900 */
[----:B--2---:R0:W1:Y:S01]  /*15b0*/  I2F R22, R2 ;  /* 0x0000000200167306 */ /* 0x0040620000201400 */
[----:B------:R-:W-:Y:S05]  /*15c0*/  BRA `(.L_x_2779) ;  /* 0x00000be000007947 */ /* 0x000fea0003800000 */
.L_x_2780:
[----:B------:R-:W2:Y:S02]  /*15d0*/  LDG.E.U16 R2, [R2.64] ;  /* 0x0000002402027981 */ /* 0x000ea4000c1e1500 */
[----:B--2---:R0:W1:Y:S01]  /*15e0*/  I2F.S16 R22, R2 ;  /* 0x0000000200167306 */ /* 0x0040620000101400 */
[----:B------:R-:W-:Y:S05]  /*15f0*/  BRA `(.L_x_2779) ;  /* 0x00000bb000007947 */ /* 0x000fea0003800000 */
.L_x_2775:
[----:B------:R-:W-:-:S13]  /*1600*/  ISETP.GT.AND P0, PT, R4, 0x6, PT ;  /* 0x000000060400780c */ /* 0x000fda0003f04270 */
[----:B------:R-:W-:Y:S05]  /*1610*/  @P0 BRA `(.L_x_2782) ;  /* 0x0000009000000947 */ /* 0x000fea0003800000 */
[----:B------:R-:W-:-:S13]  /*1620*/  ISETP.NE.AND P0, PT, R4, 0x5, PT ;  /* 0x000000050400780c */ /* 0x000fda0003f05270 */
[----:B------:R-:W-:Y:S05]  /*1630*/  @!P0 BRA `(.L_x_2783) ;  /* 0x0000004000008947 */ /* 0x000fea0003800000 */
[----:B------:R-:W-:-:S13]  /*1640*/  ISETP.NE.AND P0, PT, R4, 0x6, PT ;  /* 0x000000060400780c */ /* 0x000fda0003f05270 */
[----:B------:R-:W-:Y:S05]  /*1650*/  @P0 BRA `(.L_x_2778) ;  /* 0x000009b000000947 */ /* 0x000fea0003800000 */
[----:B------:R0:W5:Y:S01]  /*1660*/  LDG.E R22, [R2.64] ;  /* 0x0000002402167981 */ /* 0x000162000c1e1900 */
[----:B------:R-:W-:Y:S05]  /*1670*/  BRA `(.L_x_2779) ;  /* 0x00000b3000007947 */ /* 0x000fea0003800000 */
.L_x_2783:
[----:B------:R-:W2:Y:S02]  /*1680*/  LDG.E.U16 R2, [R2.64] ;  /* 0x0000002402027981 */ /* 0x000ea4000c1e1500 */
[----:B--2---:R-:W-:Y:S01]  /*1690*/  HADD2.F32 R22, -RZ, R2.H0_H0 ;  /* 0x20000002ff167230 */ /* 0x004fe20000004100 */
[----:B------:R-:W-:Y:S05]  /*16a0*/  BRA `(.L_x_2779) ;  /* 0x00000b0000007947 */ /* 0x000fea0003800000 */
.L_x_2782:
[----:B------:R-:W-:-:S13]  /*16b0*/  ISETP.NE.AND P0, PT, R4, 0x7, PT ;  /* 0x000000070400780c */ /* 0x000fda0003f05270 */
[----:B------:R-:W-:Y:S05]  /*16c0*/  @!P0 BRA `(.L_x_2784) ;  /* 0x0000009000008947 */ /* 0x000fea0003800000 */
[----:B------:R-:W-:-:S13]  /*16d0*/  ISETP.NE.AND P0, PT, R4, 0x8, PT ;  /* 0x000000080400780c */ /* 0x000fda0003f05270 */
[----:B------:R-:W-:Y:S05]  /*16e0*/  @!P0 BRA `(.L_x_2785) ;  /* 0x0000004000008947 */ /* 0x000fea0003800000 */
[----:B------:R-:W-:-:S13]  /*16f0*/  ISETP.NE.AND P0, PT, R4, 0x9, PT ;  /* 0x000000090400780c */ /* 0x000fda0003f05270 */
[----:B------:R-:W-:Y:S05]  /*1700*/  @P0 BRA `(.L_x_2778) ;  /* 0x0000090000000947 */ /* 0x000fea0003800000 */
[----:B------:R0:W5:Y:S01]  /*1710*/  LDG.E R22, [R2.64] ;  /* 0x0000002402167981 */ /* 0x000162000c1e1900 */
[----:B------:R-:W-:Y:S05]  /*1720*/  BRA `(.L_x_2779) ;  /* 0x00000a8000007947 */ /* 0x000fea0003800000 */
.L_x_2785:
[----:B------:R-:W2:Y:S02]  /*1730*/  LDG.E.U16 R2, [R2.64] ;  /* 0x0000002402027981 */ /* 0x000ea4000c1e1500 */
[----:B--2---:R-:W-:Y:S01]  /*1740*/  HADD2.F32 R22, -RZ, R2.H0_H0 ;  /* 0x20000002ff167230 */ /* 0x004fe20000004100 */
[----:B------:R-:W-:Y:S05]  /*1750*/  BRA `(.L_x_2779) ;  /* 0x00000a5000007947 */ /* 0x000fea0003800000 */
.L_x_2784:
[----:B------:R-:W2:Y:S02]  /*1760*/  LDG.E.64 R2, [R2.64] ;  /* 0x0000002402027981 */ /* 0x000ea4000c1e1b00 */
[----:B--2---:R-:W0:Y:S01]  /*1770*/  F2F.F32.F64 R22, R2 ;  /* 0x0000000200167310 */ /* 0x004e220000301000 */
[----:B------:R-:W0:-:S14]  /*1780*/  DSETP.GEU.AND P0, PT, |R2|, c[0x2][0x0], PT ;  /* 0x008000000200762a */ /* 0x000e1c0003f0e200 */
[----:B0-----:R-:W-:Y:S01]  /*1790*/  @!P0 FMUL R22, R22, 1.175494350822287508e-38 ;  /* 0x0080000016168820 */ /* 0x001fe20000400000 */
[----:B------:R-:W-:Y:S05]  /*17a0*/  BRA `(.L_x_2779) ;  /* 0x00000a0000007947 */ /* 0x000fea0003800000 */
.L_x_2774:
        /* <DEDUP_REMOVED lines=10> */
[----:B------:R-:W-:Y:S01]  /*1850*/  FSEL R22, RZ, 1, !P0 ;  /* 0x3f800000ff167808 */ /* 0x000fe20004000000 */
[----:B------:R-:W-:Y:S05]  /*1860*/  BRA `(.L_x_2779) ;  /* 0x0000094000007947 */ /* 0x000fea0003800000 */
.L_x_2788:
[----:B------:R-:W2:Y:S02]  /*1870*/  LDG.E.64 R2, [R2.64] ;  /* 0x0000002402027981 */ /* 0x000ea4000c1e1b00 */
[----:B--2---:R-:W0:Y:S01]  /*1880*/  F2F.F32.F64 R22, R2 ;  /* 0x0000000200167310 */ /* 0x004e220000301000 */
[----:B------:R-:W0:-:S14]  /*1890*/  DSETP.GEU.AND P0, PT, |R2|, c[0x2][0x0], PT ;  /* 0x008000000200762a */ /* 0x000e1c0003f0e200 */
[----:B0-----:R-:W-:Y:S01]  /*18a0*/  @!P0 FMUL R22, R22, 1.175494350822287508e-38 ;  /* 0x0080000016168820 */ /* 0x001fe20000400000 */
[----:B------:R-:W-:Y:S05]  /*18b0*/  BRA `(.L_x_2779) ;  /* 0x000008f000007947 */ /* 0x000fea0003800000 */
.L_x_2787:
        /* <DEDUP_REMOVED lines=11> */
[----:B------:R-:W-:-:S04]  /*1970*/  IADD3 R2, R0, -0x1, RZ ;  /* 0xffffffff00027810 */ /* 0x000fc80007ffe0ff */
[----:B------:R-:W-:Y:S02]  /*1980*/  SHF.R.S32.HI R2, RZ, 0x1f, R2 ;  /* 0x0000001fff027819 */ /* 0x000fe40000011402 */
[----:B0-----:R-:W-:-:S04]  /*1990*/  IADD3 R4, -R4, 0x1f, RZ ;  /* 0x0000001f04047810 */ /* 0x001fc80007ffe1ff */
[C---:B------:R-:W-:Y:S02]  /*19a0*/  ISETP.GT.U32.AND P0, PT, R4.reuse, 0x4, PT ;  /* 0x000000040400780c */ /* 0x040fe40003f04070 */
[----:B------:R-:W-:-:S04]  /*19b0*/  IADD3 R4, R4, -0x4, RZ ;  /* 0xfffffffc04047810 */ /* 0x000fc80007ffe0ff */
[----:B------:R-:W-:Y:S02]  /*19c0*/  SEL R5, R4, RZ, P0 ;  /* 0x000000ff04057207 */ /* 0x000fe40000000000 */
[----:B------:R-:W-:-:S03]  /*19d0*/  IADD3 R4, R0, 0x1000000, RZ ;  /* 0x0100000000047810 */ /* 0x000fc60007ffe0ff */
[----:B------:R-:W-:Y:S01]  /*19e0*/  IMAD R6, R5, R6, 0x3c000000 ;  /* 0x3c00000005067424 */ /* 0x000fe200078e0206 */
[----:B------:R-:W-:Y:S02]  /*19f0*/  SHF.L.U32 R5, R0, R5, RZ ;  /* 0x0000000500057219 */ /* 0x000fe400000006ff */
[----:B------:R-:W-:Y:S02]  /*1a00*/  SHF.R.S32.HI R4, RZ, 0x8, R4 ;  /* 0x00000008ff047819 */ /* 0x000fe40000011404 */
[----:B------:R-:W-:-:S04]  /*1a10*/  LEA.HI R5, R5, R6, RZ, 0x1c ;  /* 0x0000000605057211 */ /* 0x000fc800078fe0ff */
[----:B------:R-:W-:-:S04]  /*1a20*/  LOP3.LUT R5, R5, 0x7f800000, R4, 0xf8, !PT ;  /* 0x7f80000005057812 */ /* 0x000fc800078ef804 */
[----:B------:R-:W-:-:S04]  /*1a30*/  LOP3.LUT R5, R5, R2, RZ, 0x30, !PT ;  /* 0x0000000205057212 */ /* 0x000fc800078e30ff */
[----:B------:R-:W-:Y:S01]  /*1a40*/  LOP3.LUT R22, R5, 0x80000000, R22, 0xf8, !PT ;  /* 0x8000000005167812 */ /* 0x000fe200078ef816 */
[----:B------:R-:W-:Y:S05]  /*1a50*/  BRA `(.L_x_2779) ;  /* 0x0000075000007947 */ /* 0x000fea0003800000 */
.L_x_2790:
        /* <DEDUP_REMOVED lines=11> */
[----:B------:R-:W-:Y:S01]  /*1b10*/  LOP3.LUT R22, R22, 0x80000000, R5, 0xf8, !PT ;  /* 0x8000000016167812 */ /* 0x000fe200078ef805 */
[----:B------:R-:W-:Y:S05]  /*1b20*/  BRA `(.L_x_2779) ;  /* 0x0000068000007947 */ /* 0x000fea0003800000 */
.L_x_2789:
[----:B------:R-:W2:Y:S02]  /*1b30*/  LDG.E.U16 R2, [R2.64] ;  /* 0x0000002402027981 */ /* 0x000ea4000c1e1500 */
[----:B--2---:R-:W-:Y:S01]  /*1b40*/  PRMT R22, RZ, 0x5410, R2 ;  /* 0x00005410ff167816 */ /* 0x004fe20000000002 */
[----:B------:R-:W-:Y:S05]  /*1b50*/  BRA `(.L_x_2779) ;  /* 0x0000065000007947 */ /* 0x000fea0003800000 */
.L_x_2786:
        /* <DEDUP_REMOVED lines=9> */
[----:B--2---:R0:W1:Y:S01]  /*1bf0*/  I2F.U16 R22, R2 ;  /* 0x0000000200167306 */ /* 0x0040620000101000 */
[----:B------:R-:W-:Y:S05]  /*1c00*/  BRA `(.L_x_2779) ;  /* 0x000005a000007947 */ /* 0x000fea0003800000 */
.L_x_2793:
[----:B------:R-:W2:Y:S01]  /*1c10*/  LDG.E.U8 R2, [R2.64] ;  /* 0x0000002402027981 */ /* 0x000ea2000c1e1100 */
        /* <DEDUP_REMOVED lines=19> */
.L_x_2795:
[----:B------:R-:W-:Y:S05]  /*1d50*/  BSYNC B0 ;  /* 0x0000000000007941 */ /* 0x000fea0003800000 */
.L_x_2794:
[----:B------:R-:W-:Y:S01]  /*1d60*/  IMAD.SHL.U32 R2, R2, 0x100000, RZ ;  /* 0x0010000002027824 */ /* 0x000fe200078e00ff */
[----:B------:R-:W-:-:S04]  /*1d70*/  LEA R3, R0, 0x3b800000, 0x17 ;  /* 0x3b80000000037811 */ /* 0x000fc800078eb8ff */
[----:B------:R-:W-:Y:S01]  /*1d80*/  LOP3.LUT R22, R3, R2, R22, 0xfe, !PT ;  /* 0x0000000203167212 */ /* 0x000fe200078efe16 */
[----:B------:R-:W-:Y:S05]  /*1d90*/  BRA `(.L_x_2779) ;  /* 0x0000041000007947 */ /* 0x000fea0003800000 */
.L_x_2792:
        /* <DEDUP_REMOVED lines=20> */
.L_x_2797:
[----:B------:R-:W-:Y:S05]  /*1ee0*/  BSYNC B0 ;  /* 0x0000000000007941 */ /* 0x000fea0003800000 */
.L_x_2796:
[----:B------:R-:W-:Y:S01]  /*1ef0*/  IMAD.SHL.U32 R2, R2, 0x200000, RZ ;  /* 0x0020000002027824 */ /* 0x000fe200078e00ff */
[----:B------:R-:W-:-:S04]  /*1f00*/  LEA R3, R0, 0x37800000, 0x17 ;  /* 0x3780000000037811 */ /* 0x000fc800078eb8ff */
[----:B------:R-:W-:Y:S01]  /*1f10*/  LOP3.LUT R22, R3, R2, R22, 0xfe, !PT ;  /* 0x0000000203167212 */ /* 0x000fe200078efe16 */
[----:B------:R-:W-:Y:S05]  /*1f20*/  BRA `(.L_x_2779) ;  /* 0x0000028000007947 */ /* 0x000fea0003800000 */
.L_x_2791:
[----:B------:R-:W-:-:S13]  /*1f30*/  ISETP.NE.AND P0, PT, R4, 0x1c, PT ;  /* 0x0000001c0400780c */ /* 0x000fda0003f05270 */
[----:B------:R-:W-:Y:S05]  /*1f40*/  @!P0 BRA `(.L_x_2798) ;  /* 0x0000024000008947 */ /* 0x000fea0003800000 */
[----:B------:R-:W-:-:S13]  /*1f50*/  ISETP.NE.AND P0, PT, R4, 0x1d, PT ;  /* 0x0000001d0400780c */ /* 0x000fda0003f05270 */
[----:B------:R-:W-:Y:S05]  /*1f60*/  @!P0 BRA `(.L_x_2799) ;  /* 0x000001f000008947 */ /* 0x000fea0003800000 */
[----:B------:R-:W-:-:S13]  /*1f70*/  ISETP.NE.AND P0, PT, R4, 0x2c, PT ;  /* 0x0000002c0400780c */ /* 0x000fda0003f05270 */
[----:B------:R-:W-:Y:S05]  /*1f80*/  @P0 BRA `(.L_x_2778) ;  /* 0x0000008000000947 */ /* 0x000fea0003800000 */
[----:B------:R-:W2:Y:S01]  /*1f90*/  LDG.E.U8 R2, [R2.64] ;  /* 0x0000002402027981 */ /* 0x000ea2000c1e1100 */
[----:B------:R-:W-:Y:S01]  /*1fa0*/  IMAD.MOV.U32 R22, RZ, RZ, 0x400000 ;  /* 0x00400000ff167424 */ /* 0x000fe200078e00ff */
[----:B--2---:R-:W-:-:S13]  /*1fb0*/  ISETP.NE.AND P0, PT, R2, RZ, PT ;  /* 0x000000ff0200720c */ /* 0x004fda0003f05270 */
[----:B------:R-:W-:Y:S05]  /*1fc0*/  @!P0 BRA `(.L_x_2779) ;  /* 0x000001e000008947 */ /* 0x000fea0003800000 */
[----:B------:R-:W-:-:S13]  /*1fd0*/  ISETP.NE.AND P0, PT, R2, 0xff, PT ;  /* 0x000000ff0200780c */ /* 0x000fda0003f05270 */
[----:B------:R-:W-:Y:S02]  /*1fe0*/  @!P0 IMAD.MOV.U32 R22, RZ, RZ, 0x7f800001 ;  /* 0x7f800001ff168424 */ /* 0x000fe400078e00ff */
[----:B------:R-:W-:Y:S01]  /*1ff0*/  @P0 IMAD.SHL.U32 R22, R2, 0x800000, RZ ;  /* 0x0080000002160824 */ /* 0x000fe200078e00ff */
[----:B------:R-:W-:Y:S05]  /*2000*/  BRA `(.L_x_2779) ;  /* 0x000001a000007947 */ /* 0x000fea0003800000 */
.L_x_2778:
        /* <DEDUP_REMOVED lines=18> */
[----:B0-----:R-:W-:Y:S05]  /*2130*/  CALL.ABS.NOINC R2 ;  /* 0x0000000002007343 */ /* 0x001fea0003c00000 */
[----:B------:R-:W-:Y:S01]  /*2140*/  IMAD.MOV.U32 R22, RZ, RZ, RZ ;  /* 0x000000ffff167224 */ /* 0x000fe200078e00ff */
[----:B------:R-:W-:Y:S05]  /*2150*/  BRA `(.L_x_2779) ;  /* 0x0000005000007947 */ /* 0x000fea0003800000 */
.L_x_2799:
[----:B------:R-:W2:Y:S02]  /*2160*/  LDG.E.64 R22, [R2.64] ;  /* 0x0000002402167981 */ /* 0x000ea4000c1e1b00 */
[----:B--2---:R0:W1:Y:S01]  /*2170*/  I2F.U64 R22, R22 ;  /* 0x0000001600167312 */ /* 0x0040620000301000 */
[----:B------:R-:W-:Y:S05]  /*2180*/  BRA `(.L_x_2779) ;  /* 0x0000002000007947 */ /* 0x000fea0003800000 */
.L_x_2798:
[----:B------:R-:W2:Y:S02]  /*2190*/  LDG.E R2, [R2.64] ;  /* 0x0000002402027981 */ /* 0x000ea4000c1e1900 */
[----:B--2---:R0:W1:Y:S02]  /*21a0*/  I2F.U32 R22, R2 ;  /* 0x0000000200167306 */ /* 0x0040640000201000 */
.L_x_2779:
[----:B------:R-:W-:Y:S05]  /*21b0*/  BSYNC B6 ;  /* 0x0000000000067941 */ /* 0x000fea0003800000 */
.L_x_2773:
[----:B------:R-:W2:Y:S01]  /*21c0*/  LDC.U8 R4, c[0x0][0x4bb] ;  /* 0x00012ec0ff047b82 */ /* 0x000ea20000000000 */
[----:B0-----:R-:W-:Y:S01]  /*21d0*/  IADD3 R2, P1, R26, c[0x0][0x4a0], RZ ;  /* 0x000128001a027a10 */ /* 0x001fe20007f3e0ff */
[----:B------:R-:W-:Y:S04]  /*21e0*/  BSSY B6, `(.L_x_2800) ;  /* 0x00000dd000067945 */ /* 0x000fe80003800000 */
[----:B------:R-:W-:Y:S01]  /*21f0*/  IMAD.X R3, RZ, RZ, c[0x0][0x4a4], P1 ;  /* 0x00012900ff037624 */ /* 0x000fe200008e06ff */
[----:B--2---:R-:W-:-:S04]  /*2200*/  PRMT R0, R4, 0x9910, RZ ;  /* 0x0000991004007816 */ /* 0x004fc800000000ff */
        /* <DEDUP_REMOVED lines=11> */
[----:B--2---:R0:W2:Y:S01]  /*22c0*/  I2F.S16 R23, R2 ;  /* 0x0000000200177306 */ /* 0x0040a20000101400 */
[----:B------:R-:W-:Y:S05]  /*22d0*/  BRA `(.L_x_2806) ;  /* 0x00000cd000007947 */ /* 0x000fea0003800000 */
.L_x_2804:
[----:B------:R-:W2:Y:S02]  /*22e0*/  LDG.E.U8 R2, [R2.64] ;  /* 0x0000002402027981 */ /* 0x000ea4000c1e1100 */
[----:B--2---:R0:W2:Y:S01]  /*22f0*/  I2F.U16 R23, R2 ;  /* 0x0000000200177306 */ /* 0x0040a20000101000 */
[----:B------:R-:W-:Y:S05]  /*2300*/  BRA `(.L_x_2806) ;  /* 0x00000ca000007947 */ /* 0x000fea0003800000 */
.L_x_2803:
[----:B------:R-:W-:-:S13]  /*2310*/  ISETP.NE.AND P0, PT, R0, 0x2, PT ;  /* 0x000000020000780c */ /* 0x000fda0003f05270 */
[----:B------:R-:W-:Y:S05]  /*2320*/  @!P0 BRA `(.L_x_2807) ;  /* 0x000000a000008947 */ /* 0x000fea0003800000 */
[----:B------:R-:W-:-:S13]  /*2330*/  ISETP.NE.AND P0, PT, R0, 0x3, PT ;  /* 0x000000030000780c */ /* 0x000fda0003f05270 */
[----:B------:R-:W-:Y:S05]  /*2340*/  @!P0 BRA `(.L_x_2808) ;  /* 0x0000005000008947 */ /* 0x000fea0003800000 */
[----:B------:R-:W-:-:S13]  /*2350*/  ISETP.NE.AND P0, PT, R0, 0x4, PT ;  /* 0x000000040000780c */ /* 0x000fda0003f05270 */
[----:B------:R-:W-:Y:S05]  /*2360*/  @P0 BRA `(.L_x_2805) ;  /* 0x00000aa000000947 */ /* 0x000fea0003800000 */
[----:B------:R-:W2:Y:S02]  /*2370*/  LDG.E.64 R2, [R2.64] ;  /* 0x0000002402027981 */ /* 0x000ea4000c1e1b00 */
[----:B--2---:R0:W2:Y:S01]  /*2380*/  I2F.S64 R23, R2 ;  /* 0x0000000200177312 */ /* 0x0040a20000301400 */
[----:B------:R-:W-:Y:S05]  /*2390*/  BRA `(.L_x_2806) ;  /* 0x00000c1000007947 */ /* 0x000fea0003800000 */
.L_x_2808:
[----:B------:R-:W2:Y:S02]  /*23a0*/  LDG.E R2, [R2.64] ;  /* 0x0000002402027981 */ /* 0x000ea4000c1e1900 */
[----:B--2---:R0:W2:Y:S01]  /*23b0*/  I2F R23, R2 ;  /* 0x0000000200177306 */ /* 0x0040a20000201400 */
[----:B------:R-:W-:Y:S05]  /*23c0*/  BRA `(.L_x_2806) ;  /* 0x00000be000007947 */ /* 0x000fea0003800000 */
.L_x_2807:
[----:B------:R-:W2:Y:S02]  /*23d0*/  LDG.E.U16 R2, [R2.64] ;  /* 0x0000002402027981 */ /* 0x000ea4000c1e1500 */
[----:B--2---:R0:W2:Y:S01]  /*23e0*/  I2F.S16 R23, R2 ;  /* 0x0000000200177306 */ /* 0x0040a20000101400 */
[----:B------:R-:W-:Y:S05]  /*23f0*/  BRA `(.L_x_2806) ;  /* 0x00000bb000007947 */ /* 0x000fea0003800000 */
.L_x_2802:
        /* <DEDUP_REMOVED lines=8> */
.L_x_2810:
[----:B------:R-:W2:Y:S02]  /*2480*/  LDG.E.U16 R2, [R2.64] ;  /* 0x0000002402027981 */ /* 0x000ea4000c1e1500 */
[----:B--2---:R-:W-:Y:S01]  /*2490*/  HADD2.F32 R23, -RZ, R2.H0_H0 ;  /* 0x20000002ff177230 */ /* 0x004fe20000004100 */
[----:B------:R-:W-:Y:S05]  /*24a0*/  BRA `(.L_x_2806) ;  /* 0x00000b0000007947 */ /* 0x000fea0003800000 */
.L_x_2809:
        /* <DEDUP_REMOVED lines=8> */
.L_x_2812:
[----:B------:R-:W2:Y:S02]  /*2530*/  LDG.E.U16 R2, [R2.64] ;  /* 0x0000002402027981 */ /* 0x000ea4000c1e1500 */
[----:B--2---:R-:W-:Y:S01]  /*2540*/  HADD2.F32 R23, -RZ, R2.H0_H0 ;  /* 0x20000002ff177230 */ /* 0x004fe20000004100 */
[----:B------:R-:W-:Y:S05]  /*2550*/  BRA `(.L_x_2806) ;  /* 0x00000a5000007947 */ /* 0x000fea0003800000 */
.L_x_2811:
[----:B------:R-:W2:Y:S02]  /*2560*/  LDG.E.64 R2, [R2.64] ;  /* 0x0000002402027981 */ /* 0x000ea4000c1e1b00 */
[----:B--2---:R-:W0:Y:S01]  /*2570*/  F2F.F32.F64 R23, R2 ;  /* 0x0000000200177310 */ /* 0x004e220000301000 */
[----:B------:R-:W0:-:S14]  /*2580*/  DSETP.GEU.AND P0, PT, |R2|, c[0x2][0x0], PT ;  /* 0x008000000200762a */ /* 0x000e1c0003f0e200 */
[----:B0-----:R-:W-:Y:S01]  /*2590*/  @!P0 FMUL R23, R23, 1.175494350822287508e-38 ;  /* 0x0080000017178820 */ /* 0x001fe20000400000 */
[----:B------:R-:W-:Y:S05]  /*25a0*/  BRA `(.L_x_2806) ;  /* 0x00000a0000007947 */ /* 0x000fea0003800000 */
.L_x_2801:
        /* <DEDUP_REMOVED lines=12> */
.L_x_2815:
[----:B------:R-:W2:Y:S02]  /*2670*/  LDG.E.64 R2, [R2.64] ;  /* 0x0000002402027981 */ /* 0x000ea4000c1e1b00 */
[----:B--2---:R-:W0:Y:S01]  /*2680*/  F2F.F32.F64 R23, R2 ;  /* 0x0000000200177310 */ /* 0x004e220000301000 */
[----:B------:R-:W0:-:S14]  /*2690*/  DSETP.GEU.AND P0, PT, |R2|, c[0x2][0x0], PT ;  /* 0x008000000200762a */ /* 0x000e1c0003f0e200 */
[----:B0-----:R-:W-:Y:S01]  /*26a0*/  @!P0 FMUL R23, R23, 1.175494350822287508e-38 ;  /* 0x0080000017178820 */ /* 0x001fe20000400000 */
[----:B------:R-:W-:Y:S05]  /*26b0*/  BRA `(.L_x_2806) ;  /* 0x000008f000007947 */ /* 0x000fea0003800000 */
.L_x_2814:
        /* <DEDUP_REMOVED lines=26> */
.L_x_2817:
        /* <DEDUP_REMOVED lines=11> */
[----:B------:R-:W-:Y:S01]  /*2910*/  LOP3.LUT R23, R23, 0x80000000, R0, 0xf8, !PT ;  /* 0x8000000017177812 */ /* 0x000fe200078ef800 */
[----:B------:R-:W-:Y:S05]  /*2920*/  BRA `(.L_x_2806) ;  /* 0x0000068000007947 */ /* 0x000fea0003800000 */
.L_x_2816:
[----:B------:R-:W2:Y:S02]  /*2930*/  LDG.E.U16 R2, [R2.64] ;  /* 0x0000002402027981 */ /* 0x000ea4000c1e1500 */
[----:B--2---:R-:W-:Y:S01]  /*2940*/  PRMT R23, RZ, 0x5410, R2 ;  /* 0x00005410ff177816 */ /* 0x004fe20000000002 */
[----:B------:R-:W-:Y:S05]  /*2950*/  BRA `(.L_x_2806) ;  /* 0x0000065000007947 */ /* 0x000fea0003800000 */
.L_x_2813:
        /* <DEDUP_REMOVED lines=9> */
[----:B--2---:R0:W2:Y:S01]  /*29f0*/  I2F.U16 R23, R2 ;  /* 0x0000000200177306 */ /* 0x0040a20000101000 */
[----:B------:R-:W-:Y:S05]  /*2a00*/  BRA `(.L_x_2806) ;  /* 0x000005a000007947 */ /* 0x000fea0003800000 */
.L_x_2820:
        /* <DEDUP_REMOVED lines=20> */
.L_x_2822:
[----:B------:R-:W-:Y:S05]  /*2b50*/  BSYNC B0 ;  /* 0x0000000000007941 */ /* 0x000fea0003800000 */
.L_x_2821:
[----:B------:R-:W-:Y:S01]  /*2b60*/  IMAD.SHL.U32 R2, R2, 0x100000, RZ ;  /* 0x0010000002027824 */ /* 0x000fe200078e00ff */
[----:B------:R-:W-:-:S04]  /*2b70*/  LEA R0, R0, 0x3b800000, 0x17 ;  /* 0x3b80000000007811 */ /* 0x000fc800078eb8ff */
[----:B------:R-:W-:Y:S01]  /*2b80*/  LOP3.LUT R23, R0, R2, R23, 0xfe, !PT ;  /* 0x0000000200177212 */ /* 0x000fe200078efe17 */
[----:B------:R-:W-:Y:S05]  /*2b90*/  BRA `(.L_x_2806) ;  /* 0x0000041000007947 */ /* 0x000fea0003800000 */
.L_x_2819:
        /* <DEDUP_REMOVED lines=20> */
.L_x_2824:
[----:B------:R-:W-:Y:S05]  /*2ce0*/  BSYNC B0 ;  /* 0x0000000000007941 */ /* 0x000fea0003800000 */
.L_x_2823:
[----:B------:R-:W-:Y:S01]  /*2cf0*/  IMAD.SHL.U32 R2, R2, 0x200000, RZ ;  /* 0x0020000002027824 */ /* 0x000fe200078e00ff */
[----:B------:R-:W-:-:S04]  /*2d00*/  LEA R0, R0, 0x37800000, 0x17 ;  /* 0x3780000000007811 */ /* 0x000fc800078eb8ff */
[----:B------:R-:W-:Y:S01]  /*2d10*/  LOP3.LUT R23, R0, R2, R23, 0xfe, !PT ;  /* 0x0000000200177212 */ /* 0x000fe200078efe17 */
[----:B------:R-:W-:Y:S05]  /*2d20*/  BRA `(.L_x_2806) ;  /* 0x0000028000007947 */ /* 0x000fea0003800000 */
.L_x_2818:
        /* <DEDUP_REMOVED lines=14> */
.L_x_2805:
        /* <DEDUP_REMOVED lines=18> */
[----:B01---5:R-:W-:Y:S05]  /*2f30*/  CALL.ABS.NOINC R2 ;  /* 0x0000000002007343 */ /* 0x023fea0003c00000 */
[----:B------:R-:W-:Y:S01]  /*2f40*/  IMAD.MOV.U32 R23, RZ, RZ, RZ ;  /* 0x000000ffff177224 */ /* 0x000fe200078e00ff */
[----:B------:R-:W-:Y:S05]  /*2f50*/  BRA `(.L_x_2806) ;  /* 0x0000005000007947 */ /* 0x000fea0003800000 */
.L_x_2826:
[----:B------:R-:W2:Y:S02]  /*2f60*/  LDG.E.64 R2, [R2.64] ;  /* 0x0000002402027981 */ /* 0x000ea4000c1e1b00 */
[----:B--2---:R0:W2:Y:S01]  /*2f70*/  I2F.U64 R23, R2 ;  /* 0x0000000200177312 */ /* 0x0040a20000301000 */
[----:B------:R-:W-:Y:S05]  /*2f80*/  BRA `(.L_x_2806) ;  /* 0x0000002000007947 */ /* 0x000fea0003800000 */
.L_x_2825:
[----:B------:R-:W2:Y:S02]  /*2f90*/  LDG.E R2, [R2.64] ;  /* 0x0000002402027981 */ /* 0x000ea4000c1e1900 */
[----:B--2---:R0:W2:Y:S02]  /*2fa0*/  I2F.U32 R23, R2 ;  /* 0x0000000200177306 */ /* 0x0040a40000201000 */
.L_x_2806:
[----:B------:R-:W-:Y:S05]  /*2fb0*/  BSYNC B6 ;  /* 0x0000000000067941 */ /* 0x000fea0003800000 */
.L_x_2800:
[----:B------:R-:W3:Y:S01]  /*2fc0*/  LDC.U8 R4, c[0x0][0x4bc] ;  /* 0x00012f00ff047b82 */ /* 0x000ee20000000000 */
[----:B0-----:R-:W-:Y:S01]  /*2fd0*/  IADD3 R2, P1, R25, c[0x0][0x4a8], RZ ;  /* 0x00012a0019027a10 */ /* 0x001fe20007f3e0ff */
[----:B------:R-:W-:Y:S04]  /*2fe0*/  BSSY B6, `(.L_x_2827) ;  /* 0x00000dd000067945 */ /* 0x000fe80003800000 */
[----:B------:R-:W-:Y:S01]  /*2ff0*/  IMAD.X R3, RZ, RZ, c[0x0][0x4ac], P1 ;  /* 0x00012b00ff037624 */ /* 0x000fe200008e06ff */
[----:B---3--:R-:W-:-:S04]  /*3000*/  PRMT R0, R4, 0x9910, RZ ;  /* 0x0000991004007816 */ /* 0x008fc800000000ff */
        /* <DEDUP_REMOVED lines=10> */
[----:B------:R-:W3:Y:S02]  /*30b0*/  LDG.E.S8 R2, [R2.64] ;  /* 0x0000002402027981 */ /* 0x000ee4000c1e1300 */
[----:B---3--:R0:W3:Y:S01]  /*30c0*/  I2F.S16 R25, R2 ;  /* 0x0000000200197306 */ /* 0x0080e20000101400 */
[----:B------:R-:W-:Y:S05]  /*30d0*/  BRA `(.L_x_2833) ;  /* 0x00000cd000007947 */ /* 0x000fea0003800000 */
.L_x_2831:
[----:B------:R-:W3:Y:S02]  /*30e0*/  LDG.E.U8 R2, [R2.64] ;  /* 0x0000002402027981 */ /* 0x000ee4000c1e1100 */
[----:B---3--:R0:W3:Y:S01]  /*30f0*/  I2F.U16 R25, R2 ;  /* 0x0000000200197306 */ /* 0x0080e20000101000 */
[----:B------:R-:W-:Y:S05]  /*3100*/  BRA `(.L_x_2833) ;  /* 0x00000ca000007947 */ /* 0x000fea0003800000 */
.L_x_2830:
[----:B------:R-:W-:-:S13]  /*3110*/  ISETP.NE.AND P0, PT, R0, 0x2, PT ;  /* 0x000000020000780c */ /* 0x000fda0003f05270 */
[----:B------:R-:W-:Y:S05]  /*3120*/  @!P0 BRA `(.L_x_2834) ;  /* 0x000000a000008947 */ /* 0x000fea0003800000 */
[----:B------:R-:W-:-:S13]  /*3130*/  ISETP.NE.AND P0, PT, R0, 0x3, PT ;  /* 0x000000030000780c */ /* 0x000fda0003f05270 */
[----:B------:R-:W-:Y:S05]  /*3140*/  @!P0 BRA `(.L_x_2835) ;  /* 0x0000005000008947 */ /* 0x000fea0003800000 */
[----:B------:R-:W-:-:S13]  /*3150*/  ISETP.NE.AND P0, PT, R0, 0x4, PT ;  /* 0x000000040000780c */ /* 0x000fda0003f05270 */
[----:B------:R-:W-:Y:S05]  /*3160*/  @P0 BRA `(.L_x_2832) ;  /* 0x00000aa000000947 */ /* 0x000fea0003800000 */
[----:B------:R-:W3:Y:S02]  /*3170*/  LDG.E.64 R2, [R2.64] ;  /* 0x0000002402027981 */ /* 0x000ee4000c1e1b00 */
[----:B---3--:R0:W3:Y:S01]  /*3180*/  I2F.S64 R25, R2 ;  /* 0x0000000200197312 */ /* 0x0080e20000301400 */
[----:B------:R-:W-:Y:S05]  /*3190*/  BRA `(.L_x_2833) ;  /* 0x00000c1000007947 */ /* 0x000fea0003800000 */
.L_x_2835:
[----:B------:R-:W3:Y:S02]  /*31a0*/  LDG.E R2, [R2.64] ;  /* 0x0000002402027981 */ /* 0x000ee4000c1e1900 */
[----:B---3--:R0:W3:Y:S01]  /*31b0*/  I2F R25, R2 ;  /* 0x0000000200197306 */ /* 0x0080e20000201400 */
[----:B------:R-:W-:Y:S05]  /*31c0*/  BRA `(.L_x_2833) ;  /* 0x00000be000007947 */ /* 0x000fea0003800000 */
.L_x_2834:
[----:B------:R-:W3:Y:S02]  /*31d0*/  LDG.E.U16 R2, [R2.64] ;  /* 0x0000002402027981 */ /* 0x000ee4000c1e1500 */
[----:B---3--:R0:W3:Y:S01]  /*31e0*/  I2F.S16 R25, R2 ;  /* 0x0000000200197306 */ /* 0x0080e20000101400 */
[----:B------:R-:W-:Y:S05]  /*31f0*/  BRA `(.L_x_2833) ;  /* 0x00000bb000007947 */ /* 0x000fea0003800000 */
.L_x_2829:
        /* <DEDUP_REMOVED lines=8> */
.L_x_2837:
[----:B------:R-:W3:Y:S02]  /*3280*/  LDG.E.U16 R2, [R2.64] ;  /* 0x0000002402027981 */ /* 0x000ee4000c1e1500 */
[----:B---3--:R-:W-:Y:S01]  /*3290*/  HADD2.F32 R25, -RZ, R2.H0_H0 ;  /* 0x20000002ff197230 */ /* 0x008fe20000004100 */
[----:B------:R-:W-:Y:S05]  /*32a0*/  BRA `(.L_x_2833) ;  /* 0x00000b0000007947 */ /* 0x000fea0003800000 */
.L_x_2836:
        /* <DEDUP_REMOVED lines=8> */
.L_x_2839:
[----:B------:R-:W3:Y:S02]  /*3330*/  LDG.E.U16 R2, [R2.64] ;  /* 0x0000002402027981 */ /* 0x000ee4000c1e1500 */
[----:B---3--:R-:W-:Y:S01]  /*3340*/  HADD2.F32 R25, -RZ, R2.H0_H0 ;  /* 0x20000002ff197230 */ /* 0x008fe20000004100 */
[----:B------:R-:W-:Y:S05]  /*3350*/  BRA `(.L_x_2833) ;  /* 0x00000a5000007947 */ /* 0x000fea0003800000 */
.L_x_2838:
[----:B------:R-:W3:Y:S02]  /*3360*/  LDG.E.64 R2, [R2.64] ;  /* 0x0000002402027981 */ /* 0x000ee4000c1e1b00 */
[----:B---3--:R-:W0:Y:S01]  /*3370*/  F2F.F32.F64 R25, R2 ;  /* 0x0000000200197310 */ /* 0x008e220000301000 */
[----:B------:R-:W0:-:S14]  /*3380*/  DSETP.GEU.AND P0, PT, |R2|, c[0x2][0x0], PT ;  /* 0x008000000200762a */ /* 0x000e1c0003f0e200 */
[----:B0-----:R-:W-:Y:S01]  /*3390*/  @!P0 FMUL R25, R25, 1.175494350822287508e-38 ;  /* 0x0080000019198820 */ /* 0x001fe20000400000 */
[----:B------:R-:W-:Y:S05]  /*33a0*/  BRA `(.L_x_2833) ;  /* 0x00000a0000007947 */ /* 0x000fea0003800000 */
.L_x_2828:
        /* <DEDUP_REMOVED lines=8> */
[----:B------:R-:W3:Y:S02]  /*3430*/  LDG.E.U8 R2, [R2.64] ;  /* 0x0000002402027981 */ /* 0x000ee4000c1e1100 */
[----:B---3--:R-:W-:-:S04]  /*3440*/  ISETP.NE.AND P0, PT, R2, RZ, PT ;  /* 0x000000ff0200720c */ /* 0x008fc80003f05270 */
[----:B------:R-:W-:Y:S01]  /*3450*/  FSEL R25, RZ, 1, !P0 ;  /* 0x3f800000ff197808 */ /* 0x000fe20004000000 */
[----:B------:R-:W-:Y:S05]  /*3460*/  BRA `(.L_x_2833) ;  /* 0x0000094000007947 */ /* 0x000fea0003800000 */
.L_x_2842:
[----:B------:R-:W3:Y:S02]  /*3470*/  LDG.E.64 R2, [R2.64] ;  /* 0x0000002402027981 */ /* 0x000ee4000c1e1b00 */
[----:B---3--:R-:W0:Y:S01]  /*3480*/  F2F.F32.F64 R25, R2 ;  /* 0x0000000200197310 */ /* 0x008e220000301000 */
[----:B------:R-:W0:-:S14]  /*3490*/  DSETP.GEU.AND P0, PT, |R2|, c[0x2][0x0], PT ;  /* 0x008000000200762a */ /* 0x000e1c0003f0e200 */
[----:B0-----:R-:W-:Y:S01]  /*34a0*/  @!P0 FMUL R25, R25, 1.175494350822287508e-38 ;  /* 0x0080000019198820 */ /* 0x001fe20000400000 */
[----:B------:R-:W-:Y:S05]  /*34b0*/  BRA `(.L_x_2833) ;  /* 0x000008f000007947 */ /* 0x000fea0003800000 */
.L_x_2841:
[----:B------:R-:W-:-:S13]  /*34c0*/  ISETP.NE.AND P0, PT, R0, 0xf, PT ;  /* 0x0000000f0000780c */ /* 0x000fda0003f05270 */
[----:B------:R-:W-:Y:S05]  /*34d0*/  @!P0 BRA `(.L_x_2843) ;  /* 0x0000025000008947 */ /* 0x000fea0003800000 */
[----:B------:R-:W-:-:S13]  /*34e0*/  ISETP.NE.AND P0, PT, R0, 0x17, PT ;  /* 0x000000170000780c */ /* 0x000fda0003f05270 */
[----:B------:R-:W-:Y:S05]  /*34f0*/  @!P0 BRA `(.L_x_2844) ;  /* 0x0000016000008947 */ /* 0x000fea0003800000 */
[----:B------:R-:W-:-:S13]  /*3500*/  ISETP.NE.AND P0, PT, R0, 0x18, PT ;  /* 0x000000180000780c */ /* 0x000fda0003f05270 */
[----:B------:R-:W-:Y:S05]  /*3510*/  @P0 BRA `(.L_x_2832) ;  /* 0x000006f000000947 */ /* 0x000fea0003800000 */
[----:B------:R-:W3:Y:S01]  /*3520*/  LDG.E.U8 R25, [R2.64] ;  /* 0x0000002402197981 */ /* 0x000ee2000c1e1100 */
[----:B------:R-:W-:Y:S02]  /*3530*/  IMAD.MOV.U32 R6, RZ, RZ, -0x800000 ;  /* 0xff800000ff067424 */ /* 0x000fe400078e00ff */
[----:B---3--:R-:W-:-:S05]  /*3540*/  IMAD.SHL.U32 R25, R25, 0x1000000, RZ ;  /* 0x0100000019197824 */ /* 0x008fca00078e00ff */
        /* <DEDUP_REMOVED lines=17> */
.L_x_2844:
[----:B------:R-:W3:Y:S02]  /*3660*/  LDG.E.U8 R2, [R2.64] ;  /* 0x0000002402027981 */ /* 0x000ee4000c1e1100 */
[----:B---3--:R-:W-:-:S05]  /*3670*/  IMAD.SHL.U32 R0, R2, 0x2000000, RZ ;  /* 0x0200000002007824 */ /* 0x008fca00078e00ff */
        /* <DEDUP_REMOVED lines=11> */
.L_x_2843:
[----:B------:R-:W3:Y:S02]  /*3730*/  LDG.E.U16 R2, [R2.64] ;  /* 0x0000002402027981 */ /* 0x000ee4000c1e1500 */
[----:B---3--:R-:W-:Y:S01]  /*3740*/  PRMT R25, RZ, 0x5410, R2 ;  /* 0x00005410ff197816 */ /* 0x008fe20000000002 */
[----:B------:R-:W-:Y:S05]  /*3750*/  BRA `(.L_x_2833) ;  /* 0x0000065000007947 */ /* 0x000fea0003800000 */
.L_x_2840:
        /* <DEDUP_REMOVED lines=8> */
[----:B------:R-:W3:Y:S02]  /*37e0*/  LDG.E.U16 R2, [R2.64] ;  /* 0x0000002402027981 */ /* 0x000ee4000c1e1500 */
[----:B---3--:R0:W3:Y:S01]  /*37f0*/  I2F.U16 R25, R2 ;  /* 0x0000000200197306 */ /* 0x0080e20000101000 */
[----:B------:R-:W-:Y:S05]  /*3800*/  BRA `(.L_x_2833) ;  /* 0x000005a000007947 */ /* 0x000fea0003800000 */
.L_x_2847:
[----:B------:R-:W3:Y:S01]  /*3810*/  LDG.E.U8 R2, [R2.64] ;  /* 0x0000002402027981 */ /* 0x000ee2000c1e1100 */
[----:B------:R-:W-:Y:S01]  /*3820*/  IMAD.MOV.U32 R25, RZ, RZ, RZ ;  /* 0x000000ffff197224 */ /* 0x000fe200078e00ff */
[----:B---3--:R-:W-:-:S13]  /*3830*/  ISETP.NE.AND P0, PT, R2, RZ, PT ;  /* 0x000000ff0200720c */ /* 0x008fda0003f05270 */
        /* <DEDUP_REMOVED lines=17> */
.L_x_2849:
[----:B------:R-:W-:Y:S05]  /*3950*/  BSYNC B0 ;  /* 0x0000000000007941 */ /* 0x000fea0003800000 */
.L_x_2848:
[----:B------:R-:W-:Y:S01]  /*3960*/  IMAD.SHL.U32 R2, R2, 0x100000, RZ ;  /* 0x0010000002027824 */ /* 0x000fe200078e00ff */
[----:B------:R-:W-:-:S04]  /*3970*/  LEA R0, R0, 0x3b800000, 0x17 ;  /* 0x3b80000000007811 */ /* 0x000fc800078eb8ff */
[----:B------:R-:W-:Y:S01]  /*3980*/  LOP3.LUT R25, R0, R2, R25, 0xfe, !PT ;  /* 0x0000000200197212 */ /* 0x000fe200078efe19 */
[----:B------:R-:W-:Y:S05]  /*3990*/  BRA `(.L_x_2833) ;  /* 0x0000041000007947 */ /* 0x000fea0003800000 */
.L_x_2846:
        /* <DEDUP_REMOVED lines=20> */
.L_x_2851:
[----:B------:R-:W-:Y:S05]  /*3ae0*/  BSYNC B0 ;  /* 0x0000000000007941 */ /* 0x000fea0003800000 */
.L_x_2850:
[----:B------:R-:W-:Y:S01]  /*3af0*/  IMAD.SHL.U32 R2, R2, 0x200000, RZ ;  /* 0x0020000002027824 */ /* 0x000fe200078e00ff */
[----:B------:R-:W-:-:S04]  /*3b00*/  LEA R0, R0, 0x37800000, 0x17 ;  /* 0x3780000000007811 */ /* 0x000fc800078eb8ff */
[----:B------:R-:W-:Y:S01]  /*3b10*/  LOP3.LUT R25, R0, R2, R25, 0xfe, !PT ;  /* 0x0000000200197212 */ /* 0x000fe200078efe19 */
[----:B------:R-:W-:Y:S05]  /*3b20*/  BRA `(.L_x_2833) ;  /* 0x0000028000007947 */ /* 0x000fea0003800000 */
.L_x_2845:
[----:B------:R-:W-:-:S13]  /*3b30*/  ISETP.NE.AND P0, PT, R0, 0x1c, PT ;  /* 0x0000001c0000780c */ /* 0x000fda0003f05270 */
[----:B------:R-:W-:Y:S05]  /*3b40*/  @!P0 BRA `(.L_x_2852) ;  /* 0x0000024000008947 */ /* 0x000fea0003800000 */
[----:B------:R-:W-:-:S13]  /*3b50*/  ISETP.NE.AND P0, PT, R0, 0x1d, PT ;  /* 0x0000001d0000780c */ /* 0x000fda0003f05270 */
[----:B------:R-:W-:Y:S05]  /*3b60*/  @!P0 BRA `(.L_x_2853) ;  /* 0x000001f000008947 */ /* 0x000fea0003800000 */
[----:B------:R-:W-:-:S13]  /*3b70*/  ISETP.NE.AND P0, PT, R0, 0x2c, PT ;  /* 0x0000002c0000780c */ /* 0x000fda0003f05270 */
[----:B------:R-:W-:Y:S05]  /*3b80*/  @P0 BRA `(.L_x_2832) ;  /* 0x0000008000000947 */ /* 0x000fea0003800000 */
[----:B------:R-:W3:Y:S01]  /*3b90*/  LDG.E.U8 R2, [R2.64] ;  /* 0x0000002402027981 */ /* 0x000ee2000c1e1100 */
[----:B------:R-:W-:Y:S01]  /*3ba0*/  IMAD.MOV.U32 R25, RZ, RZ, 0x400000 ;  /* 0x00400000ff197424 */ /* 0x000fe200078e00ff */
[----:B---3--:R-:W-:-:S13]  /*3bb0*/  ISETP.NE.AND P0, PT, R2, RZ, PT ;  /* 0x000000ff0200720c */ /* 0x008fda0003f05270 */
[----:B------:R-:W-:Y:S05]  /*3bc0*/  @!P0 BRA `(.L_x_2833) ;  /* 0x000001e000008947 */ /* 0x000fea0003800000 */
[----:B------:R-:W-:-:S13]  /*3bd0*/  ISETP.NE.AND P0, PT, R2, 0xff, PT ;  /* 0x000000ff0200780c */ /* 0x000fda0003f05270 */
[----:B------:R-:W-:Y:S02]  /*3be0*/  @!P0 IMAD.MOV.U32 R25, RZ, RZ, 0x7f800001 ;  /* 0x7f800001ff198424 */ /* 0x000fe400078e00ff */
[----:B------:R-:W-:Y:S01]  /*3bf0*/  @P0 IMAD.SHL.U32 R25, R2, 0x800000, RZ ;  /* 0x0080000002190824 */ /* 0x000fe200078e00ff */
[----:B------:R-:W-:Y:S05]  /*3c00*/  BRA `(.L_x_2833) ;  /* 0x000001a000007947 */ /* 0x000fea0003800000 */
.L_x_2832:
        /* <DEDUP_REMOVED lines=18> */
[----:B012--5:R-:W-:Y:S05]  /*3d30*/  CALL.ABS.NOINC R2 ;  /* 0x0000000002007343 */ /* 0x027fea0003c00000 */
[----:B------:R-:W-:Y:S01]  /*3d40*/  IMAD.MOV.U32 R25, RZ, RZ, RZ ;  /* 0x000000ffff197224 */ /* 0x000fe200078e00ff */
[----:B------:R-:W-:Y:S05]  /*3d50*/  BRA `(.L_x_2833) ;  /* 0x0000005000007947 */ /* 0x000fea0003800000 */
.L_x_2853:
[----:B------:R-:W3:Y:S02]  /*3d60*/  LDG.E.64 R2, [R2.64] ;  /* 0x0000002402027981 */ /* 0x000ee4000c1e1b00 */
[----:B---3--:R0:W3:Y:S01]  /*3d70*/  I2F.U64 R25, R2 ;  /* 0x0000000200197312 */ /* 0x0080e20000301000 */
[----:B------:R-:W-:Y:S05]  /*3d80*/  BRA `(.L_x_2833) ;  /* 0x0000002000007947 */ /* 0x000fea0003800000 */
.L_x_2852:
[----:B------:R-:W3:Y:S02]  /*3d90*/  LDG.E R2, [R2.64] ;  /* 0x0000002402027981 */ /* 0x000ee4000c1e1900 */
[----:B---3--:R0:W3:Y:S02]  /*3da0*/  I2F.U32 R25, R2 ;  /* 0x0000000200197306 */ /* 0x0080e40000201000 */
.L_x_2833:
[----:B------:R-:W-:Y:S05]  /*3db0*/  BSYNC B6 ;  /* 0x0000000000067941 */ /* 0x000fea0003800000 */
.L_x_2827:
[----:B------:R-:W4:Y:S01]  /*3dc0*/  LDC.U8 R4, c[0x0][0x4bd] ;  /* 0x00012f40ff047b82 */ /* 0x000f220000000000 */
[----:B0-----:R-:W-:Y:S01]  /*3dd0*/  IADD3 R2, P1, R24, c[0x0][0x4b0], RZ ;  /* 0x00012c0018027a10 */ /* 0x001fe20007f3e0ff */
[----:B------:R-:W-:Y:S04]  /*3de0*/  BSSY B6, `(.L_x_2854) ;  /* 0x00000dd000067945 */ /* 0x000fe80003800000 */
[----:B------:R-:W-:Y:S01]  /*3df0*/  IMAD.X R3, RZ, RZ, c[0x0][0x4b4], P1 ;  /* 0x00012d00ff037624 */ /* 0x000fe200008e06ff */
[----:B----4-:R-:W-:-:S04]  /*3e00*/  PRMT R0, R4, 0x9910, RZ ;  /* 0x0000991004007816 */ /* 0x010fc800000000ff */
        /* <DEDUP_REMOVED lines=10> */
[----:B------:R-:W4:Y:S02]  /*3eb0*/  LDG.E.S8 R0, [R2.64] ;  /* 0x0000002402007981 */ /* 0x000f24000c1e1300 */
[----:B----4-:R-:W0:Y:S01]  /*3ec0*/  I2F.S16 R0, R0 ;  /* 0x0000000000007306 */ /* 0x010e220000101400 */
[----:B------:R-:W-:Y:S05]  /*3ed0*/  BRA `(.L_x_2860) ;  /* 0x00000cd000007947 */ /* 0x000fea0003800000 */
.L_x_2858:
[----:B------:R-:W4:Y:S02]  /*3ee0*/  LDG.E.U8 R0, [R2.64] ;  /* 0x0000002402007981 */ /* 0x000f24000c1e1100 */
[----:B----4-:R-:W0:Y:S01]  /*3ef0*/  I2F.U16 R0, R0 ;  /* 0x0000000000007306 */ /* 0x010e220000101000 */
[----:B------:R-:W-:Y:S05]  /*3f00*/  BRA `(.L_x_2860) ;  /* 0x00000ca000007947 */ /* 0x000fea0003800000 */
.L_x_2857:
[----:B------:R-:W-:-:S13]  /*3f10*/  ISETP.NE.AND P0, PT, R0, 0x2, PT ;  /* 0x000000020000780c */ /* 0x000fda0003f05270 */
[----:B------:R-:W-:Y:S05]  /*3f20*/  @!P0 BRA `(.L_x_2861) ;  /* 0x000000a000008947 */ /* 0x000fea0003800000 */
[----:B------:R-:W-:-:S13]  /*3f30*/  ISETP.NE.AND P0, PT, R0, 0x3, PT ;  /* 0x000000030000780c */ /* 0x000fda0003f05270 */
[----:B------:R-:W-:Y:S05]  /*3f40*/  @!P0 BRA `(.L_x_2862) ;  /* 0x0000005000008947 */ /* 0x000fea0003800000 */
[----:B------:R-:W-:-:S13]  /*3f50*/  ISETP.NE.AND P0, PT, R0, 0x4, PT ;  /* 0x000000040000780c */ /* 0x000fda0003f05270 */
[----:B------:R-:W-:Y:S05]  /*3f60*/  @P0 BRA `(.L_x_2859) ;  /* 0x00000aa000000947 */ /* 0x000fea0003800000 */
[----:B------:R-:W4:Y:S02]  /*3f70*/  LDG.E.64 R2, [R2.64] ;  /* 0x0000002402027981 */ /* 0x000f24000c1e1b00 */
[----:B----4-:R0:W4:Y:S01]  /*3f80*/  I2F.S64 R0, R2 ;  /* 0x0000000200007312 */ /* 0x0101220000301400 */
[----:B------:R-:W-:Y:S05]  /*3f90*/  BRA `(.L_x_2860) ;  /* 0x00000c1000007947 */ /* 0x000fea0003800000 */
.L_x_2862:
[----:B------:R-:W4:Y:S02]  /*3fa0*/  LDG.E R0, [R2.64] ;  /* 0x0000002402007981 */ /* 0x000f24000c1e1900 */
[----:B----4-:R-:W0:Y:S01]  /*3fb0*/  I2F R0, R0 ;  /* 0x0000000000007306 */ /* 0x010e220000201400 */
[----:B------:R-:W-:Y:S05]  /*3fc0*/  BRA `(.L_x_2860) ;  /* 0x00000be000007947 */ /* 0x000fea0003800000 */
.L_x_2861:
[----:B------:R-:W4:Y:S02]  /*3fd0*/  LDG.E.U16 R0, [R2.64] ;  /* 0x0000002402007981 */ /* 0x000f24000c1e1500 */
[----:B----4-:R-:W0:Y:S01]  /*3fe0*/  I2F.S16 R0, R0 ;  /* 0x0000000000007306 */ /* 0x010e220000101400 */
[----:B------:R-:W-:Y:S05]  /*3ff0*/  BRA `(.L_x_2860) ;  /* 0x00000bb000007947 */ /* 0x000fea0003800000 */
.L_x_2856:
        /* <DEDUP_REMOVED lines=8> */
.L_x_2864:
[----:B------:R-:W4:Y:S02]  /*4080*/  LDG.E.U16 R0, [R2.64] ;  /* 0x0000002402007981 */ /* 0x000f24000c1e1500 */
[----:B----4-:R-:W-:Y:S01]  /*4090*/  HADD2.F32 R0, -RZ, R0.H0_H0 ;  /* 0x20000000ff007230 */ /* 0x010fe20000004100 */
[----:B------:R-:W-:Y:S05]  /*40a0*/  BRA `(.L_x_2860) ;  /* 0x00000b0000007947 */ /* 0x000fea0003800000 */
.L_x_2863:
        /* <DEDUP_REMOVED lines=8> */
.L_x_2866:
[----:B------:R-:W4:Y:S02]  /*4130*/  LDG.E.U16 R0, [R2.64] ;  /* 0x0000002402007981 */ /* 0x000f24000c1e1500 */
[----:B----4-:R-:W-:Y:S01]  /*4140*/  HADD2.F32 R0, -RZ, R0.H0_H0 ;  /* 0x20000000ff007230 */ /* 0x010fe20000004100 */
[----:B------:R-:W-:Y:S05]  /*4150*/  BRA `(.L_x_2860) ;  /* 0x00000a5000007947 */ /* 0x000fea0003800000 */
.L_x_2865:
[----:B------:R-:W4:Y:S02]  /*4160*/  LDG.E.64 R2, [R2.64] ;  /* 0x0000002402027981 */ /* 0x000f24000c1e1b00 */
[----:B----4-:R-:W0:Y:S01]  /*4170*/  F2F.F32.F64 R0, R2 ;  /* 0x0000000200007310 */ /* 0x010e220000301000 */
[----:B------:R-:W0:-:S14]  /*4180*/  DSETP.GEU.AND P0, PT, |R2|, c[0x2][0x0], PT ;  /* 0x008000000200762a */ /* 0x000e1c0003f0e200 */
[----:B0-----:R-:W-:Y:S01]  /*4190*/  @!P0 FMUL R0, R0, 1.175494350822287508e-38 ;  /* 0x0080000000008820 */ /* 0x001fe20000400000 */
[----:B------:R-:W-:Y:S05]  /*41a0*/  BRA `(.L_x_2860) ;  /* 0x00000a0000007947 */ /* 0x000fea0003800000 */
.L_x_2855:
        /* <DEDUP_REMOVED lines=8> */
[----:B------:R-:W4:Y:S02]  /*4230*/  LDG.E.U8 R2, [R2.64] ;  /* 0x0000002402027981 */ /* 0x000f24000c1e1100 */
[----:B----4-:R-:W-:-:S04]  /*4240*/  ISETP.NE.AND P0, PT, R2, RZ, PT ;  /* 0x000000ff0200720c */ /* 0x010fc80003f05270 */
[----:B------:R-:W-:Y:S01]  /*4250*/  FSEL R0, RZ, 1, !P0 ;  /* 0x3f800000ff007808 */ /* 0x000fe20004000000 */
[----:B------:R-:W-:Y:S05]  /*4260*/  BRA `(.L_x_2860) ;  /* 0x0000094000007947 */ /* 0x000fea0003800000 */
.L_x_2869:
[----:B------:R-:W4:Y:S02]  /*4270*/  LDG.E.64 R2, [R2.64] ;  /* 0x0000002402027981 */ /* 0x000f24000c1e1b00 */
[----:B----4-:R-:W0:Y:S01]  /*4280*/  F2F.F32.F64 R0, R2 ;  /* 0x0000000200007310 */ /* 0x010e220000301000 */
[----:B------:R-:W0:-:S14]  /*4290*/  DSETP.GEU.AND P0, PT, |R2|, c[0x2][0x0], PT ;  /* 0x008000000200762a */ /* 0x000e1c0003f0e200 */
[----:B0-----:R-:W-:Y:S01]  /*42a0*/  @!P0 FMUL R0, R0, 1.175494350822287508e-38 ;  /* 0x0080000000008820 */ /* 0x001fe20000400000 */
[----:B------:R-:W-:Y:S05]  /*42b0*/  BRA `(.L_x_2860) ;  /* 0x000008f000007947 */ /* 0x000fea0003800000 */
.L_x_2868:
[----:B------:R-:W-:-:S13]  /*42c0*/  ISETP.NE.AND P0, PT, R0, 0xf, PT ;  /* 0x0000000f0000780c */ /* 0x000fda0003f05270 */
[----:B------:R-:W-:Y:S05]  /*42d0*/  @!P0 BRA `(.L_x_2870) ;  /* 0x0000025000008947 */ /* 0x000fea0003800000 */
[----:B------:R-:W-:-:S13]  /*42e0*/  ISETP.NE.AND P0, PT, R0, 0x17, PT ;  /* 0x000000170000780c */ /* 0x000fda0003f05270 */
[----:B------:R-:W-:Y:S05]  /*42f0*/  @!P0 BRA `(.L_x_2871) ;  /* 0x0000016000008947 */ /* 0x000fea0003800000 */
[----:B------:R-:W-:-:S13]  /*4300*/  ISETP.NE.AND P0, PT, R0, 0x18, PT ;  /* 0x000000180000780c */ /* 0x000fda0003f05270 */
[----:B------:R-:W-:Y:S05]  /*4310*/  @P0 BRA `(.L_x_2859) ;  /* 0x000006f000000947 */ /* 0x000fea0003800000 */
[----:B------:R-:W4:Y:S01]  /*4320*/  LDG.E.U8 R0, [R2.64] ;  /* 0x0000002402007981 */ /* 0x000f22000c1e1100 */
[----:B------:R-:W-:Y:S02]  /*4330*/  IMAD.MOV.U32 R8, RZ, RZ, -0x800000 ;  /* 0xff800000ff087424 */ /* 0x000fe400078e00ff */
[----:B----4-:R-:W-:-:S05]  /*4340*/  IMAD.SHL.U32 R0, R0, 0x1000000, RZ ;  /* 0x0100000000007824 */ /* 0x010fca00078e00ff */
        /* <DEDUP_REMOVED lines=15> */
[----:B------:R-:W-:Y:S01]  /*4440*/  LOP3.LUT R0, R5, 0x80000000, R0, 0xf8, !PT ;  /* 0x8000000005007812 */ /* 0x000fe200078ef800 */
[----:B------:R-:W-:Y:S05]  /*4450*/  BRA `(.L_x_2860) ;  /* 0x0000075000007947 */ /* 0x000fea0003800000 */
.L_x_2871:
[----:B------:R-:W4:Y:S02]  /*4460*/  LDG.E.U8 R2, [R2.64] ;  /* 0x0000002402027981 */ /* 0x000f24000c1e1100 */
[C---:B----4-:R-:W-:Y:S02]  /*4470*/  IMAD.SHL.U32 R0, R2.reuse, 0x2000000, RZ ;  /* 0x0200000002007824 */ /* 0x050fe400078e00ff */
        /* <DEDUP_REMOVED lines=11> */
.L_x_2870:
[----:B------:R-:W4:Y:S02]  /*4530*/  LDG.E.U16 R0, [R2.64] ;  /* 0x0000002402007981 */ /* 0x000f24000c1e1500 */
[----:B----4-:R-:W-:Y:S01]  /*4540*/  PRMT R0, RZ, 0x5410, R0 ;  /* 0x00005410ff007816 */ /* 0x010fe20000000000 */
[----:B------:R-:W-:Y:S05]  /*4550*/  BRA `(.L_x_2860) ;  /* 0x0000065000007947 */ /* 0x000fea0003800000 */
.L_x_2867:
        /* <DEDUP_REMOVED lines=8> */
[----:B------:R-:W4:Y:S02]  /*45e0*/  LDG.E.U16 R0, [R2.64] ;  /* 0x0000002402007981 */ /* 0x000f24000c1e1500 */
[----:B----4-:R-:W0:Y:S01]  /*45f0*/  I2F.U16 R0, R0 ;  /* 0x0000000000007306 */ /* 0x010e220000101000 */
[----:B------:R-:W-:Y:S05]  /*4600*/  BRA `(.L_x_2860) ;  /* 0x000005a000007947 */ /* 0x000fea0003800000 */
.L_x_2874:
[----:B------:R-:W4:Y:S01]  /*4610*/  LDG.E.U8 R2, [R2.64] ;  /* 0x0000002402027981 */ /* 0x000f22000c1e1100 */
[----:B------:R-:W-:Y:S01]  /*4620*/  IMAD.MOV.U32 R0, RZ, RZ, RZ ;  /* 0x000000ffff007224 */ /* 0x000fe200078e00ff */
[----:B----4-:R-:W-:-:S13]  /*4630*/  ISETP.NE.AND P0, PT, R2, RZ, PT ;  /* 0x000000ff0200720c */ /* 0x010fda0003f05270 */
        /* <DEDUP_REMOVED lines=17> */
.L_x_2876:
[----:B------:R-:W-:Y:S05]  /*4750*/  BSYNC B0 ;  /* 0x0000000000007941 */ /* 0x000fea0003800000 */
.L_x_2875:
[----:B------:R-:W-:Y:S01]  /*4760*/  LEA R3, R0, 0x3b800000, 0x17 ;  /* 0x3b80000000037811 */ /* 0x000fe200078eb8ff */
[----:B------:R-:W-:-:S05]  /*4770*/  IMAD.SHL.U32 R0, R2, 0x100000, RZ ;  /* 0x0010000002007824 */ /* 0x000fca00078e00ff */
[----:B------:R-:W-:Y:S01]  /*4780*/  LOP3.LUT R0, R3, R0, R4, 0xfe, !PT ;  /* 0x0000000003007212 */ /* 0x000fe200078efe04 */
[----:B------:R-:W-:Y:S05]  /*4790*/  BRA `(.L_x_2860) ;  /* 0x0000041000007947 */ /* 0x000fea0003800000 */
.L_x_2873:
        /* <DEDUP_REMOVED lines=20> */
.L_x_2878:
[----:B------:R-:W-:Y:S05]  /*48e0*/  BSYNC B0 ;  /* 0x0000000000007941 */ /* 0x000fea0003800000 */
.L_x_2877:
[----:B------:R-:W-:Y:S01]  /*48f0*/  LEA R3, R0, 0x37800000, 0x17 ;  /* 0x3780000000037811 */ /* 0x000fe200078eb8ff */
[----:B------:R-:W-:-:S05]  /*4900*/  IMAD.SHL.U32 R0, R2, 0x200000, RZ ;  /* 0x0020000002007824 */ /* 0x000fca00078e00ff */
[----:B------:R-:W-:Y:S01]  /*4910*/  LOP3.LUT R0, R3, R0, R4, 0xfe, !PT ;  /* 0x0000000003007212 */ /* 0x000fe200078efe04 */
[----:B------:R-:W-:Y:S05]  /*4920*/  BRA `(.L_x_2860) ;  /* 0x0000028000007947 */ /* 0x000fea0003800000 */
.L_x_2872:
[----:B------:R-:W-:-:S13]  /*4930*/  ISETP.NE.AND P0, PT, R0, 0x1c, PT ;  /* 0x0000001c0000780c */ /* 0x000fda0003f05270 */
[----:B------:R-:W-:Y:S05]  /*4940*/  @!P0 BRA `(.L_x_2879) ;  /* 0x0000024000008947 */ /* 0x000fea0003800000 */
[----:B------:R-:W-:-:S13]  /*4950*/  ISETP.NE.AND P0, PT, R0, 0x1d, PT ;  /* 0x0000001d0000780c */ /* 0x000fda0003f05270 */
[----:B------:R-:W-:Y:S05]  /*4960*/  @!P0 BRA `(.L_x_2880) ;  /* 0x000001f000008947 */ /* 0x000fea0003800000 */
[----:B------:R-:W-:-:S13]  /*4970*/  ISETP.NE.AND P0, PT, R0, 0x2c, PT ;  /* 0x0000002c0000780c */ /* 0x000fda0003f05270 */
[----:B------:R-:W-:Y:S05]  /*4980*/  @P0 BRA `(.L_x_2859) ;  /* 0x0000008000000947 */ /* 0x000fea0003800000 */
[----:B------:R-:W4:Y:S01]  /*4990*/  LDG.E.U8 R2, [R2.64] ;  /* 0x0000002402027981 */ /* 0x000f22000c1e1100 */
[----:B------:R-:W-:Y:S01]  /*49a0*/  IMAD.MOV.U32 R0, RZ, RZ, 0x400000 ;  /* 0x00400000ff007424 */ /* 0x000fe200078e00ff */
[----:B----4-:R-:W-:-:S13]  /*49b0*/  ISETP.NE.AND P0, PT, R2, RZ, PT ;  /* 0x000000ff0200720c */ /* 0x010fda0003f05270 */
[----:B------:R-:W-:Y:S05]  /*49c0*/  @!P0 BRA `(.L_x_2860) ;  /* 0x000001e000008947 */ /* 0x000fea0003800000 */
[----:B------:R-:W-:-:S13]  /*49d0*/  ISETP.NE.AND P0, PT, R2, 0xff, PT ;  /* 0x000000ff0200780c */ /* 0x000fda0003f05270 */
[----:B------:R-:W-:Y:S02]  /*49e0*/  @!P0 IMAD.MOV.U32 R0, RZ, RZ, 0x7f800001 ;  /* 0x7f800001ff008424 */ /* 0x000fe400078e00ff */
[----:B------:R-:W-:Y:S01]  /*49f0*/  @P0 IMAD.SHL.U32 R0, R2, 0x800000, RZ ;  /* 0x0080000002000824 */ /* 0x000fe200078e00ff */
[----:B------:R-:W-:Y:S05]  /*4a00*/  BRA `(.L_x_2860) ;  /* 0x000001a000007947 */ /* 0x000fea0003800000 */
.L_x_2859:
        /* <DEDUP_REMOVED lines=18> */
[----:B0123-5:R-:W-:Y:S05]  /*4b30*/  CALL.ABS.NOINC R2 ;  /* 0x0000000002007343 */ /* 0x02ffea0003c00000 */
[----:B------:R-:W-:Y:S01]  /*4b40*/  IMAD.MOV.U32 R0, RZ, RZ, RZ ;  /* 0x000000ffff007224 */ /* 0x000fe200078e00ff */
[----:B------:R-:W-:Y:S05]  /*4b50*/  BRA `(.L_x_2860) ;  /* 0x0000005000007947 */ /* 0x000fea0003800000 */
.L_x_2880:
[----:B------:R-:W4:Y:S02]  /*4b60*/  LDG.E.64 R2, [R2.64] ;  /* 0x0000002402027981 */ /* 0x000f24000c1e1b00 */
[----:B----4-:R0:W4:Y:S01]  /*4b70*/  I2F.U64 R0, R2 ;  /* 0x0000000200007312 */ /* 0x0101220000301000 */
[----:B------:R-:W-:Y:S05]  /*4b80*/  BRA `(.L_x_2860) ;  /* 0x0000002000007947 */ /* 0x000fea0003800000 */
.L_x_2879:
[----:B------:R-:W4:Y:S02]  /*4b90*/  LDG.E R0, [R2.64] ;  /* 0x0000002402007981 */ /* 0x000f24000c1e1900 */
[----:B----4-:R-:W0:Y:S02]  /*4ba0*/  I2F.U32 R0, R0 ;  /* 0x0000000000007306 */ /* 0x010e240000201000 */
.L_x_2860:
[----:B------:R-:W-:Y:S05]  /*4bb0*/  BSYNC B6 ;  /* 0x0000000000067941 */ /* 0x000fea0003800000 */
.L_x_2854:
[----:B--2--5:R-:W-:Y:S01]  /*4bc0*/  FMUL.FTZ R23, R23, -1.4426950216293334961 ;  /* 0xbfb8aa3b17177820 */ /* 0x024fe20000410000 */
[----:B------:R-:W2:Y:S05]  /*4bd0*/  LDC.U8 R6, c[0x0][0x4b9] ;  /* 0x00012e40ff067b82 */ /* 0x000eaa0000000000 */
[----:B------:R-:W4:Y:S02]  /*4be0*/  MUFU.EX2 R23, R23 ;  /* 0x0000001700177308 */ /* 0x000f240000000800 */
[----:B0---4-:R-:W-:Y:S01]  /*4bf0*/  FADD.FTZ R3, R23, 1 ;  /* 0x3f80000017037421 */ /* 0x011fe20000010000 */
[----:B--2---:R-:W-:-:S05]  /*4c00*/  PRMT R4, R6, 0x9910, RZ ;  /* 0x0000991006047816 */ /* 0x004fca00000000ff */
[----:B------:R-:W0:Y:S01]  /*4c10*/  MUFU.RCP R3, R3 ;  /* 0x0000000300037308 */ /* 0x000e220000001000 */
[----:B------:R-:W-:Y:S01]  /*4c20*/  ISETP.GT.AND P0, PT, R4, 0x9, PT ;  /* 0x000000090400780c */ /* 0x000fe20003f04270 */
[----:B0-----:R-:W-:-:S04]  /*4c30*/  FFMA.FTZ R5, R3, -R0, R0 ;  /* 0x8000000003057223 */ /* 0x001fc80000010000 */
[----:B-1----:R-:W-:-:S04]  /*4c40*/  FMUL.FTZ R2, R5, R22 ;  /* 0x0000001605027220 */ /* 0x002fc80000410000 */
[----:B---3--:R-:W-:-:S04]  /*4c50*/  FFMA.FTZ R2, R3, R25, R2 ;  /* 0x0000001903027223 */ /* 0x008fc80000010002 */
        /* <DEDUP_REMOVED lines=9> */
[----:B------:R-:W0:Y:S02]  /*4cf0*/  F2I.FTZ.TRUNC.NTZ R3, R2 ;  /* 0x0000000200037305 */ /* 0x000e24000021f100 */
[----:B0-----:R0:W-:Y:S01]  /*4d00*/  STG.E.U8 [R16.64], R3 ;  /* 0x0000000310007986 */ /* 0x0011e2000c101124 */
[----:B------:R-:W-:Y:S05]  /*4d10*/  BRA `(.L_x_2886) ;  /* 0x00000d7000007947 */ /* 0x000fea0003800000 */
.L_x_2884:
[----:B------:R-:W0:Y:S02]  /*4d20*/  F2I.S64.TRUNC R2, R2 ;  /* 0x0000000200027311 */ /* 0x000e24000020d900 */
[----:B0-----:R-:W-:-:S05]  /*4d30*/  IMAD.MOV.U32 R5, RZ, RZ, R2 ;  /* 0x000000ffff057224 */ /* 0x001fca00078e0002 */
[----:B------:R0:W-:Y:S01]  /*4d40*/  STG.E.U8 [R16.64], R5 ;  /* 0x0000000510007986 */ /* 0x0001e2000c101124 */
[----:B------:R-:W-:Y:S05]  /*4d50*/  BRA `(.L_x_2886) ;  /* 0x00000d3000007947 */ /* 0x000fea0003800000 */
.L_x_2883:
[----:B------:R-:W-:-:S13]  /*4d60*/  ISETP.NE.AND P0, PT, R4, 0x2, PT ;  /* 0x000000020400780c */ /* 0x000fda0003f05270 */
[----:B------:R-:W-:Y:S05]  /*4d70*/  @!P0 BRA `(.L_x_2887) ;  /* 0x000000a000008947 */ /* 0x000fea0003800000 */
[----:B------:R-:W-:-:S13]  /*4d80*/  ISETP.NE.AND P0, PT, R4, 0x3, PT ;  /* 0x000000030400780c */ /* 0x000fda0003f05270 */
[----:B------:R-:W-:Y:S05]  /*4d90*/  @!P0 BRA `(.L_x_2888) ;  /* 0x0000005000008947 */ /* 0x000fea0003800000 */
[----:B------:R-:W-:-:S13]  /*4da0*/  ISETP.NE.AND P0, PT, R4, 0x4, PT ;  /* 0x000000040400780c */ /* 0x000fda0003f05270 */
[----:B------:R-:W-:Y:S05]  /*4db0*/  @P0 BRA `(.L_x_2885) ;  /* 0x00000b4000000947 */ /* 0x000fea0003800000 */
[----:B------:R-:W0:Y:S02]  /*4dc0*/  F2I.S64.TRUNC R2, R2 ;  /* 0x0000000200027311 */ /* 0x000e24000020d900 */
[----:B0-----:R0:W-:Y:S01]  /*4dd0*/  STG.E.64 [R16.64], R2 ;  /* 0x0000000210007986 */ /* 0x0011e2000c101b24 */
[----:B------:R-:W-:Y:S05]  /*4de0*/  BRA `(.L_x_2886) ;  /* 0x00000ca000007947 */ /* 0x000fea0003800000 */
.L_x_2888:
[----:B------:R-:W0:Y:S02]  /*4df0*/  F2I.FTZ.TRUNC.NTZ R3, R2 ;  /* 0x0000000200037305 */ /* 0x000e24000021f100 */
[----:B0-----:R0:W-:Y:S01]  /*4e00*/  STG.E [R16.64], R3 ;  /* 0x0000000310007986 */ /* 0x0011e2000c101924 */
[----:B------:R-:W-:Y:S05]  /*4e10*/  BRA `(.L_x_2886) ;  /* 0x00000c7000007947 */ /* 0x000fea0003800000 */
.L_x_2887:
[----:B------:R-:W0:Y:S02]  /*4e20*/  F2I.FTZ.TRUNC.NTZ R3, R2 ;  /* 0x0000000200037305 */ /* 0x000e24000021f100 */
[----:B0-----:R0:W-:Y:S01]  /*4e30*/  STG.E.U16 [R16.64], R3 ;  /* 0x0000000310007986 */ /* 0x0011e2000c101524 */
[----:B------:R-:W-:Y:S05]  /*4e40*/  BRA `(.L_x_2886) ;  /* 0x00000c4000007947 */ /* 0x000fea0003800000 */
.L_x_2882:
[----:B------:R-:W-:-:S13]  /*4e50*/  ISETP.GT.AND P0, PT, R4, 0x6, PT ;  /* 0x000000060400780c */ /* 0x000fda0003f04270 */
[----:B------:R-:W-:Y:S05]  /*4e60*/  @P0 BRA `(.L_x_2889) ;  /* 0x0000009000000947 */ /* 0x000fea0003800000 */
[----:B------:R-:W-:-:S13]  /*4e70*/  ISETP.NE.AND P0, PT, R4, 0x5, PT ;  /* 0x000000050400780c */ /* 0x000fda0003f05270 */
[----:B------:R-:W-:Y:S05]  /*4e80*/  @!P0 BRA `(.L_x_2890) ;  /* 0x0000004000008947 */ /* 0x000fea0003800000 */
[----:B------:R-:W-:-:S13]  /*4e90*/  ISETP.NE.AND P0, PT, R4, 0x6, PT ;  /* 0x000000060400780c */ /* 0x000fda0003f05270 */
[----:B------:R-:W-:Y:S05]  /*4ea0*/  @P0 BRA `(.L_x_2885) ;  /* 0x00000a5000000947 */ /* 0x000fea0003800000 */
[----:B------:R0:W-:Y:S01]  /*4eb0*/  STG.E [R16.64], R2 ;  /* 0x0000000210007986 */ /* 0x0001e2000c101924 */
[----:B------:R-:W-:Y:S05]  /*4ec0*/  BRA `(.L_x_2886) ;  /* 0x00000bc000007947 */ /* 0x000fea0003800000 */
.L_x_2890:
[----:B------:R-:W-:-:S05]  /*4ed0*/  F2FP.PACK_AB R2, RZ, R2 ;  /* 0x00000002ff02723e */ /* 0x000fca00000000ff */
[----:B------:R0:W-:Y:S01]  /*4ee0*/  STG.E.U16 [R16.64], R2 ;  /* 0x0000000210007986 */ /* 0x0001e2000c101524 */
[----:B------:R-:W-:Y:S05]  /*4ef0*/  BRA `(.L_x_2886) ;  /* 0x00000b9000007947 */ /* 0x000fea0003800000 */
.L_x_2889:
[----:B------:R-:W-:-:S13]  /*4f00*/  ISETP.NE.AND P0, PT, R4, 0x7, PT ;  /* 0x000000070400780c */ /* 0x000fda0003f05270 */
[----:B------:R-:W-:Y:S05]  /*4f10*/  @!P0 BRA `(.L_x_2891) ;  /* 0x000000b000008947 */ /* 0x000fea0003800000 */
[----:B------:R-:W-:-:S13]  /*4f20*/  ISETP.NE.AND P0, PT, R4, 0x8, PT ;  /* 0x000000080400780c */ /* 0x000fda0003f05270 */
[----:B------:R-:W-:Y:S05]  /*4f30*/  @!P0 BRA `(.L_x_2892) ;  /* 0x0000005000008947 */ /* 0x000fea0003800000 */
[----:B------:R-:W-:-:S13]  /*4f40*/  ISETP.NE.AND P0, PT, R4, 0x9, PT ;  /* 0x000000090400780c */ /* 0x000fda0003f05270 */
[----:B------:R-:W-:Y:S05]  /*4f50*/  @P0 BRA `(.L_x_2885) ;  /* 0x000009a000000947 */ /* 0x000fea0003800000 */
[----:B------:R-:W-:-:S05]  /*4f60*/  IMAD.MOV.U32 R3, RZ, RZ, RZ ;  /* 0x000000ffff037224 */ /* 0x000fca00078e00ff */
[----:B------:R0:W-:Y:S01]  /*4f70*/  STG.E.64 [R16.64], R2 ;  /* 0x0000000210007986 */ /* 0x0001e2000c101b24 */
[----:B------:R-:W-:Y:S05]  /*4f80*/  BRA `(.L_x_2886) ;  /* 0x00000b0000007947 */ /* 0x000fea0003800000 */
.L_x_2892:
[----:B------:R-:W-:-:S04]  /*4f90*/  F2FP.PACK_AB R3, RZ, R2 ;  /* 0x00000002ff03723e */ /* 0x000fc800000000ff */
[----:B------:R-:W-:-:S05]  /*4fa0*/  PRMT R3, R3, 0x5410, RZ ;  /* 0x0000541003037816 */ /* 0x000fca00000000ff */
[----:B------:R0:W-:Y:S01]  /*4fb0*/  STG.E [R16.64], R3 ;  /* 0x0000000310007986 */ /* 0x0001e2000c101924 */
[----:B------:R-:W-:Y:S05]  /*4fc0*/  BRA `(.L_x_2886) ;  /* 0x00000ac000007947 */ /* 0x000fea0003800000 */
.L_x_2891:
[----:B------:R-:W-:-:S06]  /*4fd0*/  FMUL.FTZ R2, R2, 1 ;  /* 0x3f80000002027820 */ /* 0x000fcc0000410000 */
[----:B------:R-:W0:Y:S02]  /*4fe0*/  F2F.F64.F32 R2, R2 ;  /* 0x0000000200027310 */ /* 0x000e240000201800 */
[----:B0-----:R0:W-:Y:S01]  /*4ff0*/  STG.E.64 [R16.64], R2 ;  /* 0x0000000210007986 */ /* 0x0011e2000c101b24 */
[----:B------:R-:W-:Y:S05]  /*5000*/  BRA `(.L_x_2886) ;  /* 0x00000a8000007947 */ /* 0x000fea0003800000 */
.L_x_2881:
        /* <DEDUP_REMOVED lines=8> */
[----:B------:R-:W-:-:S04]  /*5090*/  FSETP.NEU.FTZ.AND P0, PT, R2, RZ, PT ;  /* 0x000000ff0200720b */ /* 0x000fc80003f1d000 */
[----:B------:R-:W-:-:S05]  /*50a0*/  SEL R3, RZ, 0x1, !P0 ;  /* 0x00000001ff037807 */ /* 0x000fca0004000000 */
[----:B------:R0:W-:Y:S01]  /*50b0*/  STG.E.U8 [R16.64], R3 ;  /* 0x0000000310007986 */ /* 0x0001e2000c101124 */
[----:B------:R-:W-:Y:S05]  /*50c0*/  BRA `(.L_x_2886) ;  /* 0x000009c000007947 */ /* 0x000fea0003800000 */
.L_x_2895:
[----:B------:R-:W-:Y:S01]  /*50d0*/  FMUL.FTZ R4, R2, 1 ;  /* 0x3f80000002047820 */ /* 0x000fe20000410000 */
[----:B------:R-:W-:-:S05]  /*50e0*/  CS2R R6, SRZ ;  /* 0x0000000000067805 */ /* 0x000fca000001ff00 */
[----:B------:R-:W0:Y:S02]  /*50f0*/  F2F.F64.F32 R4, R4 ;  /* 0x0000000400047310 */ /* 0x000e240000201800 */
[----:B0-----:R0:W-:Y:S01]  /*5100*/  STG.E.128 [R16.64], R4 ;  /* 0x0000000410007986 */ /* 0x0011e2000c101d24 */
[----:B------:R-:W-:Y:S05]  /*5110*/  BRA `(.L_x_2886) ;  /* 0x0000097000007947 */ /* 0x000fea0003800000 */
.L_x_2894:
[----:B------:R-:W-:-:S13]  /*5120*/  ISETP.NE.AND P0, PT, R4, 0xf, PT ;  /* 0x0000000f0400780c */ /* 0x000fda0003f05270 */
[----:B------:R-:W-:Y:S05]  /*5130*/  @!P0 BRA `(.L_x_2896) ;  /* 0x000002b000008947 */ /* 0x000fea0003800000 */
[----:B------:R-:W-:-:S13]  /*5140*/  ISETP.NE.AND P0, PT, R4, 0x17, PT ;  /* 0x000000170400780c */ /* 0x000fda0003f05270 */
[----:B------:R-:W-:Y:S05]  /*5150*/  @!P0 BRA `(.L_x_2897) ;  /* 0x0000014000008947 */ /* 0x000fea0003800000 */
[----:B------:R-:W-:-:S13]  /*5160*/  ISETP.NE.AND P0, PT, R4, 0x18, PT ;  /* 0x000000180400780c */ /* 0x000fda0003f05270 */
[----:B------:R-:W-:Y:S05]  /*5170*/  @P0 BRA `(.L_x_2885) ;  /* 0x0000078000000947 */ /* 0x000fea0003800000 */
[C---:B------:R-:W-:Y:S01]  /*5180*/  LOP3.LUT R4, R2.reuse, 0x7fffffff, RZ, 0xc0, !PT ;  /* 0x7fffffff02047812 */ /* 0x040fe200078ec0ff */
[----:B------:R-:W-:Y:S01]  /*5190*/  BSSY B0, `(.L_x_2898) ;  /* 0x000000d000007945 */ /* 0x000fe20003800000 */
[----:B------:R-:W-:Y:S02]  /*51a0*/  LOP3.LUT R0, R2, 0x80000000, RZ, 0xc0, !PT ;  /* 0x8000000002007812 */ /* 0x000fe400078ec0ff */
[----:B------:R-:W-:Y:S02]  /*51b0*/  ISETP.GT.U32.AND P0, PT, R4, 0x43efffff, PT ;  /* 0x43efffff0400780c */ /* 0x000fe40003f04070 */
[----:B------:R-:W-:Y:S01]  /*51c0*/  SHF.R.U32.HI R5, RZ, 0x18, R0 ;  /* 0x00000018ff057819 */ /* 0x000fe20000011600 */
[----:B------:R-:W-:-:S10]  /*51d0*/  IMAD.MOV.U32 R0, RZ, RZ, 0x7f ;  /* 0x0000007fff007424 */ /* 0x000fd400078e00ff */
[----:B------:R-:W-:Y:S05]  /*51e0*/  @P0 BRA `(.L_x_2899) ;  /* 0x0000007000000947 */ /* 0x000fea0003800000 */
[----:B------:R-:W-:-:S13]  /*51f0*/  ISETP.GE.U32.AND P0, PT, R4, 0x3c800000, PT ;  /* 0x3c8000000400780c */ /* 0x000fda0003f06070 */
[----:B------:R-:W-:-:S04]  /*5200*/  @P0 SHF.R.U32.HI R0, RZ, 0x14, R2 ;  /* 0x00000014ff000819 */ /* 0x000fc80000011602 */
[----:B------:R-:W-:-:S04]  /*5210*/  @P0 LOP3.LUT R3, R0, 0x1, RZ, 0xc0, !PT ;  /* 0x0000000100030812 */ /* 0x000fc800078ec0ff */
[----:B------:R-:W-:Y:S01]  /*5220*/  @P0 IADD3 R3, R2, 0x407ffff, R3 ;  /* 0x0407ffff02030810 */ /* 0x000fe20007ffe003 */
[----:B------:R-:W-:-:S03]  /*5230*/  @!P0 FADD.FTZ R2, R4, 16384 ;  /* 0x4680000004028421 */ /* 0x000fc60000010000 */
[----:B------:R-:W-:Y:S02]  /*5240*/  @P0 SHF.R.U32.HI R0, RZ, 0x14, R3 ;  /* 0x00000014ff000819 */ /* 0x000fe40000011603 */
[----:B------:R-:W-:Y:S02]  /*5250*/  @!P0 IADD3 R0, R2, -0x46800000, RZ ;  /* 0xb980000002008810 */ /* 0x000fe40007ffe0ff */
.L_x_2899:
[----:B------:R-:W-:Y:S05]  /*5260*/  BSYNC B0 ;  /* 0x0000000000007941 */ /* 0x000fea0003800000 */
.L_x_2898:
[----:B------:R-:W-:-:S05]  /*5270*/  LOP3.LUT R5, R0, R5, RZ, 0xfc, !PT ;  /* 0x0000000500057212 */ /* 0x000fca00078efcff */
[----:B------:R0:W-:Y:S01]  /*5280*/  STG.E.U8 [R16.64], R5 ;  /* 0x0000000510007986 */ /* 0x0001e2000c101124 */
[----:B------:R-:W-:Y:S05]  /*5290*/  BRA `(.L_x_2886) ;  /* 0x000007f000007947 */ /* 0x000fea0003800000 */
.L_x_2897:
[----:B------:R-:W-:Y:S01]  /*52a0*/  LOP3.LUT R4, R2, 0x7fffffff, RZ, 0xc0, !PT ;  /* 0x7fffffff02047812 */ /* 0x000fe200078ec0ff */
[----:B------:R-:W-:Y:S03]  /*52b0*/  BSSY B0, `(.L_x_2900) ;  /* 0x000000e000007945 */ /* 0x000fe60003800000 */
[----:B------:R-:W-:-:S13]  /*52c0*/  ISETP.GT.U32.AND P0, PT, R4, 0x477fffff, PT ;  /* 0x477fffff0400780c */ /* 0x000fda0003f04070 */
[----:B------:R-:W-:Y:S05]  /*52d0*/  @P0 BRA `(.L_x_2901) ;  /* 0x0000008000000947 */ /* 0x000fea0003800000 */
[----:B------:R-:W-:-:S13]  /*52e0*/  ISETP.GE.U32.AND P0, PT, R4, 0x38800000, PT ;  /* 0x388000000400780c */ /* 0x000fda0003f06070 */
[----:B------:R-:W-:-:S04]  /*52f0*/  @P0 SHF.R.U32.HI R0, RZ, 0x15, R2 ;  /* 0x00000015ff000819 */ /* 0x000fc80000011602 */
[----:B------:R-:W-:-:S04]  /*5300*/  @P0 LOP3.LUT R3, R0, 0x1, RZ, 0xc0, !PT ;  /* 0x0000000100030812 */ /* 0x000fc800078ec0ff */
[----:B------:R-:W-:Y:S01]  /*5310*/  @P0 IADD3 R0, R2, 0x80fffff, R3 ;  /* 0x080fffff02000810 */ /* 0x000fe20007ffe003 */
[----:B------:R-:W-:-:S03]  /*5320*/  @!P0 FADD.FTZ R3, R4, 128 ;  /* 0x4300000004038421 */ /* 0x000fc60000010000 */
[----:B------:R-:W-:Y:S02]  /*5330*/  @P0 SHF.R.U32.HI R0, RZ, 0x15, R0 ;  /* 0x00000015ff000819 */ /* 0x000fe40000011600 */
[----:B------:R-:W-:Y:S01]  /*5340*/  @!P0 IADD3 R0, R3, -0x43000000, RZ ;  /* 0xbd00000003008810 */ /* 0x000fe20007ffe0ff */
[----:B------:R-:W-:Y:S05]  /*5350*/  BRA `(.L_x_2902) ;  /* 0x0000003000007947 */ /* 0x000fea0003800000 */
.L_x_2901:
[----:B------:R-:W-:Y:S01]  /*5360*/  IMAD.MOV.U32 R0, RZ, RZ, 0x7f ;  /* 0x0000007fff007424 */ /* 0x000fe200078e00ff */
[----:B------:R-:W-:-:S04]  /*5370*/  ISETP.GT.U32.AND P0, PT, R4, 0x7f800000, PT ;  /* 0x7f8000000400780c */ /* 0x000fc80003f04070 */
[----:B------:R-:W-:-:S04]  /*5380*/  SEL R0, R0, 0x7c, P0 ;  /* 0x0000007c00007807 */ /* 0x000fc80000000000 */
.L_x_2902:
[----:B------:R-:W-:Y:S05]  /*5390*/  BSYNC B0 ;  /* 0x0000000000007941 */ /* 0x000fea0003800000 */
.L_x_2900:
[----:B------:R-:W-:-:S04]  /*53a0*/  LOP3.LUT R2, R2, 0x80000000, RZ, 0xc0, !PT ;  /* 0x8000000002027812 */ /* 0x000fc800078ec0ff */
[----:B------:R-:W-:-:S04]  /*53b0*/  SHF.R.U32.HI R3, RZ, 0x18, R2 ;  /* 0x00000018ff037819 */ /* 0x000fc80000011602 */
[----:B------:R-:W-:-:S05]  /*53c0*/  LOP3.LUT R3, R0, R3, RZ, 0xfc, !PT ;  /* 0x0000000300037212 */ /* 0x000fca00078efcff */
[----:B------:R0:W-:Y:S01]  /*53d0*/  STG.E.U8 [R16.64], R3 ;  /* 0x0000000310007986 */ /* 0x0001e2000c101124 */
[----:B------:R-:W-:Y:S05]  /*53e0*/  BRA `(.L_x_2886) ;  /* 0x000006a000007947 */ /* 0x000fea0003800000 */
.L_x_2896:
[----:B------:R-:W-:-:S05]  /*53f0*/  F2FP.BF16.PACK_AB R2, RZ, R2 ;  /* 0x00000002ff02723e */ /* 0x000fca00000010ff */
[----:B------:R0:W-:Y:S01]  /*5400*/  STG.E.U16 [R16.64], R2 ;  /* 0x0000000210007986 */ /* 0x0001e2000c101524 */
[----:B------:R-:W-:Y:S05]  /*5410*/  BRA `(.L_x_2886) ;  /* 0x0000067000007947 */ /* 0x000fea0003800000 */
.L_x_2893:
        /* <DEDUP_REMOVED lines=8> */
[----:B------:R-:W0:Y:S02]  /*54a0*/  F2I.FTZ.U32.TRUNC.NTZ R3, R2 ;  /* 0x0000000200037305 */ /* 0x000e24000021f000 */
[----:B0-----:R0:W-:Y:S01]  /*54b0*/  STG.E.U16 [R16.64], R3 ;  /* 0x0000000310007986 */ /* 0x0011e2000c101524 */
[----:B------:R-:W-:Y:S05]  /*54c0*/  BRA `(.L_x_2886) ;  /* 0x000005c000007947 */ /* 0x000fea0003800000 */
.L_x_2905:
[----:B------:R-:W-:Y:S01]  /*54d0*/  LOP3.LUT R3, R2, 0x7fffffff, RZ, 0xc0, !PT ;  /* 0x7fffffff02037812 */ /* 0x000fe200078ec0ff */
[----:B------:R-:W-:Y:S01]  /*54e0*/  BSSY B0, `(.L_x_2906) ;  /* 0x0000013000007945 */ /* 0x000fe20003800000 */
[----:B------:R-:W-:Y:S02]  /*54f0*/  IMAD.MOV.U32 R8, RZ, RZ, 0x80 ;  /* 0x00000080ff087424 */ /* 0x000fe400078e00ff */
        /* <DEDUP_REMOVED lines=13> */
.L_x_2908:
[----:B------:R-:W-:-:S04]  /*55d0*/  LOP3.LUT R2, R2, 0x80000000, RZ, 0xc0, !PT ;  /* 0x8000000002027812 */ /* 0x000fc800078ec0ff */
[----:B------:R-:W-:-:S04]  /*55e0*/  SHF.R.U32.HI R3, RZ, 0x18, R2 ;  /* 0x00000018ff037819 */ /* 0x000fc80000011602 */
[----:B------:R-:W-:-:S04]  /*55f0*/  LOP3.LUT R0, R0, R3, RZ, 0xfc, !PT ;  /* 0x0000000300007212 */ /* 0x000fc800078efcff */
[----:B------:R-:W-:Y:S02]  /*5600*/  PRMT R8, R0, 0x7610, R8 ;  /* 0x0000761000087816 */ /* 0x000fe40000000008 */
.L_x_2907:
[----:B------:R-:W-:Y:S05]  /*5610*/  BSYNC B0 ;  /* 0x0000000000007941 */ /* 0x000fea0003800000 */
.L_x_2906:
[----:B------:R0:W-:Y:S01]  /*5620*/  STG.E.U8 [R16.64], R8 ;  /* 0x0000000810007986 */ /* 0x0001e2000c101124 */
[----:B------:R-:W-:Y:S05]  /*5630*/  BRA `(.L_x_2886) ;  /* 0x0000045000007947 */ /* 0x000fea0003800000 */
.L_x_2904:
        /* <DEDUP_REMOVED lines=16> */
.L_x_2911:
[----:B------:R-:W-:-:S04]  /*5740*/  LOP3.LUT R2, R2, 0x80000000, RZ, 0xc0, !PT ;  /* 0x8000000002027812 */ /* 0x000fc800078ec0ff */
[----:B------:R-:W-:-:S04]  /*5750*/  SHF.R.U32.HI R3, RZ, 0x18, R2 ;  /* 0x00000018ff037819 */ /* 0x000fc80000011602 */
[----:B------:R-:W-:-:S04]  /*5760*/  LOP3.LUT R0, R0, R3, RZ, 0xfc, !PT ;  /* 0x0000000300007212 */ /* 0x000fc800078efcff */
[----:B------:R-:W-:Y:S02]  /*5770*/  PRMT R8, R0, 0x7610, R8 ;  /* 0x0000761000087816 */ /* 0x000fe40000000008 */
.L_x_2910:
[----:B------:R-:W-:Y:S05]  /*5780*/  BSYNC B0 ;  /* 0x0000000000007941 */ /* 0x000fea0003800000 */
.L_x_2909:
[----:B------:R0:W-:Y:S01]  /*5790*/  STG.E.U8 [R16.64], R8 ;  /* 0x0000000810007986 */ /* 0x0001e2000c101124 */
[----:B------:R-:W-:Y:S05]  /*57a0*/  BRA `(.L_x_2886) ;  /* 0x000002e000007947 */ /* 0x000fea0003800000 */
.L_x_2903:
[----:B------:R-:W-:-:S13]  /*57b0*/  ISETP.NE.AND P0, PT, R4, 0x1c, PT ;  /* 0x0000001c0400780c */ /* 0x000fda0003f05270 */
[----:B------:R-:W-:Y:S05]  /*57c0*/  @!P0 BRA `(.L_x_2912) ;  /* 0x000002a000008947 */ /* 0x000fea0003800000 */
[----:B------:R-:W-:-:S13]  /*57d0*/  ISETP.NE.AND P0, PT, R4, 0x1d, PT ;  /* 0x0000001d0400780c */ /* 0x000fda0003f05270 */
[----:B------:R-:W-:Y:S05]  /*57e0*/  @!P0 BRA `(.L_x_2913) ;  /* 0x0000025000008947 */ /* 0x000fea0003800000 */
[----:B------:R-:W-:-:S13]  /*57f0*/  ISETP.NE.AND P0, PT, R4, 0x2c, PT ;  /* 0x0000002c0400780c */ /* 0x000fda0003f05270 */
[----:B------:R-:W-:Y:S05]  /*5800*/  @P0 BRA `(.L_x_2885) ;  /* 0x000000f000000947 */ /* 0x000fea0003800000 */
[----:B------:R-:W-:Y:S02]  /*5810*/  SHF.R.U32.HI R4, RZ, 0x17, R2 ;  /* 0x00000017ff047819 */ /* 0x000fe40000011602 */
[----:B------:R-:W-:Y:S02]  /*5820*/  PLOP3.LUT P0, PT, PT, PT, PT, 0x80, 0x0 ;  /* 0x000000000000781c */ /* 0x000fe40003f0f070 */
        /* <DEDUP_REMOVED lines=13> */
.L_x_2885:
        /* <DEDUP_REMOVED lines=20> */
.L_x_2913:
[----:B------:R-:W0:Y:S02]  /*5a40*/  F2I.U64.TRUNC R2, R2 ;  /* 0x0000000200027311 */ /* 0x000e24000020d800 */
[----:B0-----:R0:W-:Y:S01]  /*5a50*/  STG.E.64 [R16.64], R2 ;  /* 0x0000000210007986 */ /* 0x0011e2000c101b24 */
[----:B------:R-:W-:Y:S05]  /*5a60*/  BRA `(.L_x_2886) ;  /* 0x0000002000007947 */ /* 0x000fea0003800000 */
.L_x_2912:
[----:B------:R-:W0:Y:S02]  /*5a70*/  F2I.FTZ.U32.TRUNC.NTZ R3, R2 ;  /* 0x0000000200037305 */ /* 0x000e24000021f000 */
[----:B0-----:R0:W-:Y:S02]  /*5a80*/  STG.E [R16.64], R3 ;  /* 0x0000000310007986 */ /* 0x0011e4000c101924 */
.L_x_2886:
[----:B------:R-:W-:-:S05]  /*5a90*/  IMAD R18, R18, 0x200, R19 ;  /* 0x0000020012127824 */ /* 0x000fca00078e0213 */
[----:B------:R-:W-:Y:S02]  /*5aa0*/  IADD3 R23, R18, 0x80, RZ ;  /* 0x0000008012177810 */ /* 0x000fe40007ffe0ff */
.L_x_2771:
[----:B------:R-:W-:Y:S05]  /*5ab0*/  BSYNC B7 ;  /* 0x0000000000077941 */ /* 0x000fea0003800000 */
.L_x_2770:
[----:B------:R-:W-:Y:S01]  /*5ac0*/  ISETP.GE.AND P0, PT, R23, c[0x0][0x160], PT ;  /* 0x0000580017007a0c */ /* 0x000fe20003f06270 */
[----:B------:R-:W-:-:S12]  /*5ad0*/  BSSY B7, `(.L_x_2914) ;  /* 0x0000b4a000077945 */ /* 0x000fd80003800000 */
[----:B------:R-:W-:Y:S05]  /*5ae0*/  @P0 BRA `(.L_x_2915) ;  /* 0x0000b48000000947 */ /* 0x000fea0003800000 */
[----:B------:R-:W-:Y:S01]  /*5af0*/  ISETP.NE.AND P0, PT, RZ, c[0x0][0x168], PT ;  /* 0x00005a00ff007a0c */ /* 0x000fe20003f05270 */
[----:B------:R-:W-:Y:S02]  /*5b00*/  IMAD.MOV.U32 R22, RZ, RZ, RZ ;  /* 0x000000ffff167224 */ /* 0x000fe400078e00ff */
[----:B------:R-:W-:Y:S02]  /*5b10*/  IMAD.MOV.U32 R24, RZ, RZ, RZ ;  /* 0x000000ffff187224 */ /* 0x000fe400078e00ff */
[----:B------:R-:W-:Y:S02]  /*5b20*/  IMAD.MOV.U32 R19, RZ, RZ, RZ ;  /* 0x000000ffff137224 */ /* 0x000fe400078e00ff */
[----:B------:R-:W-:Y:S02]  /*5b30*/  IMAD.MOV.U32 R0, RZ, RZ, RZ ;  /* 0x000000ffff007224 */ /* 0x000fe400078e00ff */
[----:B0-----:R-:W-:-:S04]  /*5b40*/  IMAD.MOV.U32 R16, RZ, RZ, RZ ;  /* 0x000000ffff107224 */ /* 0x001fc800078e00ff */
        /* <DEDUP_REMOVED lines=301> */
.L_x_2916:
        /* <DEDUP_REMOVED lines=20> */
.L_x_2921:
[----:B------:R-:W2:Y:S02]  /*6f60*/  LDG.E.U8 R2, [R2.64] ;  /* 0x0000002402027981 */ /* 0x000ea4000c1e1100 */
[----:B--2---:R0:W1:Y:S01]  /*6f70*/  I2F.U16 R18, R2 ;  /* 0x0000000200127306 */ /* 0x0040620000101000 */
[----:B------:R-:W-:Y:S05]  /*6f80*/  BRA `(.L_x_2923) ;  /* 0x00000ca000007947 */ /* 0x000fea0003800000 */
.L_x_2920:
        /* <DEDUP_REMOVED lines=9> */
.L_x_2925:
[----:B------:R-:W2:Y:S02]  /*7020*/  LDG.E R2, [R2.64] ;  /* 0x0000002402027981 */ /* 0x000ea4000c1e1900 */
[----:B--2---:R0:W1:Y:S01]  /*7030*/  I2F R18, R2 ;  /* 0x0000000200127306 */ /* 0x0040620000201400 */
[----:B------:R-:W-:Y:S05]  /*7040*/  BRA `(.L_x_2923) ;  /* 0x00000be000007947 */ /* 0x000fea0003800000 */
.L_x_2924:
[----:B------:R-:W2:Y:S02]  /*7050*/  LDG.E.U16 R2, [R2.64] ;  /* 0x0000002402027981 */ /* 0x000ea4000c1e1500 */
[----:B--2---:R0:W1:Y:S01]  /*7060*/  I2F.S16 R18, R2 ;  /* 0x0000000200127306 */ /* 0x0040620000101400 */
[----:B------:R-:W-:Y:S05]  /*7070*/  BRA `(.L_x_2923) ;  /* 0x00000bb000007947 */ /* 0x000fea0003800000 */
.L_x_2919:
        /* <DEDUP_REMOVED lines=8> */
.L_x_2927:
[----:B------:R-:W2:Y:S02]  /*7100*/  LDG.E.U16 R2, [R2.64] ;  /* 0x0000002402027981 */ /* 0x000ea4000c1e1500 */
[----:B--2---:R-:W-:Y:S01]  /*7110*/  HADD2.F32 R18, -RZ, R2.H0_H0 ;  /* 0x20000002ff127230 */ /* 0x004fe20000004100 */
[----:B------:R-:W-:Y:S05]  /*7120*/  BRA `(.L_x_2923) ;  /* 0x00000b0000007947 */ /* 0x000fea0003800000 */
.L_x_2926:
        /* <DEDUP_REMOVED lines=8> */
.L_x_2929:
[----:B------:R-:W2:Y:S02]  /*71b0*/  LDG.E.U16 R2, [R2.64] ;  /* 0x0000002402027981 */ /* 0x000ea4000c1e1500 */
[----:B--2---:R-:W-:Y:S01]  /*71c0*/  HADD2.F32 R18, -RZ, R2.H0_H0 ;  /* 0x20000002ff127230 */ /* 0x004fe20000004100 */
[----:B------:R-:W-:Y:S05]  /*71d0*/  BRA `(.L_x_2923) ;  /* 0x00000a5000007947 */ /* 0x000fea0003800000 */
.L_x_2928:
[----:B------:R-:W2:Y:S02]  /*71e0*/  LDG.E.64 R2, [R2.64] ;  /* 0x0000002402027981 */ /* 0x000ea4000c1e1b00 */
[----:B--2---:R-:W0:Y:S01]  /*71f0*/  F2F.F32.F64 R18, R2 ;  /* 0x0000000200127310 */ /* 0x004e220000301000 */
[----:B------:R-:W0:-:S14]  /*7200*/  DSETP.GEU.AND P0, PT, |R2|, c[0x2][0x0], PT ;  /* 0x008000000200762a */ /* 0x000e1c0003f0e200 */
[----:B0-----:R-:W-:Y:S01]  /*7210*/  @!P0 FMUL R18, R18, 1.175494350822287508e-38 ;  /* 0x0080000012128820 */ /* 0x001fe20000400000 */
[----:B------:R-:W-:Y:S05]  /*7220*/  BRA `(.L_x_2923) ;  /* 0x00000a0000007947 */ /* 0x000fea0003800000 */
.L_x_2918:
        /* <DEDUP_REMOVED lines=12> */
.L_x_2932:
[----:B------:R-:W2:Y:S02]  /*72f0*/  LDG.E.64 R2, [R2.64] ;  /* 0x0000002402027981 */ /* 0x000ea4000c1e1b00 */
[----:B--2---:R-:W0:Y:S01]  /*7300*/  F2F.F32.F64 R18, R2 ;  /* 0x0000000200127310 */ /* 0x004e220000301000 */
[----:B------:R-:W0:-:S14]  /*7310*/  DSETP.GEU.AND P0, PT, |R2|, c[0x2][0x0], PT ;  /* 0x008000000200762a */ /* 0x000e1c0003f0e200 */
[----:B0-----:R-:W-:Y:S01]  /*7320*/  @!P0 FMUL R18, R18, 1.175494350822287508e-38 ;  /* 0x0080000012128820 */ /* 0x001fe20000400000 */
[----:B------:R-:W-:Y:S05]  /*7330*/  BRA `(.L_x_2923) ;  /* 0x000008f000007947 */ /* 0x000fea0003800000 */
.L_x_2931:
        /* <DEDUP_REMOVED lines=26> */
.L_x_2934:
        /* <DEDUP_REMOVED lines=13> */
.L_x_2933:
[----:B------:R-:W2:Y:S02]  /*75b0*/  LDG.E.U16 R2, [R2.64] ;  /* 0x0000002402027981 */ /* 0x000ea4000c1e1500 */
[----:B--2---:R-:W-:Y:S01]  /*75c0*/  PRMT R18, RZ, 0x5410, R2 ;  /* 0x00005410ff127816 */ /* 0x004fe20000000002 */
[----:B------:R-:W-:Y:S05]  /*75d0*/  BRA `(.L_x_2923) ;  /* 0x0000065000007947 */ /* 0x000fea0003800000 */
.L_x_2930:
        /* <DEDUP_REMOVED lines=11> */
.L_x_2937:
        /* <DEDUP_REMOVED lines=20> */
.L_x_2939:
[----:B------:R-:W-:Y:S05]  /*77d0*/  BSYNC B0 ;  /* 0x0000000000007941 */ /* 0x000fea0003800000 */
.L_x_2938:
[----:B------:R-:W-:Y:S01]  /*77e0*/  IMAD.SHL.U32 R2, R2, 0x100000, RZ ;  /* 0x0010000002027824 */ /* 0x000fe200078e00ff */
[----:B------:R-:W-:-:S04]  /*77f0*/  LEA R3, R0, 0x3b800000, 0x17 ;  /* 0x3b80000000037811 */ /* 0x000fc800078eb8ff */
[----:B------:R-:W-:Y:S01]  /*7800*/  LOP3.LUT R18, R3, R2, R18, 0xfe, !PT ;  /* 0x0000000203127212 */ /* 0x000fe200078efe12 */
[----:B------:R-:W-:Y:S05]  /*7810*/  BRA `(.L_x_2923) ;  /* 0x0000041000007947 */ /* 0x000fea0003800000 */
.L_x_2936:
        /* <DEDUP_REMOVED lines=20> */
.L_x_2941:
[----:B------:R-:W-:Y:S05]  /*7960*/  BSYNC B0 ;  /* 0x0000000000007941 */ /* 0x000fea0003800000 */
.L_x_2940:
[----:B------:R-:W-:Y:S01]  /*7970*/  IMAD.SHL.U32 R2, R2, 0x200000, RZ ;  /* 0x0020000002027824 */ /* 0x000fe200078e00ff */
[----:B------:R-:W-:-:S04]  /*7980*/  LEA R3, R0, 0x37800000, 0x17 ;  /* 0x3780000000037811 */ /* 0x000fc800078eb8ff */
[----:B------:R-:W-:Y:S01]  /*7990*/  LOP3.LUT R18, R3, R2, R18, 0xfe, !PT ;  /* 0x0000000203127212 */ /* 0x000fe200078efe12 */
[----:B------:R-:W-:Y:S05]  /*79a0*/  BRA `(.L_x_2923) ;  /* 0x0000028000007947 */ /* 0x000fea0003800000 */
.L_x_2935:
        /* <DEDUP_REMOVED lines=14> */
.L_x_2922:
        /* <DEDUP_REMOVED lines=21> */
.L_x_2943:
[----:B------:R-:W2:Y:S02]  /*7be0*/  LDG.E.64 R2, [R2.64] ;  /* 0x0000002402027981 */ /* 0x000ea4000c1e1b00 */
[----:B--2---:R0:W1:Y:S01]  /*7bf0*/  I2F.U64 R18, R2 ;  /* 0x0000000200127312 */ /* 0x0040620000301000 */
[----:B------:R-:W-:Y:S05]  /*7c00*/  BRA `(.L_x_2923) ;  /* 0x0000002000007947 */ /* 0x000fea0003800000 */
.L_x_2942:
[----:B------:R-:W2:Y:S02]  /*7c10*/  LDG.E R2, [R2.64] ;  /* 0x0000002402027981 */ /* 0x000ea4000c1e1900 */
[----:B--2---:R0:W1:Y:S02]  /*7c20*/  I2F.U32 R18, R2 ;  /* 0x0000000200127306 */ /* 0x0040640000201000 */
.L_x_2923:
[----:B------:R-:W-:Y:S05]  /*7c30*/  BSYNC B6 ;  /* 0x0000000000067941 */ /* 0x000fea0003800000 */
.L_x_2917:
        /* <DEDUP_REMOVED lines=18> */
.L_x_2948:
[----:B------:R-:W2:Y:S02]  /*7d60*/  LDG.E.U8 R2, [R2.64] ;  /* 0x0000002402027981 */ /* 0x000ea4000c1e1100 */
[----:B--2---:R0:W2:Y:S01]  /*7d70*/  I2F.U16 R19, R2 ;  /* 0x0000000200137306 */ /* 0x0040a20000101000 */
[----:B------:R-:W-:Y:S05]  /*7d80*/  BRA `(.L_x_2950) ;  /* 0x00000ca000007947 */ /* 0x000fea0003800000 */
.L_x_2947:
        /* <DEDUP_REMOVED lines=9> */
.L_x_2952:
[----:B------:R-:W2:Y:S02]  /*7e20*/  LDG.E R2, [R2.64] ;  /* 0x0000002402027981 */ /* 0x000ea4000c1e1900 */
[----:B--2---:R0:W2:Y:S01]  /*7e30*/  I2F R19, R2 ;  /* 0x0000000200137306 */ /* 0x0040a20000201400 */
[----:B------:R-:W-:Y:S05]  /*7e40*/  BRA `(.L_x_2950) ;  /* 0x00000be000007947 */ /* 0x000fea0003800000 */
.L_x_2951:
[----:B------:R-:W2:Y:S02]  /*7e50*/  LDG.E.U16 R2, [R2.64] ;  /* 0x0000002402027981 */ /* 0x000ea4000c1e1500 */
[----:B--2---:R0:W2:Y:S01]  /*7e60*/  I2F.S16 R19, R2 ;  /* 0x0000000200137306 */ /* 0x0040a20000101400 */
[----:B------:R-:W-:Y:S05]  /*7e70*/  BRA `(.L_x_2950) ;  /* 0x00000bb000007947 */ /* 0x000fea0003800000 */
.L_x_2946:
        /* <DEDUP_REMOVED lines=8> */
.L_x_2954:
[----:B------:R-:W2:Y:S02]  /*7f00*/  LDG.E.U16 R2, [R2.64] ;  /* 0x0000002402027981 */ /* 0x000ea4000c1e1500 */
[----:B--2---:R-:W-:Y:S01]  /*7f10*/  HADD2.F32 R19, -RZ, R2.H0_H0 ;  /* 0x20000002ff137230 */ /* 0x004fe20000004100 */
[----:B------:R-:W-:Y:S05]  /*7f20*/  BRA `(.L_x_2950) ;  /* 0x00000b0000007947 */ /* 0x000fea0003800000 */
.L_x_2953:
        /* <DEDUP_REMOVED lines=8> */
.L_x_2956:
[----:B------:R-:W2:Y:S02]  /*7fb0*/  LDG.E.U16 R2, [R2.64] ;  /* 0x0000002402027981 */ /* 0x000ea4000c1e1500 */
[----:B--2---:R-:W-:Y:S01]  /*7fc0*/  HADD2.F32 R19, -RZ, R2.H0_H0 ;  /* 0x20000002ff137230 */ /* 0x004fe20000004100 */
[----:B------:R-:W-:Y:S05]  /*7fd0*/  BRA `(.L_x_2950) ;  /* 0x00000a5000007947 */ /* 0x000fea0003800000 */
.L_x_2955:
[----:B------:R-:W2:Y:S02]  /*7fe0*/  LDG.E.64 R2, [R2.64] ;  /* 0x0000002402027981 */ /* 0x000ea4000c1e1b00 */
[----:B--2---:R-:W0:Y:S01]  /*7ff0*/  F2F.F32.F64 R19, R2 ;  /* 0x0000000200137310 */ /* 0x004e220000301000 */
[----:B------:R-:W0:-:S14]  /*8000*/  DSETP.GEU.AND P0, PT, |R2|, c[0x2][0x0], PT ;  /* 0x008000000200762a */ /* 0x000e1c0003f0e200 */
[----:B0-----:R-:W-:Y:S01]  /*8010*/  @!P0 FMUL R19, R19, 1.175494350822287508e-38 ;  /* 0x0080000013138820 */ /* 0x001fe20000400000 */
[----:B------:R-:W-:Y:S05]  /*8020*/  BRA `(.L_x_2950) ;  /* 0x00000a0000007947 */ /* 0x000fea0003800000 */
.L_x_2945:
        /* <DEDUP_REMOVED lines=12> */
.L_x_2959:
[----:B------:R-:W2:Y:S02]  /*80f0*/  LDG.E.64 R2, [R2.64] ;  /* 0x0000002402027981 */ /* 0x000ea4000c1e1b00 */
[----:B--2---:R-:W0:Y:S01]  /*8100*/  F2F.F32.F64 R19, R2 ;  /* 0x0000000200137310 */ /* 0x004e220000301000 */
[----:B------:R-:W0:-:S14]  /*8110*/  DSETP.GEU.AND P0, PT, |R2|, c[0x2][0x0], PT ;  /* 0x008000000200762a */ /* 0x000e1c0003f0e200 */
[----:B0-----:R-:W-:Y:S01]  /*8120*/  @!P0 FMUL R19, R19, 1.175494350822287508e-38 ;  /* 0x0080000013138820 */ /* 0x001fe20000400000 */
[----:B------:R-:W-:Y:S05]  /*8130*/  BRA `(.L_x_2950) ;  /* 0x000008f000007947 */ /* 0x000fea0003800000 */
.L_x_2958:
        /* <DEDUP_REMOVED lines=26> */
.L_x_2961:
        /* <DEDUP_REMOVED lines=13> */
.L_x_2960:
[----:B------:R-:W2:Y:S02]  /*83b0*/  LDG.E.U16 R2, [R2.64] ;  /* 0x0000002402027981 */ /* 0x000ea4000c1e1500 */
[----:B--2---:R-:W-:Y:S01]  /*83c0*/  PRMT R19, RZ, 0x5410, R2 ;  /* 0x00005410ff137816 */ /* 0x004fe20000000002 */
[----:B------:R-:W-:Y:S05]  /*83d0*/  BRA `(.L_x_2950) ;  /* 0x0000065000007947 */ /* 0x000fea0003800000 */
.L_x_2957:
        /* <DEDUP_REMOVED lines=11> */
.L_x_2964:
        /* <DEDUP_REMOVED lines=20> */
.L_x_2966:
[----:B------:R-:W-:Y:S05]  /*85d0*/  BSYNC B0 ;  /* 0x0000000000007941 */ /* 0x000fea0003800000 */
.L_x_2965:
[----:B------:R-:W-:Y:S01]  /*85e0*/  IMAD.SHL.U32 R2, R2, 0x100000, RZ ;  /* 0x0010000002027824 */ /* 0x000fe200078e00ff */
[----:B------:R-:W-:-:S04]  /*85f0*/  LEA R0, R0, 0x3b800000, 0x17 ;  /* 0x3b80000000007811 */ /* 0x000fc800078eb8ff */
[----:B------:R-:W-:Y:S01]  /*8600*/  LOP3.LUT R19, R0, R2, R19, 0xfe, !PT ;  /* 0x0000000200137212 */ /* 0x000fe200078efe13 */
[----:B------:R-:W-:Y:S05]  /*8610*/  BRA `(.L_x_2950) ;  /* 0x0000041000007947 */ /* 0x000fea0003800000 */
.L_x_2963:
        /* <DEDUP_REMOVED lines=20> */
.L_x_2968:
[----:B------:R-:W-:Y:S05]  /*8760*/  BSYNC B0 ;  /* 0x0000000000007941 */ /* 0x000fea0003800000 */
.L_x_2967:
[----:B------:R-:W-:Y:S01]  /*8770*/  IMAD.SHL.U32 R2, R2, 0x200000, RZ ;  /* 0x0020000002027824 */ /* 0x000fe200078e00ff */
[----:B------:R-:W-:-:S04]  /*8780*/  LEA R0, R0, 0x37800000, 0x17 ;  /* 0x3780000000007811 */ /* 0x000fc800078eb8ff */
[----:B------:R-:W-:Y:S01]  /*8790*/  LOP3.LUT R19, R0, R2, R19, 0xfe, !PT ;  /* 0x0000000200137212 */ /* 0x000fe200078efe13 */
[----:B------:R-:W-:Y:S05]  /*87a0*/  BRA `(.L_x_2950) ;  /* 0x0000028000007947 */ /* 0x000fea0003800000 */
.L_x_2962:
        /* <DEDUP_REMOVED lines=14> */
.L_x_2949:
        /* <DEDUP_REMOVED lines=21> */
.L_x_2970:
[----:B------:R-:W2:Y:S02]  /*89e0*/  LDG.E.64 R2, [R2.64] ;  /* 0x0000002402027981 */ /* 0x000ea4000c1e1b00 */
[----:B--2---:R0:W2:Y:S01]  /*89f0*/  I2F.U64 R19, R2 ;  /* 0x0000000200137312 */ /* 0x0040a20000301000 */
[----:B------:R-:W-:Y:S05]  /*8a00*/  BRA `(.L_x_2950) ;  /* 0x0000002000007947 */ /* 0x000fea0003800000 */
.L_x_2969:
[----:B------:R-:W2:Y:S02]  /*8a10*/  LDG.E R2, [R2.64] ;  /* 0x0000002402027981 */ /* 0x000ea4000c1e1900 */
[----:B--2---:R0:W2:Y:S02]  /*8a20*/  I2F.U32 R19, R2 ;  /* 0x0000000200137306 */ /* 0x0040a40000201000 */
.L_x_2950:
[----:B------:R-:W-:Y:S05]  /*8a30*/  BSYNC B6 ;  /* 0x0000000000067941 */ /* 0x000fea0003800000 */
.L_x_2944:
        /* <DEDUP_REMOVED lines=18> */
.L_x_2975:
[----:B------:R-:W3:Y:S02]  /*8b60*/  LDG.E.U8 R2, [R2.64] ;  /* 0x0000002402027981 */ /* 0x000ee4000c1e1100 */
[----:B---3--:R0:W3:Y:S01]  /*8b70*/  I2F.U16 R24, R2 ;  /* 0x0000000200187306 */ /* 0x0080e20000101000 */
[----:B------:R-:W-:Y:S05]  /*8b80*/  BRA `(.L_x_2977) ;  /* 0x00000ca000007947 */ /* 0x000fea0003800000 */
.L_x_2974:
        /* <DEDUP_REMOVED lines=9> */
.L_x_2979:
[----:B------:R-:W3:Y:S02]  /*8c20*/  LDG.E R2, [R2.64] ;  /* 0x0000002402027981 */ /* 0x000ee4000c1e1900 */
[----:B---3--:R0:W3:Y:S01]  /*8c30*/  I2F R24, R2 ;  /* 0x0000000200187306 */ /* 0x0080e20000201400 */
[----:B------:R-:W-:Y:S05]  /*8c40*/  BRA `(.L_x_2977) ;  /* 0x00000be000007947 */ /* 0x000fea0003800000 */
.L_x_2978:
[----:B------:R-:W3:Y:S02]  /*8c50*/  LDG.E.U16 R2, [R2.64] ;  /* 0x0000002402027981 */ /* 0x000ee4000c1e1500 */
[----:B---3--:R0:W3:Y:S01]  /*8c60*/  I2F.S16 R24, R2 ;  /* 0x0000000200187306 */ /* 0x0080e20000101400 */
[----:B------:R-:W-:Y:S05]  /*8c70*/  BRA `(.L_x_2977) ;  /* 0x00000bb000007947 */ /* 0x000fea0003800000 */
.L_x_2973:
        /* <DEDUP_REMOVED lines=8> */
.L_x_2981:
[----:B------:R-:W3:Y:S02]  /*8d00*/  LDG.E.U16 R2, [R2.64] ;  /* 0x0000002402027981 */ /* 0x000ee4000c1e1500 */
[----:B---3--:R-:W-:Y:S01]  /*8d10*/  HADD2.F32 R24, -RZ, R2.H0_H0 ;  /* 0x20000002ff187230 */ /* 0x008fe20000004100 */
[----:B------:R-:W-:Y:S05]  /*8d20*/  BRA `(.L_x_2977) ;  /* 0x00000b0000007947 */ /* 0x000fea0003800000 */
.L_x_2980:
        /* <DEDUP_REMOVED lines=8> */
.L_x_2983:
[----:B------:R-:W3:Y:S02]  /*8db0*/  LDG.E.U16 R2, [R2.64] ;  /* 0x0000002402027981 */ /* 0x000ee4000c1e1500 */
[----:B---3--:R-:W-:Y:S01]  /*8dc0*/  HADD2.F32 R24, -RZ, R2.H0_H0 ;  /* 0x20000002ff187230 */ /* 0x008fe20000004100 */
[----:B------:R-:W-:Y:S05]  /*8dd0*/  BRA `(.L_x_2977) ;  /* 0x00000a5000007947 */ /* 0x000fea0003800000 */
.L_x_2982:
[----:B------:R-:W3:Y:S02]  /*8de0*/  LDG.E.64 R2, [R2.64] ;  /* 0x0000002402027981 */ /* 0x000ee4000c1e1b00 */
[----:B---3--:R-:W0:Y:S01]  /*8df0*/  F2F.F32.F64 R24, R2 ;  /* 0x0000000200187310 */ /* 0x008e220000301000 */
[----:B------:R-:W0:-:S14]  /*8e00*/  DSETP.GEU.AND P0, PT, |R2|, c[0x2][0x0], PT ;  /* 0x008000000200762a */ /* 0x000e1c0003f0e200 */
[----:B0-----:R-:W-:Y:S01]  /*8e10*/  @!P0 FMUL R24, R24, 1.175494350822287508e-38 ;  /* 0x0080000018188820 */ /* 0x001fe20000400000 */
[----:B------:R-:W-:Y:S05]  /*8e20*/  BRA `(.L_x_2977) ;  /* 0x00000a0000007947 */ /* 0x000fea0003800000 */
.L_x_2972:
        /* <DEDUP_REMOVED lines=12> */
.L_x_2986:
[----:B------:R-:W3:Y:S02]  /*8ef0*/  LDG.E.64 R2, [R2.64] ;  /* 0x0000002402027981 */ /* 0x000ee4000c1e1b00 */
[----:B---3--:R-:W0:Y:S01]  /*8f00*/  F2F.F32.F64 R24, R2 ;  /* 0x0000000200187310 */ /* 0x008e220000301000 */
[----:B------:R-:W0:-:S14]  /*8f10*/  DSETP.GEU.AND P0, PT, |R2|, c[0x2][0x0], PT ;  /* 0x008000000200762a */ /* 0x000e1c0003f0e200 */
[----:B0-----:R-:W-:Y:S01]  /*8f20*/  @!P0 FMUL R24, R24, 1.175494350822287508e-38 ;  /* 0x0080000018188820 */ /* 0x001fe20000400000 */
[----:B------:R-:W-:Y:S05]  /*8f30*/  BRA `(.L_x_2977) ;  /* 0x000008f000007947 */ /* 0x000fea0003800000 */
.L_x_2985:
        /* <DEDUP_REMOVED lines=26> */
.L_x_2988:
[----:B------:R-:W3:Y:S02]  /*90e0*/  LDG.E.U8 R2, [R2.64] ;  /* 0x0000002402027981 */ /* 0x000ee4000c1e1100 */
[C---:B---3--:R-:W-:Y:S02]  /*90f0*/  IMAD.SHL.U32 R0, R2.reuse, 0x2000000, RZ ;  /* 0x0200000002007824 */ /* 0x048fe400078e00ff */
        /* <DEDUP_REMOVED lines=11> */
.L_x_2987:
[----:B------:R-:W3:Y:S02]  /*91b0*/  LDG.E.U16 R2, [R2.64] ;  /* 0x0000002402027981 */ /* 0x000ee4000c1e1500 */
[----:B---3--:R-:W-:Y:S01]  /*91c0*/  PRMT R24, RZ, 0x5410, R2 ;  /* 0x00005410ff187816 */ /* 0x008fe20000000002 */
[----:B------:R-:W-:Y:S05]  /*91d0*/  BRA `(.L_x_2977) ;  /* 0x0000065000007947 */ /* 0x000fea0003800000 */
.L_x_2984:
        /* <DEDUP_REMOVED lines=11> */
.L_x_2991:
        /* <DEDUP_REMOVED lines=20> */
.L_x_2993:
[----:B------:R-:W-:Y:S05]  /*93d0*/  BSYNC B0 ;  /* 0x0000000000007941 */ /* 0x000fea0003800000 */
.L_x_2992:
[----:B------:R-:W-:Y:S01]  /*93e0*/  IMAD.SHL.U32 R2, R2, 0x100000, RZ ;  /* 0x0010000002027824 */ /* 0x000fe200078e00ff */
[----:B------:R-:W-:-:S04]  /*93f0*/  LEA R3, R0, 0x3b800000, 0x17 ;  /* 0x3b80000000037811 */ /* 0x000fc800078eb8ff */
[----:B------:R-:W-:Y:S01]  /*9400*/  LOP3.LUT R24, R3, R2, R24, 0xfe, !PT ;  /* 0x0000000203187212 */ /* 0x000fe200078efe18 */
[----:B------:R-:W-:Y:S05]  /*9410*/  BRA `(.L_x_2977) ;  /* 0x0000041000007947 */ /* 0x000fea0003800000 */
.L_x_2990:
        /* <DEDUP_REMOVED lines=20> */
.L_x_2995:
[----:B------:R-:W-:Y:S05]  /*9560*/  BSYNC B0 ;  /* 0x0000000000007941 */ /* 0x000fea0003800000 */
.L_x_2994:
[----:B------:R-:W-:Y:S01]  /*9570*/  IMAD.SHL.U32 R2, R2, 0x200000, RZ ;  /* 0x0020000002027824 */ /* 0x000fe200078e00ff */
[----:B------:R-:W-:-:S04]  /*9580*/  LEA R3, R0, 0x37800000, 0x17 ;  /* 0x3780000000037811 */ /* 0x000fc800078eb8ff */
[----:B------:R-:W-:Y:S01]  /*9590*/  LOP3.LUT R24, R3, R2, R24, 0xfe, !PT ;  /* 0x0000000203187212 */ /* 0x000fe200078efe18 */
[----:B------:R-:W-:Y:S05]  /*95a0*/  BRA `(.L_x_2977) ;  /* 0x0000028000007947 */ /* 0x000fea0003800000 */
.L_x_2989:
        /* <DEDUP_REMOVED lines=14> */
.L_x_2976:
        /* <DEDUP_REMOVED lines=21> */
.L_x_2997:
[----:B------:R-:W3:Y:S02]  /*97e0*/  LDG.E.64 R24, [R2.64] ;  /* 0x0000002402187981 */ /* 0x000ee4000c1e1b00 */
[----:B---3--:R0:W3:Y:S01]  /*97f0*/  I2F.U64 R24, R24 ;  /* 0x0000001800187312 */ /* 0x0080e20000301000 */
[----:B------:R-:W-:Y:S05]  /*9800*/  BRA `(.L_x_2977) ;  /* 0x0000002000007947 */ /* 0x000fea0003800000 */
.L_x_2996:
[----:B------:R-:W3:Y:S02]  /*9810*/  LDG.E R2, [R2.64] ;  /* 0x0000002402027981 */ /* 0x000ee4000c1e1900 */
[----:B---3--:R0:W3:Y:S02]  /*9820*/  I2F.U32 R24, R2 ;  /* 0x0000000200187306 */ /* 0x0080e40000201000 */
.L_x_2977:
[----:B------:R-:W-:Y:S05]  /*9830*/  BSYNC B6 ;  /* 0x0000000000067941 */ /* 0x000fea0003800000 */
.L_x_2971:
        /* <DEDUP_REMOVED lines=18> */
.L_x_3002:
[----:B------:R-:W4:Y:S02]  /*9960*/  LDG.E.U8 R0, [R2.64] ;  /* 0x0000002402007981 */ /* 0x000f24000c1e1100 */
[----:B----4-:R-:W0:Y:S01]  /*9970*/  I2F.U16 R0, R0 ;  /* 0x0000000000007306 */ /* 0x010e220000101000 */
[----:B------:R-:W-:Y:S05]  /*9980*/  BRA `(.L_x_3004) ;  /* 0x00000ca000007947 */ /* 0x000fea0003800000 */
.L_x_3001:
        /* <DEDUP_REMOVED lines=9> */
.L_x_3006:
[----:B------:R-:W4:Y:S02]  /*9a20*/  LDG.E R0, [R2.64] ;  /* 0x0000002402007981 */ /* 0x000f24000c1e1900 */
[----:B----4-:R-:W0:Y:S01]  /*9a30*/  I2F R0, R0 ;  /* 0x0000000000007306 */ /* 0x010e220000201400 */
[----:B------:R-:W-:Y:S05]  /*9a40*/  BRA `(.L_x_3004) ;  /* 0x00000be000007947 */ /* 0x000fea0003800000 */
.L_x_3005:
[----:B------:R-:W4:Y:S02]  /*9a50*/  LDG.E.U16 R0, [R2.64] ;  /* 0x0000002402007981 */ /* 0x000f24000c1e1500 */
[----:B----4-:R-:W0:Y:S01]  /*9a60*/  I2F.S16 R0, R0 ;  /* 0x0000000000007306 */ /* 0x010e220000101400 */
[----:B------:R-:W-:Y:S05]  /*9a70*/  BRA `(.L_x_3004) ;  /* 0x00000bb000007947 */ /* 0x000fea0003800000 */
.L_x_3000:
        /* <DEDUP_REMOVED lines=8> */
.L_x_3008:
[----:B------:R-:W4:Y:S02]  /*9b00*/  LDG.E.U16 R0, [R2.64] ;  /* 0x0000002402007981 */ /* 0x000f24000c1e1500 */
[----:B----4-:R-:W-:Y:S01]  /*9b10*/  HADD2.F32 R0, -RZ, R0.H0_H0 ;  /* 0x20000000ff007230 */ /* 0x010fe20000004100 */
[----:B------:R-:W-:Y:S05]  /*9b20*/  BRA `(.L_x_3004) ;  /* 0x00000b0000007947 */ /* 0x000fea0003800000 */
.L_x_3007:
        /* <DEDUP_REMOVED lines=8> */
.L_x_3010:
[----:B------:R-:W4:Y:S02]  /*9bb0*/  LDG.E.U16 R0, [R2.64] ;  /* 0x0000002402007981 */ /* 0x000f24000c1e1500 */
[----:B----4-:R-:W-:Y:S01]  /*9bc0*/  HADD2.F32 R0, -RZ, R0.H0_H0 ;  /* 0x20000000ff007230 */ /* 0x010fe20000004100 */
[----:B------:R-:W-:Y:S05]  /*9bd0*/  BRA `(.L_x_3004) ;  /* 0x00000a5000007947 */ /* 0x000fea0003800000 */
.L_x_3009:
[----:B------:R-:W4:Y:S02]  /*9be0*/  LDG.E.64 R2, [R2.64] ;  /* 0x0000002402027981 */ /* 0x000f24000c1e1b00 */
[----:B----4-:R-:W0:Y:S01]  /*9bf0*/  F2F.F32.F64 R0, R2 ;  /* 0x0000000200007310 */ /* 0x010e220000301000 */
[----:B------:R-:W0:-:S14]  /*9c00*/  DSETP.GEU.AND P0, PT, |R2|, c[0x2][0x0], PT ;  /* 0x008000000200762a */ /* 0x000e1c0003f0e200 */
[----:B0-----:R-:W-:Y:S01]  /*9c10*/  @!P0 FMUL R0, R0, 1.175494350822287508e-38 ;  /* 0x0080000000008820 */ /* 0x001fe20000400000 */
[----:B------:R-:W-:Y:S05]  /*9c20*/  BRA `(.L_x_3004) ;  /* 0x00000a0000007947 */ /* 0x000fea0003800000 */
.L_x_2999:
        /* <DEDUP_REMOVED lines=12> */
.L_x_3013:
[----:B------:R-:W4:Y:S02]  /*9cf0*/  LDG.E.64 R2, [R2.64] ;  /* 0x0000002402027981 */ /* 0x000f24000c1e1b00 */
[----:B----4-:R-:W0:Y:S01]  /*9d00*/  F2F.F32.F64 R0, R2 ;  /* 0x0000000200007310 */ /* 0x010e220000301000 */
[----:B------:R-:W0:-:S14]  /*9d10*/  DSETP.GEU.AND P0, PT, |R2|, c[0x2][0x0], PT ;  /* 0x008000000200762a */ /* 0x000e1c0003f0e200 */
[----:B0-----:R-:W-:Y:S01]  /*9d20*/  @!P0 FMUL R0, R0, 1.175494350822287508e-38 ;  /* 0x0080000000008820 */ /* 0x001fe20000400000 */
[----:B------:R-:W-:Y:S05]  /*9d30*/  BRA `(.L_x_3004) ;  /* 0x000008f000007947 */ /* 0x000fea0003800000 */
.L_x_3012:
        /* <DEDUP_REMOVED lines=26> */
.L_x_3015:
        /* <DEDUP_REMOVED lines=13> */
.L_x_3014:
[----:B------:R-:W4:Y:S02]  /*9fb0*/  LDG.E.U16 R0, [R2.64] ;  /* 0x0000002402007981 */ /* 0x000f24000c1e1500 */
[----:B----4-:R-:W-:Y:S01]  /*9fc0*/  PRMT R0, RZ, 0x5410, R0 ;  /* 0x00005410ff007816 */ /* 0x010fe20000000000 */
[----:B------:R-:W-:Y:S05]  /*9fd0*/  BRA `(.L_x_3004) ;  /* 0x0000065000007947 */ /* 0x000fea0003800000 */
.L_x_3011:
        /* <DEDUP_REMOVED lines=11> */
.L_x_3018:
        /* <DEDUP_REMOVED lines=20> */
.L_x_3020:
[----:B------:R-:W-:Y:S05]  /*a1d0*/  BSYNC B0 ;  /* 0x0000000000007941 */ /* 0x000fea0003800000 */
.L_x_3019:
[----:B------:R-:W-:Y:S01]  /*a1e0*/  LEA R3, R0, 0x3b800000, 0x17 ;  /* 0x3b80000000037811 */ /* 0x000fe200078eb8ff */
[----:B------:R-:W-:-:S05]  /*a1f0*/  IMAD.SHL.U32 R0, R2, 0x100000, RZ ;  /* 0x0010000002007824 */ /* 0x000fca00078e00ff */
[----:B------:R-:W-:Y:S01]  /*a200*/  LOP3.LUT R0, R3, R0, R4, 0xfe, !PT ;  /* 0x0000000003007212 */ /* 0x000fe200078efe04 */
[----:B------:R-:W-:Y:S05]  /*a210*/  BRA `(.L_x_3004) ;  /* 0x0000041000007947 */ /* 0x000fea0003800000 */
.L_x_3017:
        /* <DEDUP_REMOVED lines=20> */
.L_x_3022:
[----:B------:R-:W-:Y:S05]  /*a360*/  BSYNC B0 ;  /* 0x0000000000007941 */ /* 0x000fea0003800000 */
.L_x_3021:
[----:B------:R-:W-:Y:S01]  /*a370*/  LEA R3, R0, 0x37800000, 0x17 ;  /* 0x3780000000037811 */ /* 0x000fe200078eb8ff */
[----:B------:R-:W-:-:S05]  /*a380*/  IMAD.SHL.U32 R0, R2, 0x200000, RZ ;  /* 0x0020000002007824 */ /* 0x000fca00078e00ff */
[----:B------:R-:W-:Y:S01]  /*a390*/  LOP3.LUT R0, R3, R0, R4, 0xfe, !PT ;  /* 0x0000000003007212 */ /* 0x000fe200078efe04 */
[----:B------:R-:W-:Y:S05]  /*a3a0*/  BRA `(.L_x_3004) ;  /* 0x0000028000007947 */ /* 0x000fea0003800000 */
.L_x_3016:
        /* <DEDUP_REMOVED lines=14> */
.L_x_3003:
        /* <DEDUP_REMOVED lines=21> */
.L_x_3024:
[----:B------:R-:W4:Y:S02]  /*a5e0*/  LDG.E.64 R2, [R2.64] ;  /* 0x0000002402027981 */ /* 0x000f24000c1e1b00 */
[----:B----4-:R0:W4:Y:S01]  /*a5f0*/  I2F.U64 R0, R2 ;  /* 0x0000000200007312 */ /* 0x0101220000301000 */
[----:B------:R-:W-:Y:S05]  /*a600*/  BRA `(.L_x_3004) ;  /* 0x0000002000007947 */ /* 0x000fea0003800000 */
.L_x_3023:
[----:B------:R-:W4:Y:S02]  /*a610*/  LDG.E R0, [R2.64] ;  /* 0x0000002402007981 */ /* 0x000f24000c1e1900 */
[----:B----4-:R-:W0:Y:S02]  /*a620*/  I2F.U32 R0, R0 ;  /* 0x0000000000007306 */ /* 0x010e240000201000 */
.L_x_3004:
[----:B------:R-:W-:Y:S05]  /*a630*/  BSYNC B6 ;  /* 0x0000000000067941 */ /* 0x000fea0003800000 */
.L_x_2998:
        /* <DEDUP_REMOVED lines=22> */
.L_x_3028:
[----:B------:R-:W0:Y:S02]  /*a7a0*/  F2I.S64.TRUNC R24, R24 ;  /* 0x0000001800187311 */ /* 0x000e24000020d900 */
[----:B0-----:R-:W-:-:S05]  /*a7b0*/  IMAD.MOV.U32 R3, RZ, RZ, R24 ;  /* 0x000000ffff037224 */ /* 0x001fca00078e0018 */
[----:B------:R0:W-:Y:S01]  /*a7c0*/  STG.E.U8 [R16.64], R3 ;  /* 0x0000000310007986 */ /* 0x0001e2000c101124 */
[----:B------:R-:W-:Y:S05]  /*a7d0*/  BRA `(.L_x_3030) ;  /* 0x00000d3000007947 */ /* 0x000fea0003800000 */
.L_x_3027:
        /* <DEDUP_REMOVED lines=9> */
.L_x_3032:
[----:B------:R-:W0:Y:S02]  /*a870*/  F2I.FTZ.TRUNC.NTZ R3, R24 ;  /* 0x0000001800037305 */ /* 0x000e24000021f100 */
[----:B0-----:R0:W-:Y:S01]  /*a880*/  STG.E [R16.64], R3 ;  /* 0x0000000310007986 */ /* 0x0011e2000c101924 */
[----:B------:R-:W-:Y:S05]  /*a890*/  BRA `(.L_x_3030) ;  /* 0x00000c7000007947 */ /* 0x000fea0003800000 */
.L_x_3031:
[----:B------:R-:W0:Y:S02]  /*a8a0*/  F2I.FTZ.TRUNC.NTZ R3, R24 ;  /* 0x0000001800037305 */ /* 0x000e24000021f100 */
[----:B0-----:R0:W-:Y:S01]  /*a8b0*/  STG.E.U16 [R16.64], R3 ;  /* 0x0000000310007986 */ /* 0x0011e2000c101524 */
[----:B------:R-:W-:Y:S05]  /*a8c0*/  BRA `(.L_x_3030) ;  /* 0x00000c4000007947 */ /* 0x000fea0003800000 */
.L_x_3026:
        /* <DEDUP_REMOVED lines=8> */
.L_x_3034:
[----:B------:R-:W-:-:S05]  /*a950*/  F2FP.PACK_AB R24, RZ, R24 ;  /* 0x00000018ff18723e */ /* 0x000fca00000000ff */
[----:B------:R0:W-:Y:S01]  /*a960*/  STG.E.U16 [R16.64], R24 ;  /* 0x0000001810007986 */ /* 0x0001e2000c101524 */
[----:B------:R-:W-:Y:S05]  /*a970*/  BRA `(.L_x_3030) ;  /* 0x00000b9000007947 */ /* 0x000fea0003800000 */
.L_x_3033:
        /* <DEDUP_REMOVED lines=9> */
.L_x_3036:
[----:B------:R-:W-:-:S04]  /*aa10*/  F2FP.PACK_AB R3, RZ, R24 ;  /* 0x00000018ff03723e */ /* 0x000fc800000000ff */
[----:B------:R-:W-:-:S05]  /*aa20*/  PRMT R3, R3, 0x5410, RZ ;  /* 0x0000541003037816 */ /* 0x000fca00000000ff */
[----:B------:R0:W-:Y:S01]  /*aa30*/  STG.E [R16.64], R3 ;  /* 0x0000000310007986 */ /* 0x0001e2000c101924 */
[----:B------:R-:W-:Y:S05]  /*aa40*/  BRA `(.L_x_3030) ;  /* 0x00000ac000007947 */ /* 0x000fea0003800000 */
.L_x_3035:
[----:B------:R-:W-:-:S06]  /*aa50*/  FMUL.FTZ R2, R24, 1 ;  /* 0x3f80000018027820 */ /* 0x000fcc0000410000 */
[----:B------:R-:W0:Y:S02]  /*aa60*/  F2F.F64.F32 R2, R2 ;  /* 0x0000000200027310 */ /* 0x000e240000201800 */
[----:B0-----:R0:W-:Y:S01]  /*aa70*/  STG.E.64 [R16.64], R2 ;  /* 0x0000000210007986 */ /* 0x0011e2000c101b24 */
[----:B------:R-:W-:Y:S05]  /*aa80*/  BRA `(.L_x_3030) ;  /* 0x00000a8000007947 */ /* 0x000fea0003800000 */
.L_x_3025:
        /* <DEDUP_REMOVED lines=12> */
.L_x_3039:
[----:B------:R-:W-:Y:S01]  /*ab50*/  FMUL.FTZ R4, R24, 1 ;  /* 0x3f80000018047820 */ /* 0x000fe20000410000 */
[----:B------:R-:W-:-:S05]  /*ab60*/  CS2R R6, SRZ ;  /* 0x0000000000067805 */ /* 0x000fca000001ff00 */
[----:B------:R-:W0:Y:S02]  /*ab70*/  F2F.F64.F32 R4, R4 ;  /* 0x0000000400047310 */ /* 0x000e240000201800 */
[----:B0-----:R0:W-:Y:S01]  /*ab80*/  STG.E.128 [R16.64], R4 ;  /* 0x0000000410007986 */ /* 0x0011e2000c101d24 */
[----:B------:R-:W-:Y:S05]  /*ab90*/  BRA `(.L_x_3030) ;  /* 0x0000097000007947 */ /* 0x000fea0003800000 */
.L_x_3038:
        /* <DEDUP_REMOVED lines=20> */
.L_x_3043:
[----:B------:R-:W-:Y:S05]  /*ace0*/  BSYNC B0 ;  /* 0x0000000000007941 */ /* 0x000fea0003800000 */
.L_x_3042:
[----:B------:R-:W-:-:S05]  /*acf0*/  LOP3.LUT R5, R0, R5, RZ, 0xfc, !PT ;  /* 0x0000000500057212 */ /* 0x000fca00078efcff */
[----:B------:R0:W-:Y:S01]  /*ad00*/  STG.E.U8 [R16.64], R5 ;  /* 0x0000000510007986 */ /* 0x0001e2000c101124 */
[----:B------:R-:W-:Y:S05]  /*ad10*/  BRA `(.L_x_3030) ;  /* 0x000007f000007947 */ /* 0x000fea0003800000 */
.L_x_3041:
[----:B------:R-:W-:Y:S01]  /*ad20*/  LOP3.LUT R2, R24, 0x7fffffff, RZ, 0xc0, !PT ;  /* 0x7fffffff18027812 */ /* 0x000fe200078ec0ff */
[----:B------:R-:W-:Y:S03]  /*ad30*/  BSSY B0, `(.L_x_3044) ;  /* 0x000000e000007945 */ /* 0x000fe60003800000 */
        /* <DEDUP_REMOVED lines=10> */
.L_x_3045:
[----:B------:R-:W-:Y:S01]  /*ade0*/  IMAD.MOV.U32 R0, RZ, RZ, 0x7f ;  /* 0x0000007fff007424 */ /* 0x000fe200078e00ff */
[----:B------:R-:W-:-:S04]  /*adf0*/  ISETP.GT.U32.AND P0, PT, R2, 0x7f800000, PT ;  /* 0x7f8000000200780c */ /* 0x000fc80003f04070 */
[----:B------:R-:W-:-:S04]  /*ae00*/  SEL R0, R0, 0x7c, P0 ;  /* 0x0000007c00007807 */ /* 0x000fc80000000000 */
.L_x_3046:
[----:B------:R-:W-:Y:S05]  /*ae10*/  BSYNC B0 ;  /* 0x0000000000007941 */ /* 0x000fea0003800000 */
.L_x_3044:
[----:B------:R-:W-:-:S04]  /*ae20*/  LOP3.LUT R24, R24, 0x80000000, RZ, 0xc0, !PT ;  /* 0x8000000018187812 */ /* 0x000fc800078ec0ff */
[----:B------:R-:W-:-:S04]  /*ae30*/  SHF.R.U32.HI R3, RZ, 0x18, R24 ;  /* 0x00000018ff037819 */ /* 0x000fc80000011618 */
[----:B------:R-:W-:-:S05]  /*ae40*/  LOP3.LUT R3, R0, R3, RZ, 0xfc, !PT ;  /* 0x0000000300037212 */ /* 0x000fca00078efcff */
[----:B------:R0:W-:Y:S01]  /*ae50*/  STG.E.U8 [R16.64], R3 ;  /* 0x0000000310007986 */ /* 0x0001e2000c101124 */
[----:B------:R-:W-:Y:S05]  /*ae60*/  BRA `(.L_x_3030) ;  /* 0x000006a000007947 */ /* 0x000fea0003800000 */
.L_x_3040:
[----:B------:R-:W-:-:S05]  /*ae70*/  F2FP.BF16.PACK_AB R24, RZ, R24 ;  /* 0x00000018ff18723e */ /* 0x000fca00000010ff */
[----:B------:R0:W-:Y:S01]  /*ae80*/  STG.E.U16 [R16.64], R24 ;  /* 0x0000001810007986 */ /* 0x0001e2000c101524 */
[----:B------:R-:W-:Y:S05]  /*ae90*/  BRA `(.L_x_3030) ;  /* 0x0000067000007947 */ /* 0x000fea0003800000 */
.L_x_3037:
        /* <DEDUP_REMOVED lines=11> */
.L_x_3049:
        /* <DEDUP_REMOVED lines=16> */
.L_x_3052:
[----:B------:R-:W-:-:S04]  /*b050*/  LOP3.LUT R24, R24, 0x80000000, RZ, 0xc0, !PT ;  /* 0x8000000018187812 */ /* 0x000fc800078ec0ff */
[----:B------:R-:W-:-:S04]  /*b060*/  SHF.R.U32.HI R3, RZ, 0x18, R24 ;  /* 0x00000018ff037819 */ /* 0x000fc80000011618 */
[----:B------:R-:W-:-:S04]  /*b070*/  LOP3.LUT R0, R0, R3, RZ, 0xfc, !PT ;  /* 0x0000000300007212 */ /* 0x000fc800078efcff */
[----:B------:R-:W-:Y:S02]  /*b080*/  PRMT R8, R0, 0x7610, R8 ;  /* 0x0000761000087816 */ /* 0x000fe40000000008 */
.L_x_3051:
[----:B------:R-:W-:Y:S05]  /*b090*/  BSYNC B0 ;  /* 0x0000000000007941 */ /* 0x000fea0003800000 */
.L_x_3050:
[----:B------:R0:W-:Y:S01]  /*b0a0*/  STG.E.U8 [R16.64], R8 ;  /* 0x0000000810007986 */ /* 0x0001e2000c101124 */
[----:B------:R-:W-:Y:S05]  /*b0b0*/  BRA `(.L_x_3030) ;  /* 0x0000045000007947 */ /* 0x000fea0003800000 */
.L_x_3048:
        /* <DEDUP_REMOVED lines=16> */
.L_x_3055:
[----:B------:R-:W-:-:S04]  /*b1c0*/  LOP3.LUT R24, R24, 0x80000000, RZ, 0xc0, !PT ;  /* 0x8000000018187812 */ /* 0x000fc800078ec0ff */
[----:B------:R-:W-:-:S04]  /*b1d0*/  SHF.R.U32.HI R3, RZ, 0x18, R24 ;  /* 0x00000018ff037819 */ /* 0x000fc80000011618 */
[----:B------:R-:W-:-:S04]  /*b1e0*/  LOP3.LUT R0, R0, R3, RZ, 0xfc, !PT ;  /* 0x0000000300007212 */ /* 0x000fc800078efcff */
[----:B------:R-:W-:Y:S02]  /*b1f0*/  PRMT R8, R0, 0x7610, R8 ;  /* 0x0000761000087816 */ /* 0x000fe40000000008 */
.L_x_3054:
[----:B------:R-:W-:Y:S05]  /*b200*/  BSYNC B0 ;  /* 0x0000000000007941 */ /* 0x000fea0003800000 */
.L_x_3053:
[----:B------:R0:W-:Y:S01]  /*b210*/  STG.E.U8 [R16.64], R8 ;  /* 0x0000000810007986 */ /* 0x0001e2000c101124 */
[----:B------:R-:W-:Y:S05]  /*b220*/  BRA `(.L_x_3030) ;  /* 0x000002e000007947 */ /* 0x000fea0003800000 */
.L_x_3047:
        /* <DEDUP_REMOVED lines=21> */
.L_x_3029:
        /* <DEDUP_REMOVED lines=20> */
.L_x_3057:
[----:B------:R-:W0:Y:S02]  /*b4c0*/  F2I.U64.TRUNC R24, R24 ;  /* 0x0000001800187311 */ /* 0x000e24000020d800 */
[----:B0-----:R0:W-:Y:S01]  /*b4d0*/  STG.E.64 [R16.64], R24 ;  /* 0x0000001810007986 */ /* 0x0011e2000c101b24 */
[----:B------:R-:W-:Y:S05]  /*b4e0*/  BRA `(.L_x_3030) ;  /* 0x0000002000007947 */ /* 0x000fea0003800000 */
.L_x_3056:
[----:B------:R-:W0:Y:S02]  /*b4f0*/  F2I.FTZ.U32.TRUNC.NTZ R3, R24 ;  /* 0x0000001800037305 */ /* 0x000e24000021f000 */
[----:B0-----:R0:W-:Y:S02]  /*b500*/  STG.E [R16.64], R3 ;  /* 0x0000000310007986 */ /* 0x0011e4000c101924 */
.L_x_3030:
[----:B------:R-:W-:-:S04]  /*b510*/  IADD3 R23, R23, 0x80, RZ ;  /* 0x0000008017177810 */ /* 0x000fc80007ffe0ff */
[----:B------:R-:W-:-:S13]  /*b520*/  ISETP.GE.AND P0, PT, R23, c[0x0][0x160], PT ;  /* 0x0000580017007a0c */ /* 0x000fda0003f06270 */
[----:B------:R-:W-:Y:S05]  /*b530*/  @P0 BRA `(.L_x_2915) ;  /* 0x00005a3000000947 */ /* 0x000fea0003800000 */
[----:B------:R-:W-:Y:S01]  /*b540*/  ISETP.NE.AND P0, PT, RZ, c[0x0][0x168], PT ;  /* 0x00005a00ff007a0c */ /* 0x000fe20003f05270 */
[----:B------:R-:W-:Y:S02]  /*b550*/  IMAD.MOV.U32 R22, RZ, RZ, RZ ;  /* 0x000000ffff167224 */ /* 0x000fe400078e00ff */
[----:B0-----:R-:W-:Y:S02]  /*b560*/  IMAD.MOV.U32 R24, RZ, RZ, RZ ;  /* 0x000000ffff187224 */ /* 0x001fe400078e00ff */
[----:B------:R-:W-:Y:S02]  /*b570*/  IMAD.MOV.U32 R19, RZ, RZ, RZ ;  /* 0x000000ffff137224 */ /* 0x000fe400078e00ff */
[----:B------:R-:W-:Y:S02]  /*b580*/  IMAD.MOV.U32 R0, RZ, RZ, RZ ;  /* 0x000000ffff007224 */ /* 0x000fe400078e00ff */
        /* <DEDUP_REMOVED lines=302> */
.L_x_3058:
        /* <DEDUP_REMOVED lines=20> */
.L_x_3063:
[----:B------:R-:W2:Y:S02]  /*c9b0*/  LDG.E.U8 R2, [R2.64] ;  /* 0x0000002402027981 */ /* 0x000ea4000c1e1100 */
[----:B--2---:R0:W1:Y:S01]  /*c9c0*/  I2F.U16 R18, R2 ;  /* 0x0000000200127306 */ /* 0x0040620000101000 */
[----:B------:R-:W-:Y:S05]  /*c9d0*/  BRA `(.L_x_3065) ;  /* 0x00000ca000007947 */ /* 0x000fea0003800000 */
.L_x_3062:
        /* <DEDUP_REMOVED lines=9> */
.L_x_3067:
[----:B------:R-:W2:Y:S02]  /*ca70*/  LDG.E R2, [R2.64] ;  /* 0x0000002402027981 */ /* 0x000ea4000c1e1900 */
[----:B--2---:R0:W1:Y:S01]  /*ca80*/  I2F R18, R2 ;  /* 0x0000000200127306 */ /* 0x0040620000201400 */
[----:B------:R-:W-:Y:S05]  /*ca90*/  BRA `(.L_x_3065) ;  /* 0x00000be000007947 */ /* 0x000fea0003800000 */
.L_x_3066:
[----:B------:R-:W2:Y:S02]  /*caa0*/  LDG.E.U16 R2, [R2.64] ;  /* 0x0000002402027981 */ /* 0x000ea4000c1e1500 */
[----:B--2---:R0:W1:Y:S01]  /*cab0*/  I2F.S16 R18, R2 ;  /* 0x0000000200127306 */ /* 0x0040620000101400 */
[----:B------:R-:W-:Y:S05]  /*cac0*/  BRA `(.L_x_3065) ;  /* 0x00000bb000007947 */ /* 0x000fea0003800000 */
.L_x_3061:
        /* <DEDUP_REMOVED lines=8> */
.L_x_3069:
[----:B------:R-:W2:Y:S02]  /*cb50*/  LDG.E.U16 R2, [R2.64] ;  /* 0x0000002402027981 */ /* 0x000ea4000c1e1500 */
[----:B--2---:R-:W-:Y:S01]  /*cb60*/  HADD2.F32 R18, -RZ, R2.H0_H0 ;  /* 0x20000002ff127230 */ /* 0x004fe20000004100 */
[----:B------:R-:W-:Y:S05]  /*cb70*/  BRA `(.L_x_3065) ;  /* 0x00000b0000007947 */ /* 0x000fea0003800000 */
.L_x_3068:
        /* <DEDUP_REMOVED lines=8> */
.L_x_3071:
[----:B------:R-:W2:Y:S02]  /*cc00*/  LDG.E.U16 R2, [R2.64] ;  /* 0x0000002402027981 */ /* 0x000ea4000c1e1500 */
[----:B--2---:R-:W-:Y:S01]  /*cc10*/  HADD2.F32 R18, -RZ, R2.H0_H0 ;  /* 0x20000002ff127230 */ /* 0x004fe20000004100 */
[----:B------:R-:W-:Y:S05]  /*cc20*/  BRA `(.L_x_3065) ;  /* 0x00000a5000007947 */ /* 0x000fea0003800000 */
.L_x_3070:
[----:B------:R-:W2:Y:S02]  /*cc30*/  LDG.E.64 R2, [R2.64] ;  /* 0x0000002402027981 */ /* 0x000ea4000c1e1b00 */
[----:B--2---:R-:W0:Y:S01]  /*cc40*/  F2F.F32.F64 R18, R2 ;  /* 0x0000000200127310 */ /* 0x004e220000301000 */
[----:B------:R-:W0:-:S14]  /*cc50*/  DSETP.GEU.AND P0, PT, |R2|, c[0x2][0x0], PT ;  /* 0x008000000200762a */ /* 0x000e1c0003f0e200 */
[----:B0-----:R-:W-:Y:S01]  /*cc60*/  @!P0 FMUL R18, R18, 1.175494350822287508e-38 ;  /* 0x0080000012128820 */ /* 0x001fe20000400000 */
[----:B------:R-:W-:Y:S05]  /*cc70*/  BRA `(.L_x_3065) ;  /* 0x00000a0000007947 */ /* 0x000fea0003800000 */
.L_x_3060:
        /* <DEDUP_REMOVED lines=12> */
.L_x_3074:
[----:B------:R-:W2:Y:S02]  /*cd40*/  LDG.E.64 R2, [R2.64] ;  /* 0x0000002402027981 */ /* 0x000ea4000c1e1b00 */
[----:B--2---:R-:W0:Y:S01]  /*cd50*/  F2F.F32.F64 R18, R2 ;  /* 0x0000000200127310 */ /* 0x004e220000301000 */
[----:B------:R-:W0:-:S14]  /*cd60*/  DSETP.GEU.AND P0, PT, |R2|, c[0x2][0x0], PT ;  /* 0x008000000200762a */ /* 0x000e1c0003f0e200 */
[----:B0-----:R-:W-:Y:S01]  /*cd70*/  @!P0 FMUL R18, R18, 1.175494350822287508e-38 ;  /* 0x0080000012128820 */ /* 0x001fe20000400000 */
[----:B------:R-:W-:Y:S05]  /*cd80*/  BRA `(.L_x_3065) ;  /* 0x000008f000007947 */ /* 0x000fea0003800000 */
.L_x_3073:
        /* <DEDUP_REMOVED lines=26> */
.L_x_3076:
        /* <DEDUP_REMOVED lines=13> */
.L_x_3075:
[----:B------:R-:W2:Y:S02]  /*d000*/  LDG.E.U16 R2, [R2.64] ;  /* 0x0000002402027981 */ /* 0x000ea4000c1e1500 */
[----:B--2---:R-:W-:Y:S01]  /*d010*/  PRMT R18, RZ, 0x5410, R2 ;  /* 0x00005410ff127816 */ /* 0x004fe20000000002 */
[----:B------:R-:W-:Y:S05]  /*d020*/  BRA `(.L_x_3065) ;  /* 0x0000065000007947 */ /* 0x000fea0003800000 */
.L_x_3072:
        /* <DEDUP_REMOVED lines=11> */
.L_x_3079:
        /* <DEDUP_REMOVED lines=20> */
.L_x_3081:
[----:B------:R-:W-:Y:S05]  /*d220*/  BSYNC B0 ;  /* 0x0000000000007941 */ /* 0x000fea0003800000 */
.L_x_3080:
[----:B------:R-:W-:Y:S01]  /*d230*/  IMAD.SHL.U32 R2, R2, 0x100000, RZ ;  /* 0x0010000002027824 */ /* 0x000fe200078e00ff */
[----:B------:R-:W-:-:S04]  /*d240*/  LEA R3, R0, 0x3b800000, 0x17 ;  /* 0x3b80000000037811 */ /* 0x000fc800078eb8ff */
[----:B------:R-:W-:Y:S01]  /*d250*/  LOP3.LUT R18, R3, R2, R18, 0xfe, !PT ;  /* 0x0000000203127212 */ /* 0x000fe200078efe12 */
[----:B------:R-:W-:Y:S05]  /*d260*/  BRA `(.L_x_3065) ;  /* 0x0000041000007947 */ /* 0x000fea0003800000 */
.L_x_3078:
        /* <DEDUP_REMOVED lines=20> */
.L_x_3083:
[----:B------:R-:W-:Y:S05]  /*d3b0*/  BSYNC B0 ;  /* 0x0000000000007941 */ /* 0x000fea0003800000 */
.L_x_3082:
[----:B------:R-:W-:Y:S01]  /*d3c0*/  IMAD.SHL.U32 R2, R2, 0x200000, RZ ;  /* 0x0020000002027824 */ /* 0x000fe200078e00ff */
[----:B------:R-:W-:-:S04]  /*d3d0*/  LEA R3, R0, 0x37800000, 0x17 ;  /* 0x3780000000037811 */ /* 0x000fc800078eb8ff */
[----:B------:R-:W-:Y:S01]  /*d3e0*/  LOP3.LUT R18, R3, R2, R18, 0xfe, !PT ;  /* 0x0000000203127212 */ /* 0x000fe200078efe12 */
[----:B------:R-:W-:Y:S05]  /*d3f0*/  BRA `(.L_x_3065) ;  /* 0x0000028000007947 */ /* 0x000fea0003800000 */
.L_x_3077:
        /* <DEDUP_REMOVED lines=14> */
.L_x_3064:
        /* <DEDUP_REMOVED lines=21> */
.L_x_3085:
[----:B------:R-:W2:Y:S02]  /*d630*/  LDG.E.64 R2, [R2.64] ;  /* 0x0000002402027981 */ /* 0x000ea4000c1e1b00 */
[----:B--2---:R0:W1:Y:S01]  /*d640*/  I2F.U64 R18, R2 ;  /* 0x0000000200127312 */ /* 0x0040620000301000 */
[----:B------:R-:W-:Y:S05]  /*d650*/  BRA `(.L_x_3065) ;  /* 0x0000002000007947 */ /* 0x000fea0003800000 */
.L_x_3084:
[----:B------:R-:W2:Y:S02]  /*d660*/  LDG.E R2, [R2.64] ;  /* 0x0000002402027981 */ /* 0x000ea4000c1e1900 */
[----:B--2---:R0:W1:Y:S02]  /*d670*/  I2F.U32 R18, R2 ;  /* 0x0000000200127306 */ /* 0x0040640000201000 */
.L_x_3065:
[----:B------:R-:W-:Y:S05]  /*d680*/  BSYNC B6 ;  /* 0x0000000000067941 */ /* 0x000fea0003800000 */
.L_x_3059:
        /* <DEDUP_REMOVED lines=18> */
.L_x_3090:
[----:B------:R-:W2:Y:S02]  /*d7b0*/  LDG.E.U8 R2, [R2.64] ;  /* 0x0000002402027981 */ /* 0x000ea4000c1e1100 */
[----:B--2---:R0:W2:Y:S01]  /*d7c0*/  I2F.U16 R19, R2 ;  /* 0x0000000200137306 */ /* 0x0040a20000101000 */
[----:B------:R-:W-:Y:S05]  /*d7d0*/  BRA `(.L_x_3092) ;  /* 0x00000ca000007947 */ /* 0x000fea0003800000 */
.L_x_3089:
        /* <DEDUP_REMOVED lines=9> */
.L_x_3094:
[----:B------:R-:W2:Y:S02]  /*d870*/  LDG.E R2, [R2.64] ;  /* 0x0000002402027981 */ /* 0x000ea4000c1e1900 */
[----:B--2---:R0:W2:Y:S01]  /*d880*/  I2F R19, R2 ;  /* 0x0000000200137306 */ /* 0x0040a20000201400 */
[----:B------:R-:W-:Y:S05]  /*d890*/  BRA `(.L_x_3092) ;  /* 0x00000be000007947 */ /* 0x000fea0003800000 */
.L_x_3093:
[----:B------:R-:W2:Y:S02]  /*d8a0*/  LDG.E.U16 R2, [R2.64] ;  /* 0x0000002402027981 */ /* 0x000ea4000c1e1500 */
[----:B--2---:R0:W2:Y:S01]  /*d8b0*/  I2F.S16 R19, R2 ;  /* 0x0000000200137306 */ /* 0x0040a20000101400 */
[----:B------:R-:W-:Y:S05]  /*d8c0*/  BRA `(.L_x_3092) ;  /* 0x00000bb000007947 */ /* 0x000fea0003800000 */
.L_x_3088:
        /* <DEDUP_REMOVED lines=8> */
.L_x_3096:
[----:B------:R-:W2:Y:S02]  /*d950*/  LDG.E.U16 R2, [R2.64] ;  /* 0x0000002402027981 */ /* 0x000ea4000c1e1500 */
[----:B--2---:R-:W-:Y:S01]  /*d960*/  HADD2.F32 R19, -RZ, R2.H0_H0 ;  /* 0x20000002ff137230 */ /* 0x004fe20000004100 */
[----:B------:R-:W-:Y:S05]  /*d970*/  BRA `(.L_x_3092) ;  /* 0x00000b0000007947 */ /* 0x000fea0003800000 */
.L_x_3095:
        /* <DEDUP_REMOVED lines=8> */
.L_x_3098:
[----:B------:R-:W2:Y:S02]  /*da00*/  LDG.E.U16 R2, [R2.64] ;  /* 0x0000002402027981 */ /* 0x000ea4000c1e1500 */
[----:B--2---:R-:W-:Y:S01]  /*da10*/  HADD2.F32 R19, -RZ, R2.H0_H0 ;  /* 0x20000002ff137230 */ /* 0x004fe20000004100 */
[----:B------:R-:W-:Y:S05]  /*da20*/  BRA `(.L_x_3092) ;  /* 0x00000a5000007947 */ /* 0x000fea0003800000 */
.L_x_3097:
[----:B------:R-:W2:Y:S02]  /*da30*/  LDG.E.64 R2, [R2.64] ;  /* 0x0000002402027981 */ /* 0x000ea4000c1e1b00 */
[----:B--2---:R-:W0:Y:S01]  /*da40*/  F2F.F32.F64 R19, R2 ;  /* 0x0000000200137310 */ /* 0x004e220000301000 */
[----:B------:R-:W0:-:S14]  /*da50*/  DSETP.GEU.AND P0, PT, |R2|, c[0x2][0x0], PT ;  /* 0x008000000200762a */ /* 0x000e1c0003f0e200 */
[----:B0-----:R-:W-:Y:S01]  /*da60*/  @!P0 FMUL R19, R19, 1.175494350822287508e-38 ;  /* 0x0080000013138820 */ /* 0x001fe20000400000 */
[----:B------:R-:W-:Y:S05]  /*da70*/  BRA `(.L_x_3092) ;  /* 0x00000a0000007947 */ /* 0x000fea0003800000 */
.L_x_3087:
        /* <DEDUP_REMOVED lines=12> */
.L_x_3101:
[----:B------:R-:W2:Y:S02]  /*db40*/  LDG.E.64 R2, [R2.64] ;  /* 0x0000002402027981 */ /* 0x000ea4000c1e1b00 */
[----:B--2---:R-:W0:Y:S01]  /*db50*/  F2F.F32.F64 R19, R2 ;  /* 0x0000000200137310 */ /* 0x004e220000301000 */
[----:B------:R-:W0:-:S14]  /*db60*/  DSETP.GEU.AND P0, PT, |R2|, c[0x2][0x0], PT ;  /* 0x008000000200762a */ /* 0x000e1c0003f0e200 */
[----:B0-----:R-:W-:Y:S01]  /*db70*/  @!P0 FMUL R19, R19, 1.175494350822287508e-38 ;  /* 0x0080000013138820 */ /* 0x001fe20000400000 */
[----:B------:R-:W-:Y:S05]  /*db80*/  BRA `(.L_x_3092) ;  /* 0x000008f000007947 */ /* 0x000fea0003800000 */
.L_x_3100:
        /* <DEDUP_REMOVED lines=26> */
.L_x_3103:
        /* <DEDUP_REMOVED lines=13> */
.L_x_3102:
[----:B------:R-:W2:Y:S02]  /*de00*/  LDG.E.U16 R2, [R2.64] ;  /* 0x0000002402027981 */ /* 0x000ea4000c1e1500 */
[----:B--2---:R-:W-:Y:S01]  /*de10*/  PRMT R19, RZ, 0x5410, R2 ;  /* 0x00005410ff137816 */ /* 0x004fe20000000002 */
[----:B------:R-:W-:Y:S05]  /*de20*/  BRA `(.L_x_3092) ;  /* 0x0000065000007947 */ /* 0x000fea0003800000 */
.L_x_3099:
        /* <DEDUP_REMOVED lines=11> */
.L_x_3106:
        /* <DEDUP_REMOVED lines=20> */
.L_x_3108:
[----:B------:R-:W-:Y:S05]  /*e020*/  BSYNC B0 ;  /* 0x0000000000007941 */ /* 0x000fea0003800000 */
.L_x_3107:
[----:B------:R-:W-:Y:S01]  /*e030*/  IMAD.SHL.U32 R2, R2, 0x100000, RZ ;  /* 0x0010000002027824 */ /* 0x000fe200078e00ff */
[----:B------:R-:W-:-:S04]  /*e040*/  LEA R0, R0, 0x3b800000, 0x17 ;  /* 0x3b80000000007811 */ /* 0x000fc800078eb8ff */
[----:B------:R-:W-:Y:S01]  /*e050*/  LOP3.LUT R19, R0, R2, R19, 0xfe, !PT ;  /* 0x0000000200137212 */ /* 0x000fe200078efe13 */
[----:B------:R-:W-:Y:S05]  /*e060*/  BRA `(.L_x_3092) ;  /* 0x0000041000007947 */ /* 0x000fea0003800000 */
.L_x_3105:
        /* <DEDUP_REMOVED lines=20> */
.L_x_3110:
[----:B------:R-:W-:Y:S05]  /*e1b0*/  BSYNC B0 ;  /* 0x0000000000007941 */ /* 0x000fea0003800000 */
.L_x_3109:
[----:B------:R-:W-:Y:S01]  /*e1c0*/  IMAD.SHL.U32 R2, R2, 0x200000, RZ ;  /* 0x0020000002027824 */ /* 0x000fe200078e00ff */
[----:B------:R-:W-:-:S04]  /*e1d0*/  LEA R0, R0, 0x37800000, 0x17 ;  /* 0x3780000000007811 */ /* 0x000fc800078eb8ff */
[----:B------:R-:W-:Y:S01]  /*e1e0*/  LOP3.LUT R19, R0, R2, R19, 0xfe, !PT ;  /* 0x0000000200137212 */ /* 0x000fe200078efe13 */
[----:B------:R-:W-:Y:S05]  /*e1f0*/  BRA `(.L_x_3092) ;  /* 0x0000028000007947 */ /* 0x000fea0003800000 */
.L_x_3104:
        /* <DEDUP_REMOVED lines=14> */
.L_x_3091:
        /* <DEDUP_REMOVED lines=21> */
.L_x_3112:
[----:B------:R-:W2:Y:S02]  /*e430*/  LDG.E.64 R2, [R2.64] ;  /* 0x0000002402027981 */ /* 0x000ea4000c1e1b00 */
[----:B--2---:R0:W2:Y:S01]  /*e440*/  I2F.U64 R19, R2 ;  /* 0x0000000200137312 */ /* 0x0040a20000301000 */
[----:B------:R-:W-:Y:S05]  /*e450*/  BRA `(.L_x_3092) ;  /* 0x0000002000007947 */ /* 0x000fea0003800000 */
.L_x_3111:
[----:B------:R-:W2:Y:S02]  /*e460*/  LDG.E R2, [R2.64] ;  /* 0x0000002402027981 */ /* 0x000ea4000c1e1900 */
[----:B--2---:R0:W2:Y:S02]  /*e470*/  I2F.U32 R19, R2 ;  /* 0x0000000200137306 */ /* 0x0040a40000201000 */
.L_x_3092:
[----:B------:R-:W-:Y:S05]  /*e480*/  BSYNC B6 ;  /* 0x0000000000067941 */ /* 0x000fea0003800000 */
.L_x_3086:
        /* <DEDUP_REMOVED lines=18> */
.L_x_3117:
[----:B------:R-:W3:Y:S02]  /*e5b0*/  LDG.E.U8 R2, [R2.64] ;  /* 0x0000002402027981 */ /* 0x000ee4000c1e1100 */
[----:B---3--:R0:W3:Y:S01]  /*e5c0*/  I2F.U16 R24, R2 ;  /* 0x0000000200187306 */ /* 0x0080e20000101000 */
[----:B------:R-:W-:Y:S05]  /*e5d0*/  BRA `(.L_x_3119) ;  /* 0x00000ca000007947 */ /* 0x000fea0003800000 */
.L_x_3116:
        /* <DEDUP_REMOVED lines=9> */
.L_x_3121:
[----:B------:R-:W3:Y:S02]  /*e670*/  LDG.E R2, [R2.64] ;  /* 0x0000002402027981 */ /* 0x000ee4000c1e1900 */
[----:B---3--:R0:W3:Y:S01]  /*e680*/  I2F R24, R2 ;  /* 0x0000000200187306 */ /* 0x0080e20000201400 */
[----:B------:R-:W-:Y:S05]  /*e690*/  BRA `(.L_x_3119) ;  /* 0x00000be000007947 */ /* 0x000fea0003800000 */
.L_x_3120:
[----:B------:R-:W3:Y:S02]  /*e6a0*/  LDG.E.U16 R2, [R2.64] ;  /* 0x0000002402027981 */ /* 0x000ee4000c1e1500 */
[----:B---3--:R0:W3:Y:S01]  /*e6b0*/  I2F.S16 R24, R2 ;  /* 0x0000000200187306 */ /* 0x0080e20000101400 */
[----:B------:R-:W-:Y:S05]  /*e6c0*/  BRA `(.L_x_3119) ;  /* 0x00000bb000007947 */ /* 0x000fea0003800000 */
.L_x_3115:
        /* <DEDUP_REMOVED lines=8> */
.L_x_3123:
[----:B------:R-:W3:Y:S02]  /*e750*/  LDG.E.U16 R2, [R2.64] ;  /* 0x0000002402027981 */ /* 0x000ee4000c1e1500 */
[----:B---3--:R-:W-:Y:S01]  /*e760*/  HADD2.F32 R24, -RZ, R2.H0_H0 ;  /* 0x20000002ff187230 */ /* 0x008fe20000004100 */
[----:B------:R-:W-:Y:S05]  /*e770*/  BRA `(.L_x_3119) ;  /* 0x00000b0000007947 */ /* 0x000fea0003800000 */
.L_x_3122:
        /* <DEDUP_REMOVED lines=8> */
.L_x_3125:
[----:B------:R-:W3:Y:S02]  /*e800*/  LDG.E.U16 R2, [R2.64] ;  /* 0x0000002402027981 */ /* 0x000ee4000c1e1500 */
[----:B---3--:R-:W-:Y:S01]  /*e810*/  HADD2.F32 R24, -RZ, R2.H0_H0 ;  /* 0x20000002ff187230 */ /* 0x008fe20000004100 */
[----:B------:R-:W-:Y:S05]  /*e820*/  BRA `(.L_x_3119) ;  /* 0x00000a5000007947 */ /* 0x000fea0003800000 */
.L_x_3124:
[----:B------:R-:W3:Y:S02]  /*e830*/  LDG.E.64 R2, [R2.64] ;  /* 0x0000002402027981 */ /* 0x000ee4000c1e1b00 */
[----:B---3--:R-:W0:Y:S01]  /*e840*/  F2F.F32.F64 R24, R2 ;  /* 0x0000000200187310 */ /* 0x008e220000301000 */
[----:B------:R-:W0:-:S14]  /*e850*/  DSETP.GEU.AND P0, PT, |R2|, c[0x2][0x0], PT ;  /* 0x008000000200762a */ /* 0x000e1c0003f0e200 */
[----:B0-----:R-:W-:Y:S01]  /*e860*/  @!P0 FMUL R24, R24, 1.175494350822287508e-38 ;  /* 0x0080000018188820 */ /* 0x001fe20000400000 */
[----:B------:R-:W-:Y:S05]  /*e870*/  BRA `(.L_x_3119) ;  /* 0x00000a0000007947 */ /* 0x000fea0003800000 */
.L_x_3114:
        /* <DEDUP_REMOVED lines=12> */
.L_x_3128:
[----:B------:R-:W3:Y:S02]  /*e940*/  LDG.E.64 R2, [R2.64] ;  /* 0x0000002402027981 */ /* 0x000ee4000c1e1b00 */
[----:B---3--:R-:W0:Y:S01]  /*e950*/  F2F.F32.F64 R24, R2 ;  /* 0x0000000200187310 */ /* 0x008e220000301000 */
[----:B------:R-:W0:-:S14]  /*e960*/  DSETP.GEU.AND P0, PT, |R2|, c[0x2][0x0], PT ;  /* 0x008000000200762a */ /* 0x000e1c0003f0e200 */
[----:B0-----:R-:W-:Y:S01]  /*e970*/  @!P0 FMUL R24, R24, 1.175494350822287508e-38 ;  /* 0x0080000018188820 */ /* 0x001fe20000400000 */
[----:B------:R-:W-:Y:S05]  /*e980*/  BRA `(.L_x_3119) ;  /* 0x000008f000007947 */ /* 0x000fea0003800000 */
.L_x_3127:
        /* <DEDUP_REMOVED lines=26> */
.L_x_3130:
        /* <DEDUP_REMOVED lines=13> */
.L_x_3129:
[----:B------:R-:W3:Y:S02]  /*ec00*/  LDG.E.U16 R2, [R2.64] ;  /* 0x0000002402027981 */ /* 0x000ee4000c1e1500 */
[----:B---3--:R-:W-:Y:S01]  /*ec10*/  PRMT R24, RZ, 0x5410, R2 ;  /* 0x00005410ff187816 */ /* 0x008fe20000000002 */
[----:B------:R-:W-:Y:S05]  /*ec20*/  BRA `(.L_x_3119) ;  /* 0x0000065000007947 */ /* 0x000fea0003800000 */
.L_x_3126:
        /* <DEDUP_REMOVED lines=11> */
.L_x_3133:
        /* <DEDUP_REMOVED lines=20> */
.L_x_3135:
[----:B------:R-:W-:Y:S05]  /*ee20*/  BSYNC B0 ;  /* 0x0000000000007941 */ /* 0x000fea0003800000 */
.L_x_3134:
[----:B------:R-:W-:Y:S01]  /*ee30*/  IMAD.SHL.U32 R2, R2, 0x100000, RZ ;  /* 0x0010000002027824 */ /* 0x000fe200078e00ff */
[----:B------:R-:W-:-:S04]  /*ee40*/  LEA R3, R0, 0x3b800000, 0x17 ;  /* 0x3b80000000037811 */ /* 0x000fc800078eb8ff */
[----:B------:R-:W-:Y:S01]  /*ee50*/  LOP3.LUT R24, R3, R2, R24, 0xfe, !PT ;  /* 0x0000000203187212 */ /* 0x000fe200078efe18 */
[----:B------:R-:W-:Y:S05]  /*ee60*/  BRA `(.L_x_3119) ;  /* 0x0000041000007947 */ /* 0x000fea0003800000 */
.L_x_3132:
        /* <DEDUP_REMOVED lines=20> */
.L_x_3137:
[----:B------:R-:W-:Y:S05]  /*efb0*/  BSYNC B0 ;  /* 0x0000000000007941 */ /* 0x000fea0003800000 */
.L_x_3136:
[----:B------:R-:W-:Y:S01]  /*efc0*/  IMAD.SHL.U32 R2, R2, 0x200000, RZ ;  /* 0x0020000002027824 */ /* 0x000fe200078e00ff */
[----:B------:R-:W-:-:S04]  /*efd0*/  LEA R3, R0, 0x37800000, 0x17 ;  /* 0x3780000000037811 */ /* 0x000fc800078eb8ff */
[----:B------:R-:W-:Y:S01]  /*efe0*/  LOP3.LUT R24, R3, R2, R24, 0xfe, !PT ;  /* 0x0000000203187212 */ /* 0x000fe200078efe18 */
[----:B------:R-:W-:Y:S05]  /*eff0*/  BRA `(.L_x_3119) ;  /* 0x0000028000007947 */ /* 0x000fea0003800000 */
.L_x_3131:
        /* <DEDUP_REMOVED lines=14> */
.L_x_3118:
        /* <DEDUP_REMOVED lines=21> */
.L_x_3139:
[----:B------:R-:W3:Y:S02]  /*f230*/  LDG.E.64 R24, [R2.64] ;  /* 0x0000002402187981 */ /* 0x000ee4000c1e1b00 */
[----:B---3--:R0:W3:Y:S01]  /*f240*/  I2F.U64 R24, R24 ;  /* 0x0000001800187312 */ /* 0x0080e20000301000 */
[----:B------:R-:W-:Y:S05]  /*f250*/  BRA `(.L_x_3119) ;  /* 0x0000002000007947 */ /* 0x000fea0003800000 */
.L_x_3138:
[----:B------:R-:W3:Y:S02]  /*f260*/  LDG.E R2, [R2.64] ;  /* 0x0000002402027981 */ /* 0x000ee4000c1e1900 */
[----:B---3--:R0:W3:Y:S02]  /*f270*/  I2F.U32 R24, R2 ;  /* 0x0000000200187306 */ /* 0x0080e40000201000 */
.L_x_3119:
[----:B------:R-:W-:Y:S05]  /*f280*/  BSYNC B6 ;  /* 0x0000000000067941 */ /* 0x000fea0003800000 */
.L_x_3113:
        /* <DEDUP_REMOVED lines=18> */
.L_x_3144:
[----:B------:R-:W4:Y:S02]  /*f3b0*/  LDG.E.U8 R0, [R2.64] ;  /* 0x0000002402007981 */ /* 0x000f24000c1e1100 */
[----:B----4-:R-:W0:Y:S01]  /*f3c0*/  I2F.U16 R0, R0 ;  /* 0x0000000000007306 */ /* 0x010e220000101000 */
[----:B------:R-:W-:Y:S05]  /*f3d0*/  BRA `(.L_x_3146) ;  /* 0x00000ca000007947 */ /* 0x000fea0003800000 */
.L_x_3143:
        /* <DEDUP_REMOVED lines=9> */
.L_x_3148:
[----:B------:R-:W4:Y:S02]  /*f470*/  LDG.E R0, [R2.64] ;  /* 0x0000002402007981 */ /* 0x000f24000c1e1900 */
[----:B----4-:R-:W0:Y:S01]  /*f480*/  I2F R0, R0 ;  /* 0x0000000000007306 */ /* 0x010e220000201400 */
[----:B------:R-:W-:Y:S05]  /*f490*/  BRA `(.L_x_3146) ;  /* 0x00000be000007947 */ /* 0x000fea0003800000 */
.L_x_3147:
[----:B------:R-:W4:Y:S02]  /*f4a0*/  LDG.E.U16 R0, [R2.64] ;  /* 0x0000002402007981 */ /* 0x000f24000c1e1500 */
[----:B----4-:R-:W0:Y:S01]  /*f4b0*/  I2F.S16 R0, R0 ;  /* 0x0000000000007306 */ /* 0x010e220000101400 */
[----:B------:R-:W-:Y:S05]  /*f4c0*/  BRA `(.L_x_3146) ;  /* 0x00000bb000007947 */ /* 0x000fea0003800000 */
.L_x_3142:
        /* <DEDUP_REMOVED lines=8> */
.L_x_3150:
[----:B------:R-:W4:Y:S02]  /*f550*/  LDG.E.U16 R0, [R2.64] ;  /* 0x0000002402007981 */ /* 0x000f24000c1e1500 */
[----:B----4-:R-:W-:Y:S01]  /*f560*/  HADD2.F32 R0, -RZ, R0.H0_H0 ;  /* 0x20000000ff007230 */ /* 0x010fe20000004100 */
[----:B------:R-:W-:Y:S05]  /*f570*/  BRA `(.L_x_3146) ;  /* 0x00000b0000007947 */ /* 0x000fea0003800000 */
.L_x_3149:
        /* <DEDUP_REMOVED lines=8> */
.L_x_3152:
[----:B------:R-:W4:Y:S02]  /*f600*/  LDG.E.U16 R0, [R2.64] ;  /* 0x0000002402007981 */ /* 0x000f24000c1e1500 */
[----:B----4-:R-:W-:Y:S01]  /*f610*/  HADD2.F32 R0, -RZ, R0.H0_H0 ;  /* 0x20000000ff007230 */ /* 0x010fe20000004100 */
[----:B------:R-:W-:Y:S05]  /*f620*/  BRA `(.L_x_3146) ;  /* 0x00000a5000007947 */ /* 0x000fea0003800000 */
.L_x_3151:
[----:B------:R-:W4:Y:S02]  /*f630*/  LDG.E.64 R2, [R2.64] ;  /* 0x0000002402027981 */ /* 0x000f24000c1e1b00 */
[----:B----4-:R-:W0:Y:S01]  /*f640*/  F2F.F32.F64 R0, R2 ;  /* 0x0000000200007310 */ /* 0x010e220000301000 */
[----:B------:R-:W0:-:S14]  /*f650*/  DSETP.GEU.AND P0, PT, |R2|, c[0x2][0x0], PT ;  /* 0x008000000200762a */ /* 0x000e1c0003f0e200 */
[----:B0-----:R-:W-:Y:S01]  /*f660*/  @!P0 FMUL R0, R0, 1.175494350822287508e-38 ;  /* 0x0080000000008820 */ /* 0x001fe20000400000 */
[----:B------:R-:W-:Y:S05]  /*f670*/  BRA `(.L_x_3146) ;  /* 0x00000a0000007947 */ /* 0x000fea0003800000 */
.L_x_3141:
        /* <DEDUP_REMOVED lines=12> */
.L_x_3155:
[----:B------:R-:W4:Y:S02]  /*f740*/  LDG.E.64 R2, [R2.64] ;  /* 0x0000002402027981 */ /* 0x000f24000c1e1b00 */
[----:B----4-:R-:W0:Y:S01]  /*f750*/  F2F.F32.F64 R0, R2 ;  /* 0x0000000200007310 */ /* 0x010e220000301000 */
[----:B------:R-:W0:-:S14]  /*f760*/  DSETP.GEU.AND P0, PT, |R2|, c[0x2][0x0], PT ;  /* 0x008000000200762a */ /* 0x000e1c0003f0e200 */
[----:B0-----:R-:W-:Y:S01]  /*f770*/  @!P0 FMUL R0, R0, 1.175494350822287508e-38 ;  /* 0x0080000000008820 */ /* 0x001fe20000400000 */
[----:B------:R-:W-:Y:S05]  /*f780*/  BRA `(.L_x_3146) ;  /* 0x000008f000007947 */ /* 0x000fea0003800000 */
.L_x_3154:
        /* <DEDUP_REMOVED lines=26> */
.L_x_3157:
        /* <DEDUP_REMOVED lines=13> */
.L_x_3156:
[----:B------:R-:W4:Y:S02]  /*fa00*/  LDG.E.U16 R0, [R2.64] ;  /* 0x0000002402007981 */ /* 0x000f24000c1e1500 */
[----:B----4-:R-:W-:Y:S01]  /*fa10*/  PRMT R0, RZ, 0x5410, R0 ;  /* 0x00005410ff007816 */ /* 0x010fe20000000000 */
[----:B------:R-:W-:Y:S05]  /*fa20*/  BRA `(.L_x_3146) ;  /* 0x0000065000007947 */ /* 0x000fea0003800000 */
.L_x_3153:
        /* <DEDUP_REMOVED lines=11> */
.L_x_3160:
        /* <DEDUP_REMOVED lines=20> */
.L_x_3162:
[----:B------:R-:W-:Y:S05]  /*fc20*/  BSYNC B0 ;  /* 0x0000000000007941 */ /* 0x000fea0003800000 */
.L_x_3161:
[----:B------:R-:W-:Y:S01]  /*fc30*/  LEA R3, R0, 0x3b800000, 0x17 ;  /* 0x3b80000000037811 */ /* 0x000fe200078eb8ff */
[----:B------:R-:W-:-:S05]  /*fc40*/  IMAD.SHL.U32 R0, R2, 0x100000, RZ ;  /* 0x0010000002007824 */ /* 0x000fca00078e00ff */
[----:B------:R-:W-:Y:S01]  /*fc50*/  LOP3.LUT R0, R3, R0, R4, 0xfe, !PT ;  /* 0x0000000003007212 */ /* 0x000fe200078efe04 */
[----:B------:R-:W-:Y:S05]  /*fc60*/  BRA `(.L_x_3146) ;  /* 0x0000041000007947 */ /* 0x000fea0003800000 */
.L_x_3159:
        /* <DEDUP_REMOVED lines=20> */
.L_x_3164:
[----:B------:R-:W-:Y:S05]  /*fdb0*/  BSYNC B0 ;  /* 0x0000000000007941 */ /* 0x000fea0003800000 */
.L_x_3163:
[----:B------:R-:W-:Y:S01]  /*fdc0*/  LEA R3, R0, 0x37800000, 0x17 ;  /* 0x3780000000037811 */ /* 0x000fe200078eb8ff */
[----:B------:R-:W-:-:S05]  /*fdd0*/  IMAD.SHL.U32 R0, R2, 0x200000, RZ ;  /* 0x0020000002007824 */ /* 0x000fca00078e00ff */
[----:B------:R-:W-:Y:S01]  /*fde0*/  LOP3.LUT R0, R3, R0, R4, 0xfe, !PT ;  /* 0x0000000003007212 */ /* 0x000fe200078efe04 */
[----:B------:R-:W-:Y:S05]  /*fdf0*/  BRA `(.L_x_3146) ;  /* 0x0000028000007947 */ /* 0x000fea0003800000 */
.L_x_3158:
        /* <DEDUP_REMOVED lines=14> */
.L_x_3145:
        /* <DEDUP_REMOVED lines=21> */
.L_x_3166:
[----:B------:R-:W4:Y:S02]  /*10030*/  LDG.E.64 R2, [R2.64] ;  /* 0x0000002402027981 */ /* 0x000f24000c1e1b00 */
[----:B----4-:R0:W4:Y:S01]  /*10040*/  I2F.U64 R0, R2 ;  /* 0x0000000200007312 */ /* 0x0101220000301000 */
[----:B------:R-:W-:Y:S05]  /*10050*/  BRA `(.L_x_3146) ;  /* 0x0000002000007947 */ /* 0x000fea0003800000 */
.L_x_3165:
[----:B------:R-:W4:Y:S02]  /*10060*/  LDG.E R0, [R2.64] ;  /* 0x0000002402007981 */ /* 0x000f24000c1e1900 */
[----:B----4-:R-:W0:Y:S02]  /*10070*/  I2F.U32 R0, R0 ;  /* 0x0000000000007306 */ /* 0x010e240000201000 */
.L_x_3146:
[----:B------:R-:W-:Y:S05]  /*10080*/  BSYNC B6 ;  /* 0x0000000000067941 */ /* 0x000fea0003800000 */
.L_x_3140:
        /* <DEDUP_REMOVED lines=22> */
.L_x_3170:
[----:B------:R-:W0:Y:S02]  /*101f0*/  F2I.S64.TRUNC R24, R24 ;  /* 0x0000001800187311 */ /* 0x000e24000020d900 */
[----:B0-----:R-:W-:-:S05]  /*10200*/  IMAD.MOV.U32 R3, RZ, RZ, R24 ;  /* 0x000000ffff037224 */ /* 0x001fca00078e0018 */
[----:B------:R0:W-:Y:S01]  /*10210*/  STG.E.U8 [R16.64], R3 ;  /* 0x0000000310007986 */ /* 0x0001e2000c101124 */
[----:B------:R-:W-:Y:S05]  /*10220*/  BRA `(.L_x_3172) ;  /* 0x00000d3000007947 */ /* 0x000fea0003800000 */
.L_x_3169:
        /* <DEDUP_REMOVED lines=9> */
.L_x_3174:
[----:B------:R-:W0:Y:S02]  /*102c0*/  F2I.FTZ.TRUNC.NTZ R3, R24 ;  /* 0x0000001800037305 */ /* 0x000e24000021f100 */
[----:B0-----:R0:W-:Y:S01]  /*102d0*/  STG.E [R16.64], R3 ;  /* 0x0000000310007986 */ /* 0x0011e2000c101924 */
[----:B------:R-:W-:Y:S05]  /*102e0*/  BRA `(.L_x_3172) ;  /* 0x00000c7000007947 */ /* 0x000fea0003800000 */
.L_x_3173:
[----:B------:R-:W0:Y:S02]  /*102f0*/  F2I.FTZ.TRUNC.NTZ R3, R24 ;  /* 0x0000001800037305 */ /* 0x000e24000021f100 */
[----:B0-----:R0:W-:Y:S01]  /*10300*/  STG.E.U16 [R16.64], R3 ;  /* 0x0000000310007986 */ /* 0x0011e2000c101524 */
[----:B------:R-:W-:Y:S05]  /*10310*/  BRA `(.L_x_3172) ;  /* 0x00000c4000007947 */ /* 0x000fea0003800000 */
.L_x_3168:
        /* <DEDUP_REMOVED lines=8> */
.L_x_3176:
[----:B------:R-:W-:-:S05]  /*103a0*/  F2FP.PACK_AB R24, RZ, R24 ;  /* 0x00000018ff18723e */ /* 0x000fca00000000ff */
[----:B------:R0:W-:Y:S01]  /*103b0*/  STG.E.U16 [R16.64], R24 ;  /* 0x0000001810007986 */ /* 0x0001e2000c101524 */
[----:B------:R-:W-:Y:S05]  /*103c0*/  BRA `(.L_x_3172) ;  /* 0x00000b9000007947 */ /* 0x000fea0003800000 */
.L_x_3175:
        /* <DEDUP_REMOVED lines=9> */
.L_x_3178:
[----:B------:R-:W-:-:S04]  /*10460*/  F2FP.PACK_AB R3, RZ, R24 ;  /* 0x00000018ff03723e */ /* 0x000fc800000000ff */
[----:B------:R-:W-:-:S05]  /*10470*/  PRMT R3, R3, 0x5410, RZ ;  /* 0x0000541003037816 */ /* 0x000fca00000000ff */
[----:B------:R0:W-:Y:S01]  /*10480*/  STG.E [R16.64], R3 ;  /* 0x0000000310007986 */ /* 0x0001e2000c101924 */
[----:B------:R-:W-:Y:S05]  /*10490*/  BRA `(.L_x_3172) ;  /* 0x00000ac000007947 */ /* 0x000fea0003800000 */
.L_x_3177:
[----:B------:R-:W-:-:S06]  /*104a0*/  FMUL.FTZ R2, R24, 1 ;  /* 0x3f80000018027820 */ /* 0x000fcc0000410000 */
[----:B------:R-:W0:Y:S02]  /*104b0*/  F2F.F64.F32 R2, R2 ;  /* 0x0000000200027310 */ /* 0x000e240000201800 */
[----:B0-----:R0:W-:Y:S01]  /*104c0*/  STG.E.64 [R16.64], R2 ;  /* 0x0000000210007986 */ /* 0x0011e2000c101b24 */
[----:B------:R-:W-:Y:S05]  /*104d0*/  BRA `(.L_x_3172) ;  /* 0x00000a8000007947 */ /* 0x000fea0003800000 */
.L_x_3167:
        /* <DEDUP_REMOVED lines=12> */
.L_x_3181:
[----:B------:R-:W-:Y:S01]  /*105a0*/  FMUL.FTZ R4, R24, 1 ;  /* 0x3f80000018047820 */ /* 0x000fe20000410000 */
[----:B------:R-:W-:-:S05]  /*105b0*/  CS2R R6, SRZ ;  /* 0x0000000000067805 */ /* 0x000fca000001ff00 */
[----:B------:R-:W0:Y:S02]  /*105c0*/  F2F.F64.F32 R4, R4 ;  /* 0x0000000400047310 */ /* 0x000e240000201800 */
[----:B0-----:R0:W-:Y:S01]  /*105d0*/  STG.E.128 [R16.64], R4 ;  /* 0x0000000410007986 */ /* 0x0011e2000c101d24 */
[----:B------:R-:W-:Y:S05]  /*105e0*/  BRA `(.L_x_3172) ;  /* 0x0000097000007947 */ /* 0x000fea0003800000 */
.L_x_3180:
        /* <DEDUP_REMOVED lines=20> */
.L_x_3185:
[----:B------:R-:W-:Y:S05]  /*10730*/  BSYNC B0 ;  /* 0x0000000000007941 */ /* 0x000fea0003800000 */
.L_x_3184:
[----:B------:R-:W-:-:S05]  /*10740*/  LOP3.LUT R5, R0, R5, RZ, 0xfc, !PT ;  /* 0x0000000500057212 */ /* 0x000fca00078efcff */
[----:B------:R0:W-:Y:S01]  /*10750*/  STG.E.U8 [R16.64], R5 ;  /* 0x0000000510007986 */ /* 0x0001e2000c101124 */
[----:B------:R-:W-:Y:S05]  /*10760*/  BRA `(.L_x_3172) ;  /* 0x000007f000007947 */ /* 0x000fea0003800000 */
.L_x_3183:
        /* <DEDUP_REMOVED lines=12> */
.L_x_3187:
[----:B------:R-:W-:Y:S01]  /*10830*/  IMAD.MOV.U32 R0, RZ, RZ, 0x7f ;  /* 0x0000007fff007424 */ /* 0x000fe200078e00ff */
[----:B------:R-:W-:-:S04]  /*10840*/  ISETP.GT.U32.AND P0, PT, R2, 0x7f800000, PT ;  /* 0x7f8000000200780c */ /* 0x000fc80003f04070 */
[----:B------:R-:W-:-:S04]  /*10850*/  SEL R0, R0, 0x7c, P0 ;  /* 0x0000007c00007807 */ /* 0x000fc80000000000 */
.L_x_3188:
[----:B------:R-:W-:Y:S05]  /*10860*/  BSYNC B0 ;  /* 0x0000000000007941 */ /* 0x000fea0003800000 */
.L_x_3186:
[----:B------:R-:W-:-:S04]  /*10870*/  LOP3.LUT R24, R24, 0x80000000, RZ, 0xc0, !PT ;  /* 0x8000000018187812 */ /* 0x000fc800078ec0ff */
[----:B------:R-:W-:-:S04]  /*10880*/  SHF.R.U32.HI R3, RZ, 0x18, R24 ;  /* 0x00000018ff037819 */ /* 0x000fc80000011618 */
[----:B------:R-:W-:-:S05]  /*10890*/  LOP3.LUT R3, R0, R3, RZ, 0xfc, !PT ;  /* 0x0000000300037212 */ /* 0x000fca00078efcff */
[----:B------:R0:W-:Y:S01]  /*108a0*/  STG.E.U8 [R16.64], R3 ;  /* 0x0000000310007986 */ /* 0x0001e2000c101124 */
[----:B------:R-:W-:Y:S05]  /*108b0*/  BRA `(.L_x_3172) ;  /* 0x000006a000007947 */ /* 0x000fea0003800000 */
.L_x_3182:
[----:B------:R-:W-:-:S05]  /*108c0*/  F2FP.BF16.PACK_AB R24, RZ, R24 ;  /* 0x00000018ff18723e */ /* 0x000fca00000010ff */
[----:B------:R0:W-:Y:S01]  /*108d0*/  STG.E.U16 [R16.64], R24 ;  /* 0x0000001810007986 */ /* 0x0001e2000c101524 */
[----:B------:R-:W-:Y:S05]  /*108e0*/  BRA `(.L_x_3172) ;  /* 0x0000067000007947 */ /* 0x000fea0003800000 */
.L_x_3179:
        /* <DEDUP_REMOVED lines=11> */
.L_x_3191:
        /* <DEDUP_REMOVED lines=16> */
.L_x_3194:
[----:B------:R-:W-:-:S04]  /*10aa0*/  LOP3.LUT R24, R24, 0x80000000, RZ, 0xc0, !PT ;  /* 0x8000000018187812 */ /* 0x000fc800078ec0ff */
[----:B------:R-:W-:-:S04]  /*10ab0*/  SHF.R.U32.HI R3, RZ, 0x18, R24 ;  /* 0x00000018ff037819 */ /* 0x000fc80000011618 */
[----:B------:R-:W-:-:S04]  /*10ac0*/  LOP3.LUT R0, R0, R3, RZ, 0xfc, !PT ;  /* 0x0000000300007212 */ /* 0x000fc800078efcff */
[----:B------:R-:W-:Y:S02]  /*10ad0*/  PRMT R8, R0, 0x7610, R8 ;  /* 0x0000761000087816 */ /* 0x000fe40000000008 */
.L_x_3193:
[----:B------:R-:W-:Y:S05]  /*10ae0*/  BSYNC B0 ;  /* 0x0000000000007941 */ /* 0x000fea0003800000 */
.L_x_3192:
[----:B------:R0:W-:Y:S01]  /*10af0*/  STG.E.U8 [R16.64], R8 ;  /* 0x0000000810007986 */ /* 0x0001e2000c101124 */
[----:B------:R-:W-:Y:S05]  /*10b00*/  BRA `(.L_x_3172) ;  /* 0x0000045000007947 */ /* 0x000fea0003800000 */
.L_x_3190:
        /* <DEDUP_REMOVED lines=16> */
.L_x_3197:
[----:B------:R-:W-:-:S04]  /*10c10*/  LOP3.LUT R24, R24, 0x80000000, RZ, 0xc0, !PT ;  /* 0x8000000018187812 */ /* 0x000fc800078ec0ff */
[----:B------:R-:W-:-:S04]  /*10c20*/  SHF.R.U32.HI R3, RZ, 0x18, R24 ;  /* 0x00000018ff037819 */ /* 0x000fc80000011618 */
[----:B------:R-:W-:-:S04]  /*10c30*/  LOP3.LUT R0, R0, R3, RZ, 0xfc, !PT ;  /* 0x0000000300007212 */ /* 0x000fc800078efcff */
[----:B------:R-:W-:Y:S02]  /*10c40*/  PRMT R8, R0, 0x7610, R8 ;  /* 0x0000761000087816 */ /* 0x000fe40000000008 */
.L_x_3196:
[----:B------:R-:W-:Y:S05]  /*10c50*/  BSYNC B0 ;  /* 0x0000000000007941 */ /* 0x000fea0003800000 */
.L_x_3195:
[----:B------:R0:W-:Y:S01]  /*10c60*/  STG.E.U8 [R16.64], R8 ;  /* 0x0000000810007986 */ /* 0x0001e2000c101124 */
[----:B------:R-:W-:Y:S05]  /*10c70*/  BRA `(.L_x_3172) ;  /* 0x000002e000007947 */ /* 0x000fea0003800000 */
.L_x_3189:
        /* <DEDUP_REMOVED lines=21> */
.L_x_3171:
        /* <DEDUP_REMOVED lines=20> */
.L_x_3199:
[----:B------:R-:W0:Y:S02]  /*10f10*/  F2I.U64.TRUNC R24, R24 ;  /* 0x0000001800187311 */ /* 0x000e24000020d800 */
[----:B0-----:R0:W-:Y:S01]  /*10f20*/  STG.E.64 [R16.64], R24 ;  /* 0x0000001810007986 */ /* 0x0011e2000c101b24 */
[----:B------:R-:W-:Y:S05]  /*10f30*/  BRA `(.L_x_3172) ;  /* 0x0000002000007947 */ /* 0x000fea0003800000 */
.L_x_3198:
[----:B------:R-:W0:Y:S02]  /*10f40*/  F2I.FTZ.U32.TRUNC.NTZ R3, R24 ;  /* 0x0000001800037305 */ /* 0x000e24000021f000 */
[----:B0-----:R0:W-:Y:S02]  /*10f50*/  STG.E [R16.64], R3 ;  /* 0x0000000310007986 */ /* 0x0011e4000c101924 */
.L_x_3172:
[----:B------:R-:W-:Y:S02]  /*10f60*/  IADD3 R23, R23, 0x80, RZ ;  /* 0x0000008017177810 */ /* 0x000fe40007ffe0ff */
.L_x_2915:
[----:B------:R-:W-:Y:S05]  /*10f70*/  BSYNC B7 ;  /* 0x0000000000077941 */ /* 0x000fea0003800000 */
.L_x_2914:
[----:B------:R-:W-:-:S13]  /*10f80*/  ISETP.GE.AND P0, PT, R23, c[0x0][0x160], PT ;  /* 0x0000580017007a0c */ /* 0x000fda0003f06270 */
[----:B------:R-:W-:Y:S05]  /*10f90*/  @P0 EXIT ;  /* 0x000000000000094d */ /* 0x000fea0003800000 */
        /* <DEDUP_REMOVED lines=307> */
.L_x_3200:
        /* <DEDUP_REMOVED lines=20> */
.L_x_3205:
[----:B------:R-:W2:Y:S02]  /*12410*/  LDG.E.U8 R2, [R2.64] ;  /* 0x0000002402027981 */ /* 0x000ea4000c1e1100 */
[----:B--2---:R0:W1:Y:S01]  /*12420*/  I2F.U16 R18, R2 ;  /* 0x0000000200127306 */ /* 0x0040620000101000 */
[----:B------:R-:W-:Y:S05]  /*12430*/  BRA `(.L_x_3207) ;  /* 0x00000ca000007947 */ /* 0x000fea0003800000 */
.L_x_3204:
        /* <DEDUP_REMOVED lines=9> */
.L_x_3209:
[----:B------:R-:W2:Y:S02]  /*124d0*/  LDG.E R2, [R2.64] ;  /* 0x0000002402027981 */ /* 0x000ea4000c1e1900 */
[----:B--2---:R0:W1:Y:S01]  /*124e0*/  I2F R18, R2 ;  /* 0x0000000200127306 */ /* 0x0040620000201400 */
[----:B------:R-:W-:Y:S05]  /*124f0*/  BRA `(.L_x_3207) ;  /* 0x00000be000007947 */ /* 0x000fea0003800000 */
.L_x_3208:
[----:B------:R-:W2:Y:S02]  /*12500*/  LDG.E.U16 R2, [R2.64] ;  /* 0x0000002402027981 */ /* 0x000ea4000c1e1500 */
[----:B--2---:R0:W1:Y:S01]  /*12510*/  I2F.S16 R18, R2 ;  /* 0x0000000200127306 */ /* 0x0040620000101400 */
[----:B------:R-:W-:Y:S05]  /*12520*/  BRA `(.L_x_3207) ;  /* 0x00000bb000007947 */ /* 0x000fea0003800000 */
.L_x_3203:
        /* <DEDUP_REMOVED lines=8> */
.L_x_3211:
[----:B------:R-:W2:Y:S02]  /*125b0*/  LDG.E.U16 R2, [R2.64] ;  /* 0x0000002402027981 */ /* 0x000ea4000c1e1500 */
[----:B--2---:R-:W-:Y:S01]  /*125c0*/  HADD2.F32 R18, -RZ, R2.H0_H0 ;  /* 0x20000002ff127230 */ /* 0x004fe20000004100 */
[----:B------:R-:W-:Y:S05]  /*125d0*/  BRA `(.L_x_3207) ;  /* 0x00000b0000007947 */ /* 0x000fea0003800000 */
.L_x_3210:
        /* <DEDUP_REMOVED lines=8> */
.L_x_3213:
[----:B------:R-:W2:Y:S02]  /*12660*/  LDG.E.U16 R2, [R2.64] ;  /* 0x0000002402027981 */ /* 0x000ea4000c1e1500 */
[----:B--2---:R-:W-:Y:S01]  /*12670*/  HADD2.F32 R18, -RZ, R2.H0_H0 ;  /* 0x20000002ff127230 */ /* 0x004fe20000004100 */
[----:B------:R-:W-:Y:S05]  /*12680*/  BRA `(.L_x_3207) ;  /* 0x00000a5000007947 */ /* 0x000fea0003800000 */
.L_x_3212:
[----:B------:R-:W2:Y:S02]  /*12690*/  LDG.E.64 R2, [R2.64] ;  /* 0x0000002402027981 */ /* 0x000ea4000c1e1b00 */
[----:B--2---:R-:W0:Y:S01]  /*126a0*/  F2F.F32.F64 R18, R2 ;  /* 0x0000000200127310 */ /* 0x004e220000301000 */
[----:B------:R-:W0:-:S14]  /*126b0*/  DSETP.GEU.AND P0, PT, |R2|, c[0x2][0x0], PT ;  /* 0x008000000200762a */ /* 0x000e1c0003f0e200 */
[----:B0-----:R-:W-:Y:S01]  /*126c0*/  @!P0 FMUL R18, R18, 1.175494350822287508e-38 ;  /* 0x0080000012128820 */ /* 0x001fe20000400000 */
[----:B------:R-:W-:Y:S05]  /*126d0*/  BRA `(.L_x_3207) ;  /* 0x00000a0000007947 */ /* 0x000fea0003800000 */
.L_x_3202:
        /* <DEDUP_REMOVED lines=12> */
.L_x_3216:
[----:B------:R-:W2:Y:S02]  /*127a0*/  LDG.E.64 R2, [R2.64] ;  /* 0x0000002402027981 */ /* 0x000ea4000c1e1b00 */
[----:B--2---:R-:W0:Y:S01]  /*127b0*/  F2F.F32.F64 R18, R2 ;  /* 0x0000000200127310 */ /* 0x004e220000301000 */
[----:B------:R-:W0:-:S14]  /*127c0*/  DSETP.GEU.AND P0, PT, |R2|, c[0x2][0x0], PT ;  /* 0x008000000200762a */ /* 0x000e1c0003f0e200 */
[----:B0-----:R-:W-:Y:S01]  /*127d0*/  @!P0 FMUL R18, R18, 1.175494350822287508e-38 ;  /* 0x0080000012128820 */ /* 0x001fe20000400000 */
[----:B------:R-:W-:Y:S05]  /*127e0*/  BRA `(.L_x_3207) ;  /* 0x000008f000007947 */ /* 0x000fea0003800000 */
.L_x_3215:
        /* <DEDUP_REMOVED lines=26> */
.L_x_3218:
        /* <DEDUP_REMOVED lines=13> */
.L_x_3217:
[----:B------:R-:W2:Y:S02]  /*12a60*/  LDG.E.U16 R2, [R2.64] ;  /* 0x0000002402027981 */ /* 0x000ea4000c1e1500 */
[----:B--2---:R-:W-:Y:S01]  /*12a70*/  PRMT R18, RZ, 0x5410, R2 ;  /* 0x00005410ff127816 */ /* 0x004fe20000000002 */
[----:B------:R-:W-:Y:S05]  /*12a80*/  BRA `(.L_x_3207) ;  /* 0x0000065000007947 */ /* 0x000fea0003800000 */
.L_x_3214:
        /* <DEDUP_REMOVED lines=11> */
.L_x_3221:
        /* <DEDUP_REMOVED lines=20> */
.L_x_3223:
[----:B------:R-:W-:Y:S05]  /*12c80*/  BSYNC B0 ;  /* 0x0000000000007941 */ /* 0x000fea0003800000 */
.L_x_3222:
[----:B------:R-:W-:Y:S01]  /*12c90*/  IMAD.SHL.U32 R2, R2, 0x100000, RZ ;  /* 0x0010000002027824 */ /* 0x000fe200078e00ff */
[----:B------:R-:W-:-:S04]  /*12ca0*/  LEA R3, R0, 0x3b800000, 0x17 ;  /* 0x3b80000000037811 */ /* 0x000fc800078eb8ff */
[----:B------:R-:W-:Y:S01]  /*12cb0*/  LOP3.LUT R18, R3, R2, R18, 0xfe, !PT ;  /* 0x0000000203127212 */ /* 0x000fe200078efe12 */
[----:B------:R-:W-:Y:S05]  /*12cc0*/  BRA `(.L_x_3207) ;  /* 0x0000041000007947 */ /* 0x000fea0003800000 */
.L_x_3220:
        /* <DEDUP_REMOVED lines=20> */
.L_x_3225:
[----:B------:R-:W-:Y:S05]  /*12e10*/  BSYNC B0 ;  /* 0x0000000000007941 */ /* 0x000fea0003800000 */
.L_x_3224:
[----:B------:R-:W-:Y:S01]  /*12e20*/  IMAD.SHL.U32 R2, R2, 0x200000, RZ ;  /* 0x0020000002027824 */ /* 0x000fe200078e00ff */
[----:B------:R-:W-:-:S04]  /*12e30*/  LEA R3, R0, 0x37800000, 0x17 ;  /* 0x3780000000037811 */ /* 0x000fc800078eb8ff */
[----:B------:R-:W-:Y:S01]  /*12e40*/  LOP3.LUT R18, R3, R2, R18, 0xfe, !PT ;  /* 0x0000000203127212 */ /* 0x000fe200078efe12 */
[----:B------:R-:W-:Y:S05]  /*12e50*/  BRA `(.L_x_3207) ;  /* 0x0000028000007947 */ /* 0x000fea0003800000 */
.L_x_3219:
        /* <DEDUP_REMOVED lines=14> */
.L_x_3206:
        /* <DEDUP_REMOVED lines=21> */
.L_x_3227:
[----:B------:R-:W2:Y:S02]  /*13090*/  LDG.E.64 R2, [R2.64] ;  /* 0x0000002402027981 */ /* 0x000ea4000c1e1b00 */
[----:B--2---:R0:W1:Y:S01]  /*130a0*/  I2F.U64 R18, R2 ;  /* 0x0000000200127312 */ /* 0x0040620000301000 */
[----:B------:R-:W-:Y:S05]  /*130b0*/  BRA `(.L_x_3207) ;  /* 0x0000002000007947 */ /* 0x000fea0003800000 */
.L_x_3226:
[----:B------:R-:W2:Y:S02]  /*130c0*/  LDG.E R2, [R2.64] ;  /* 0x0000002402027981 */ /* 0x000ea4000c1e1900 */
[----:B--2---:R0:W1:Y:S02]  /*130d0*/  I2F.U32 R18, R2 ;  /* 0x0000000200127306 */ /* 0x0040640000201000 */
.L_x_3207:
[----:B------:R-:W-:Y:S05]  /*130e0*/  BSYNC B6 ;  /* 0x0000000000067941 */ /* 0x000fea0003800000 */
.L_x_3201:
        /* <DEDUP_REMOVED lines=18> */
.L_x_3232:
[----:B------:R-:W2:Y:S02]  /*13210*/  LDG.E.U8 R2, [R2.64] ;  /* 0x0000002402027981 */ /* 0x000ea4000c1e1100 */
[----:B--2---:R0:W2:Y:S01]  /*13220*/  I2F.U16 R22, R2 ;  /* 0x0000000200167306 */ /* 0x0040a20000101000 */
[----:B------:R-:W-:Y:S05]  /*13230*/  BRA `(.L_x_3234) ;  /* 0x00000ca000007947 */ /* 0x000fea0003800000 */
.L_x_3231:
        /* <DEDUP_REMOVED lines=9> */
.L_x_3236:
[----:B------:R-:W2:Y:S02]  /*132d0*/  LDG.E R2, [R2.64] ;  /* 0x0000002402027981 */ /* 0x000ea4000c1e1900 */
[----:B--2---:R0:W2:Y:S01]  /*132e0*/  I2F R22, R2 ;  /* 0x0000000200167306 */ /* 0x0040a20000201400 */
[----:B------:R-:W-:Y:S05]  /*132f0*/  BRA `(.L_x_3234) ;  /* 0x00000be000007947 */ /* 0x000fea0003800000 */
.L_x_3235:
[----:B------:R-:W2:Y:S02]  /*13300*/  LDG.E.U16 R2, [R2.64] ;  /* 0x0000002402027981 */ /* 0x000ea4000c1e1500 */
[----:B--2---:R0:W2:Y:S01]  /*13310*/  I2F.S16 R22, R2 ;  /* 0x0000000200167306 */ /* 0x0040a20000101400 */
[----:B------:R-:W-:Y:S05]  /*13320*/  BRA `(.L_x_3234) ;  /* 0x00000bb000007947 */ /* 0x000fea0003800000 */
.L_x_3230:
        /* <DEDUP_REMOVED lines=8> */
.L_x_3238:
[----:B------:R-:W2:Y:S02]  /*133b0*/  LDG.E.U16 R2, [R2.64] ;  /* 0x0000002402027981 */ /* 0x000ea4000c1e1500 */
[----:B--2---:R-:W-:Y:S01]  /*133c0*/  HADD2.F32 R22, -RZ, R2.H0_H0 ;  /* 0x20000002ff167230 */ /* 0x004fe20000004100 */
[----:B------:R-:W-:Y:S05]  /*133d0*/  BRA `(.L_x_3234) ;  /* 0x00000b0000007947 */ /* 0x000fea0003800000 */
.L_x_3237:
        /* <DEDUP_REMOVED lines=8> */
.L_x_3240:
[----:B------:R-:W2:Y:S02]  /*13460*/  LDG.E.U16 R2, [R2.64] ;  /* 0x0000002402027981 */ /* 0x000ea4000c1e1500 */
[----:B--2---:R-:W-:Y:S01]  /*13470*/  HADD2.F32 R22, -RZ, R2.H0_H0 ;  /* 0x20000002ff167230 */ /* 0x004fe20000004100 */
[----:B------:R-:W-:Y:S05]  /*13480*/  BRA `(.L_x_3234) ;  /* 0x00000a5000007947 */ /* 0x000fea0003800000 */
.L_x_3239:
[----:B------:R-:W2:Y:S02]  /*13490*/  LDG.E.64 R2, [R2.64] ;  /* 0x0000002402027981 */ /* 0x000ea4000c1e1b00 */
[----:B--2---:R-:W0:Y:S01]  /*134a0*/  F2F.F32.F64 R22, R2 ;  /* 0x0000000200167310 */ /* 0x004e220000301000 */
[----:B------:R-:W0:-:S14]  /*134b0*/  DSETP.GEU.AND P0, PT, |R2|, c[0x2][0x0], PT ;  /* 0x008000000200762a */ /* 0x000e1c0003f0e200 */
[----:B0-----:R-:W-:Y:S01]  /*134c0*/  @!P0 FMUL R22, R22, 1.175494350822287508e-38 ;  /* 0x0080000016168820 */ /* 0x001fe20000400000 */
[----:B------:R-:W-:Y:S05]  /*134d0*/  BRA `(.L_x_3234) ;  /* 0x00000a0000007947 */ /* 0x000fea0003800000 */
.L_x_3229:
        /* <DEDUP_REMOVED lines=12> */
.L_x_3243:
[----:B------:R-:W2:Y:S02]  /*135a0*/  LDG.E.64 R2, [R2.64] ;  /* 0x0000002402027981 */ /* 0x000ea4000c1e1b00 */
[----:B--2---:R-:W0:Y:S01]  /*135b0*/  F2F.F32.F64 R22, R2 ;  /* 0x0000000200167310 */ /* 0x004e220000301000 */
[----:B------:R-:W0:-:S14]  /*135c0*/  DSETP.GEU.AND P0, PT, |R2|, c[0x2][0x0], PT ;  /* 0x008000000200762a */ /* 0x000e1c0003f0e200 */
[----:B0-----:R-:W-:Y:S01]  /*135d0*/  @!P0 FMUL R22, R22, 1.175494350822287508e-38 ;  /* 0x0080000016168820 */ /* 0x001fe20000400000 */
[----:B------:R-:W-:Y:S05]  /*135e0*/  BRA `(.L_x_3234) ;  /* 0x000008f000007947 */ /* 0x000fea0003800000 */
.L_x_3242:
        /* <DEDUP_REMOVED lines=26> */
.L_x_3245:
        /* <DEDUP_REMOVED lines=13> */
.L_x_3244:
[----:B------:R-:W2:Y:S02]  /*13860*/  LDG.E.U16 R2, [R2.64] ;  /* 0x0000002402027981 */ /* 0x000ea4000c1e1500 */
[----:B--2---:R-:W-:Y:S01]  /*13870*/  PRMT R22, RZ, 0x5410, R2 ;  /* 0x00005410ff167816 */ /* 0x004fe20000000002 */
[----:B------:R-:W-:Y:S05]  /*13880*/  BRA `(.L_x_3234) ;  /* 0x0000065000007947 */ /* 0x000fea0003800000 */
.L_x_3241:
        /* <DEDUP_REMOVED lines=11> */
.L_x_3248:
        /* <DEDUP_REMOVED lines=20> */
.L_x_3250:
[----:B------:R-:W-:Y:S05]  /*13a80*/  BSYNC B0 ;  /* 0x0000000000007941 */ /* 0x000fea0003800000 */
.L_x_3249:
[----:B------:R-:W-:Y:S01]  /*13a90*/  IMAD.SHL.U32 R2, R2, 0x100000, RZ ;  /* 0x0010000002027824 */ /* 0x000fe200078e00ff */
[----:B------:R-:W-:-:S04]  /*13aa0*/  LEA R3, R0, 0x3b800000, 0x17 ;  /* 0x3b80000000037811 */ /* 0x000fc800078eb8ff */
[----:B------:R-:W-:Y:S01]  /*13ab0*/  LOP3.LUT R22, R3, R2, R22, 0xfe, !PT ;  /* 0x0000000203167212 */ /* 0x000fe200078efe16 */
[----:B------:R-:W-:Y:S05]  /*13ac0*/  BRA `(.L_x_3234) ;  /* 0x0000041000007947 */ /* 0x000fea0003800000 */
.L_x_3247:
        /* <DEDUP_REMOVED lines=20> */
.L_x_3252:
[----:B------:R-:W-:Y:S05]  /*13c10*/  BSYNC B0 ;  /* 0x0000000000007941 */ /* 0x000fea0003800000 */
.L_x_3251:
[----:B------:R-:W-:Y:S01]  /*13c20*/  IMAD.SHL.U32 R2, R2, 0x200000, RZ ;  /* 0x0020000002027824 */ /* 0x000fe200078e00ff */
[----:B------:R-:W-:-:S04]  /*13c30*/  LEA R3, R0, 0x37800000, 0x17 ;  /* 0x3780000000037811 */ /* 0x000fc800078eb8ff */
[----:B------:R-:W-:Y:S01]  /*13c40*/  LOP3.LUT R22, R3, R2, R22, 0xfe, !PT ;  /* 0x0000000203167212 */ /* 0x000fe200078efe16 */
[----:B------:R-:W-:Y:S05]  /*13c50*/  BRA `(.L_x_3234) ;  /* 0x0000028000007947 */ /* 0x000fea0003800000 */
.L_x_3246:
        /* <DEDUP_REMOVED lines=14> */
.L_x_3233:
        /* <DEDUP_REMOVED lines=21> */
.L_x_3254:
[----:B------:R-:W2:Y:S02]  /*13e90*/  LDG.E.64 R22, [R2.64] ;  /* 0x0000002402167981 */ /* 0x000ea4000c1e1b00 */
[----:B--2---:R0:W2:Y:S01]  /*13ea0*/  I2F.U64 R22, R22 ;  /* 0x0000001600167312 */ /* 0x0040a20000301000 */
[----:B------:R-:W-:Y:S05]  /*13eb0*/  BRA `(.L_x_3234) ;  /* 0x0000002000007947 */ /* 0x000fea0003800000 */
.L_x_3253:
[----:B------:R-:W2:Y:S02]  /*13ec0*/  LDG.E R2, [R2.64] ;  /* 0x0000002402027981 */ /* 0x000ea4000c1e1900 */
[----:B--2---:R0:W2:Y:S02]  /*13ed0*/  I2F.U32 R22, R2 ;  /* 0x0000000200167306 */ /* 0x0040a40000201000 */
.L_x_3234:
[----:B------:R-:W-:Y:S05]  /*13ee0*/  BSYNC B6 ;  /* 0x0000000000067941 */ /* 0x000fea0003800000 */
.L_x_3228:
        /* <DEDUP_REMOVED lines=18> */
.L_x_3259:
[----:B------:R-:W3:Y:S02]  /*14010*/  LDG.E.U8 R2, [R2.64] ;  /* 0x0000002402027981 */ /* 0x000ee4000c1e1100 */
[----:B---3--:R0:W3:Y:S01]  /*14020*/  I2F.U16 R23, R2 ;  /* 0x0000000200177306 */ /* 0x0080e20000101000 */
[----:B------:R-:W-:Y:S05]  /*14030*/  BRA `(.L_x_3261) ;  /* 0x00000ca000007947 */ /* 0x000fea0003800000 */
.L_x_3258:
        /* <DEDUP_REMOVED lines=9> */
.L_x_3263:
[----:B------:R-:W3:Y:S02]  /*140d0*/  LDG.E R2, [R2.64] ;  /* 0x0000002402027981 */ /* 0x000ee4000c1e1900 */
[----:B---3--:R0:W3:Y:S01]  /*140e0*/  I2F R23, R2 ;  /* 0x0000000200177306 */ /* 0x0080e20000201400 */
[----:B------:R-:W-:Y:S05]  /*140f0*/  BRA `(.L_x_3261) ;  /* 0x00000be000007947 */ /* 0x000fea0003800000 */
.L_x_3262:
[----:B------:R-:W3:Y:S02]  /*14100*/  LDG.E.U16 R2, [R2.64] ;  /* 0x0000002402027981 */ /* 0x000ee4000c1e1500 */
[----:B---3--:R0:W3:Y:S01]  /*14110*/  I2F.S16 R23, R2 ;  /* 0x0000000200177306 */ /* 0x0080e20000101400 */
[----:B------:R-:W-:Y:S05]  /*14120*/  BRA `(.L_x_3261) ;  /* 0x00000bb000007947 */ /* 0x000fea0003800000 */
.L_x_3257:
        /* <DEDUP_REMOVED lines=8> */
.L_x_3265:
[----:B------:R-:W3:Y:S02]  /*141b0*/  LDG.E.U16 R2, [R2.64] ;  /* 0x0000002402027981 */ /* 0x000ee4000c1e1500 */
[----:B---3--:R-:W-:Y:S01]  /*141c0*/  HADD2.F32 R23, -RZ, R2.H0_H0 ;  /* 0x20000002ff177230 */ /* 0x008fe20000004100 */
[----:B------:R-:W-:Y:S05]  /*141d0*/  BRA `(.L_x_3261) ;  /* 0x00000b0000007947 */ /* 0x000fea0003800000 */
.L_x_3264:
        /* <DEDUP_REMOVED lines=8> */
.L_x_3267:
[----:B------:R-:W3:Y:S02]  /*14260*/  LDG.E.U16 R2, [R2.64] ;  /* 0x0000002402027981 */ /* 0x000ee4000c1e1500 */
[----:B---3--:R-:W-:Y:S01]  /*14270*/  HADD2.F32 R23, -RZ, R2.H0_H0 ;  /* 0x20000002ff177230 */ /* 0x008fe20000004100 */
[----:B------:R-:W-:Y:S05]  /*14280*/  BRA `(.L_x_3261) ;  /* 0x00000a5000007947 */ /* 0x000fea0003800000 */
.L_x_3266:
[----:B------:R-:W3:Y:S02]  /*14290*/  LDG.E.64 R2, [R2.64] ;  /* 0x0000002402027981 */ /* 0x000ee4000c1e1b00 */
[----:B---3--:R-:W0:Y:S01]  /*142a0*/  F2F.F32.F64 R23, R2 ;  /* 0x0000000200177310 */ /* 0x008e220000301000 */
[----:B------:R-:W0:-:S14]  /*142b0*/  DSETP.GEU.AND P0, PT, |R2|, c[0x2][0x0], PT ;  /* 0x008000000200762a */ /* 0x000e1c0003f0e200 */
[----:B0-----:R-:W-:Y:S01]  /*142c0*/  @!P0 FMUL R23, R23, 1.175494350822287508e-38 ;  /* 0x0080000017178820 */ /* 0x001fe20000400000 */
[----:B------:R-:W-:Y:S05]  /*142d0*/  BRA `(.L_x_3261) ;  /* 0x00000a0000007947 */ /* 0x000fea0003800000 */
.L_x_3256:
        /* <DEDUP_REMOVED lines=12> */
.L_x_3270:
[----:B------:R-:W3:Y:S02]  /*143a0*/  LDG.E.64 R2, [R2.64] ;  /* 0x0000002402027981 */ /* 0x000ee4000c1e1b00 */
[----:B---3--:R-:W0:Y:S01]  /*143b0*/  F2F.F32.F64 R23, R2 ;  /* 0x0000000200177310 */ /* 0x008e220000301000 */
[----:B------:R-:W0:-:S14]  /*143c0*/  DSETP.GEU.AND P0, PT, |R2|, c[0x2][0x0], PT ;  /* 0x008000000200762a */ /* 0x000e1c0003f0e200 */
[----:B0-----:R-:W-:Y:S01]  /*143d0*/  @!P0 FMUL R23, R23, 1.175494350822287508e-38 ;  /* 0x0080000017178820 */ /* 0x001fe20000400000 */
[----:B------:R-:W-:Y:S05]  /*143e0*/  BRA `(.L_x_3261) ;  /* 0x000008f000007947 */ /* 0x000fea0003800000 */
.L_x_3269:
        /* <DEDUP_REMOVED lines=26> */
.L_x_3272:
        /* <DEDUP_REMOVED lines=13> */
.L_x_3271:
[----:B------:R-:W3:Y:S02]  /*14660*/  LDG.E.U16 R2, [R2.64] ;  /* 0x0000002402027981 */ /* 0x000ee4000c1e1500 */
[----:B---3--:R-:W-:Y:S01]  /*14670*/  PRMT R23, RZ, 0x5410, R2 ;  /* 0x00005410ff177816 */ /* 0x008fe20000000002 */
[----:B------:R-:W-:Y:S05]  /*14680*/  BRA `(.L_x_3261) ;  /* 0x0000065000007947 */ /* 0x000fea0003800000 */
.L_x_3268:
        /* <DEDUP_REMOVED lines=11> */
.L_x_3275:
        /* <DEDUP_REMOVED lines=20> */
.L_x_3277:
[----:B------:R-:W-:Y:S05]  /*14880*/  BSYNC B0 ;  /* 0x0000000000007941 */ /* 0x000fea0003800000 */
.L_x_3276:
[----:B------:R-:W-:Y:S01]  /*14890*/  IMAD.SHL.U32 R2, R2, 0x100000, RZ ;  /* 0x0010000002027824 */ /* 0x000fe200078e00ff */
[----:B------:R-:W-:-:S04]  /*148a0*/  LEA R0, R0, 0x3b800000, 0x17 ;  /* 0x3b80000000007811 */ /* 0x000fc800078eb8ff */
[----:B------:R-:W-:Y:S01]  /*148b0*/  LOP3.LUT R23, R0, R2, R23, 0xfe, !PT ;  /* 0x0000000200177212 */ /* 0x000fe200078efe17 */
[----:B------:R-:W-:Y:S05]  /*148c0*/  BRA `(.L_x_3261) ;  /* 0x0000041000007947 */ /* 0x000fea0003800000 */
.L_x_3274:
        /* <DEDUP_REMOVED lines=20> */
.L_x_3279:
[----:B------:R-:W-:Y:S05]  /*14a10*/  BSYNC B0 ;  /* 0x0000000000007941 */ /* 0x000fea0003800000 */
.L_x_3278:
[----:B------:R-:W-:Y:S01]  /*14a20*/  IMAD.SHL.U32 R2, R2, 0x200000, RZ ;  /* 0x0020000002027824 */ /* 0x000fe200078e00ff */
[----:B------:R-:W-:-:S04]  /*14a30*/  LEA R0, R0, 0x37800000, 0x17 ;  /* 0x3780000000007811 */ /* 0x000fc800078eb8ff */
[----:B------:R-:W-:Y:S01]  /*14a40*/  LOP3.LUT R23, R0, R2, R23, 0xfe, !PT ;  /* 0x0000000200177212 */ /* 0x000fe200078efe17 */
[----:B------:R-:W-:Y:S05]  /*14a50*/  BRA `(.L_x_3261) ;  /* 0x0000028000007947 */ /* 0x000fea0003800000 */
.L_x_3273:
        /* <DEDUP_REMOVED lines=14> */
.L_x_3260:
        /* <DEDUP_REMOVED lines=21> */
.L_x_3281:
[----:B------:R-:W3:Y:S02]  /*14c90*/  LDG.E.64 R2, [R2.64] ;  /* 0x0000002402027981 */ /* 0x000ee4000c1e1b00 */
[----:B---3--:R0:W3:Y:S01]  /*14ca0*/  I2F.U64 R23, R2 ;  /* 0x0000000200177312 */ /* 0x0080e20000301000 */
[----:B------:R-:W-:Y:S05]  /*14cb0*/  BRA `(.L_x_3261) ;  /* 0x0000002000007947 */ /* 0x000fea0003800000 */
.L_x_3280:
[----:B------:R-:W3:Y:S02]  /*14cc0*/  LDG.E R2, [R2.64] ;  /* 0x0000002402027981 */ /* 0x000ee4000c1e1900 */
[----:B---3--:R0:W3:Y:S02]  /*14cd0*/  I2F.U32 R23, R2 ;  /* 0x0000000200177306 */ /* 0x0080e40000201000 */
.L_x_3261:
[----:B------:R-:W-:Y:S05]  /*14ce0*/  BSYNC B6 ;  /* 0x0000000000067941 */ /* 0x000fea0003800000 */
.L_x_3255:
        /* <DEDUP_REMOVED lines=18> */
.L_x_3286:
[----:B------:R-:W4:Y:S02]  /*14e10*/  LDG.E.U8 R0, [R2.64] ;  /* 0x0000002402007981 */ /* 0x000f24000c1e1100 */
[----:B----4-:R-:W0:Y:S01]  /*14e20*/  I2F.U16 R0, R0 ;  /* 0x0000000000007306 */ /* 0x010e220000101000 */
[----:B------:R-:W-:Y:S05]  /*14e30*/  BRA `(.L_x_3288) ;  /* 0x00000ca000007947 */ /* 0x000fea0003800000 */
.L_x_3285:
        /* <DEDUP_REMOVED lines=9> */
.L_x_3290:
[----:B------:R-:W4:Y:S02]  /*14ed0*/  LDG.E R0, [R2.64] ;  /* 0x0000002402007981 */ /* 0x000f24000c1e1900 */
[----:B----4-:R-:W0:Y:S01]  /*14ee0*/  I2F R0, R0 ;  /* 0x0000000000007306 */ /* 0x010e220000201400 */
[----:B------:R-:W-:Y:S05]  /*14ef0*/  BRA `(.L_x_3288) ;  /* 0x00000be000007947 */ /* 0x000fea0003800000 */
.L_x_3289:
[----:B------:R-:W4:Y:S02]  /*14f00*/  LDG.E.U16 R0, [R2.64] ;  /* 0x0000002402007981 */ /* 0x000f24000c1e1500 */
[----:B----4-:R-:W0:Y:S01]  /*14f10*/  I2F.S16 R0, R0 ;  /* 0x0000000000007306 */ /* 0x010e220000101400 */
[----:B------:R-:W-:Y:S05]  /*14f20*/  BRA `(.L_x_3288) ;  /* 0x00000bb000007947 */ /* 0x000fea0003800000 */
.L_x_3284:
        /* <DEDUP_REMOVED lines=8> */
.L_x_3292:
[----:B------:R-:W4:Y:S02]  /*14fb0*/  LDG.E.U16 R0, [R2.64] ;  /* 0x0000002402007981 */ /* 0x000f24000c1e1500 */
[----:B----4-:R-:W-:Y:S01]  /*14fc0*/  HADD2.F32 R0, -RZ, R0.H0_H0 ;  /* 0x20000000ff007230 */ /* 0x010fe20000004100 */
[----:B------:R-:W-:Y:S05]  /*14fd0*/  BRA `(.L_x_3288) ;  /* 0x00000b0000007947 */ /* 0x000fea0003800000 */
.L_x_3291:
        /* <DEDUP_REMOVED lines=8> */
.L_x_3294:
[----:B------:R-:W4:Y:S02]  /*15060*/  LDG.E.U16 R0, [R2.64] ;  /* 0x0000002402007981 */ /* 0x000f24000c1e1500 */
[----:B----4-:R-:W-:Y:S01]  /*15070*/  HADD2.F32 R0, -RZ, R0.H0_H0 ;  /* 0x20000000ff007230 */ /* 0x010fe20000004100 */
[----:B------:R-:W-:Y:S05]  /*15080*/  BRA `(.L_x_3288) ;  /* 0x00000a5000007947 */ /* 0x000fea0003800000 */
.L_x_3293:
[----:B------:R-:W4:Y:S02]  /*15090*/  LDG.E.64 R2, [R2.64] ;  /* 0x0000002402027981 */ /* 0x000f24000c1e1b00 */
[----:B----4-:R-:W0:Y:S01]  /*150a0*/  F2F.F32.F64 R0, R2 ;  /* 0x0000000200007310 */ /* 0x010e220000301000 */
[----:B------:R-:W0:-:S14]  /*150b0*/  DSETP.GEU.AND P0, PT, |R2|, c[0x2][0x0], PT ;  /* 0x008000000200762a */ /* 0x000e1c0003f0e200 */
[----:B0-----:R-:W-:Y:S01]  /*150c0*/  @!P0 FMUL R0, R0, 1.175494350822287508e-38 ;  /* 0x0080000000008820 */ /* 0x001fe20000400000 */
[----:B------:R-:W-:Y:S05]  /*150d0*/  BRA `(.L_x_3288) ;  /* 0x00000a0000007947 */ /* 0x000fea0003800000 */
.L_x_3283:
        /* <DEDUP_REMOVED lines=12> */
.L_x_3297:
[----:B------:R-:W4:Y:S02]  /*151a0*/  LDG.E.64 R2, [R2.64] ;  /* 0x0000002402027981 */ /* 0x000f24000c1e1b00 */
[----:B----4-:R-:W0:Y:S01]  /*151b0*/  F2F.F32.F64 R0, R2 ;  /* 0x0000000200007310 */ /* 0x010e220000301000 */
[----:B------:R-:W0:-:S14]  /*151c0*/  DSETP.GEU.AND P0, PT, |R2|, c[0x2][0x0], PT ;  /* 0x008000000200762a */ /* 0x000e1c0003f0e200 */
[----:B0-----:R-:W-:Y:S01]  /*151d0*/  @!P0 FMUL R0, R0, 1.175494350822287508e-38 ;  /* 0x0080000000008820 */ /* 0x001fe20000400000 */
[----:B------:R-:W-:Y:S05]  /*151e0*/  BRA `(.L_x_3288) ;  /* 0x000008f000007947 */ /* 0x000fea0003800000 */
.L_x_3296:
        /* <DEDUP_REMOVED lines=26> */
.L_x_3299:
        /* <DEDUP_REMOVED lines=13> */
.L_x_3298:
[----:B------:R-:W4:Y:S02]  /*15460*/  LDG.E.U16 R0, [R2.64] ;  /* 0x0000002402007981 */ /* 0x000f24000c1e1500 */
[----:B----4-:R-:W-:Y:S01]  /*15470*/  PRMT R0, RZ, 0x5410, R0 ;  /* 0x00005410ff007816 */ /* 0x010fe20000000000 */
[----:B------:R-:W-:Y:S05]  /*15480*/  BRA `(.L_x_3288) ;  /* 0x0000065000007947 */ /* 0x000fea0003800000 */
.L_x_3295:
        /* <DEDUP_REMOVED lines=11> */
.L_x_3302:
        /* <DEDUP_REMOVED lines=20> */
.L_x_3304:
[----:B------:R-:W-:Y:S05]  /*15680*/  BSYNC B0 ;  /* 0x0000000000007941 */ /* 0x000fea0003800000 */
.L_x_3303:
[----:B------:R-:W-:Y:S01]  /*15690*/  LEA R3, R0, 0x3b800000, 0x17 ;  /* 0x3b80000000037811 */ /* 0x000fe200078eb8ff */
[----:B------:R-:W-:-:S05]  /*156a0*/  IMAD.SHL.U32 R0, R2, 0x100000, RZ ;  /* 0x0010000002007824 */ /* 0x000fca00078e00ff */
[----:B------:R-:W-:Y:S01]  /*156b0*/  LOP3.LUT R0, R3, R0, R4, 0xfe, !PT ;  /* 0x0000000003007212 */ /* 0x000fe200078efe04 */
[----:B------:R-:W-:Y:S05]  /*156c0*/  BRA `(.L_x_3288) ;  /* 0x0000041000007947 */ /* 0x000fea0003800000 */
.L_x_3301:
        /* <DEDUP_REMOVED lines=20> */
.L_x_3306:
[----:B------:R-:W-:Y:S05]  /*15810*/  BSYNC B0 ;  /* 0x0000000000007941 */ /* 0x000fea0003800000 */
.L_x_3305:
[----:B------:R-:W-:Y:S01]  /*15820*/  LEA R3, R0, 0x37800000, 0x17 ;  /* 0x3780000000037811 */ /* 0x000fe200078eb8ff */
[----:B------:R-:W-:-:S05]  /*15830*/  IMAD.SHL.U32 R0, R2, 0x200000, RZ ;  /* 0x0020000002007824 */ /* 0x000fca00078e00ff */
[----:B------:R-:W-:Y:S01]  /*15840*/  LOP3.LUT R0, R3, R0, R4, 0xfe, !PT ;  /* 0x0000000003007212 */ /* 0x000fe200078efe04 */
[----:B------:R-:W-:Y:S05]  /*15850*/  BRA `(.L_x_3288) ;  /* 0x0000028000007947 */ /* 0x000fea0003800000 */
.L_x_3300:
        /* <DEDUP_REMOVED lines=14> */
.L_x_3287:
        /* <DEDUP_REMOVED lines=21> */
.L_x_3308:
[----:B------:R-:W4:Y:S02]  /*15a90*/  LDG.E.64 R2, [R2.64] ;  /* 0x0000002402027981 */ /* 0x000f24000c1e1b00 */
[----:B----4-:R0:W4:Y:S01]  /*15aa0*/  I2F.U64 R0, R2 ;  /* 0x0000000200007312 */ /* 0x0101220000301000 */
[----:B------:R-:W-:Y:S05]  /*15ab0*/  BRA `(.L_x_3288) ;  /* 0x0000002000007947 */ /* 0x000fea0003800000 */
.L_x_3307:
[----:B------:R-:W4:Y:S02]  /*15ac0*/  LDG.E R0, [R2.64] ;  /* 0x0000002402007981 */ /* 0x000f24000c1e1900 */
[----:B----4-:R-:W0:Y:S02]  /*15ad0*/  I2F.U32 R0, R0 ;  /* 0x0000000000007306 */ /* 0x010e240000201000 */
.L_x_3288:
[----:B------:R-:W-:Y:S05]  /*15ae0*/  BSYNC B6 ;  /* 0x0000000000067941 */ /* 0x000fea0003800000 */
.L_x_3282:
        /* <DEDUP_REMOVED lines=20> */
[----:B0-----:R-:W-:Y:S01]  /*15c30*/  STG.E.U8 [R16.64], R3 ;  /* 0x0000000310007986 */ /* 0x001fe2000c101124 */
[----:B------:R-:W-:Y:S05]  /*15c40*/  EXIT ;  /* 0x000000000000794d */ /* 0x000fea0003800000 */
.L_x_3312:
[----:B------:R-:W0:Y:S02]  /*15c50*/  F2I.S64.TRUNC R2, R2 ;  /* 0x0000000200027311 */ /* 0x000e24000020d900 */
[----:B0-----:R-:W-:-:S05]  /*15c60*/  IMAD.MOV.U32 R5, RZ, RZ, R2 ;  /* 0x000000ffff057224 */ /* 0x001fca00078e0002 */
[----:B------:R-:W-:Y:S01]  /*15c70*/  STG.E.U8 [R16.64], R5 ;  /* 0x0000000510007986 */ /* 0x000fe2000c101124 */
[----:B------:R-:W-:Y:S05]  /*15c80*/  EXIT ;  /* 0x000000000000794d */ /* 0x000fea0003800000 */
.L_x_3311:
[----:B------:R-:W-:-:S13]  /*15c90*/  ISETP.NE.AND P0, PT, R6, 0x2, PT ;  /* 0x000000020600780c */ /* 0x000fda0003f05270 */
[----:B------:R-:W-:Y:S05]  /*15ca0*/  @!P0 BRA `(.L_x_3314) ;  /* 0x000000a000008947 */ /* 0x000fea0003800000 */
[----:B------:R-:W-:-:S13]  /*15cb0*/  ISETP.NE.AND P0, PT, R6, 0x3, PT ;  /* 0x000000030600780c */ /* 0x000fda0003f05270 */
[----:B------:R-:W-:Y:S05]  /*15cc0*/  @!P0 BRA `(.L_x_3315) ;  /* 0x0000005000008947 */ /* 0x000fea0003800000 */
[----:B------:R-:W-:-:S13]  /*15cd0*/  ISETP.NE.AND P0, PT, R6, 0x4, PT ;  /* 0x000000040600780c */ /* 0x000fda0003f05270 */
[----:B------:R-:W-:Y:S05]  /*15ce0*/  @P0 BRA `(.L_x_3313) ;  /* 0x00000b4000000947 */ /* 0x000fea0003800000 */
[----:B------:R-:W0:Y:S02]  /*15cf0*/  F2I.S64.TRUNC R2, R2 ;  /* 0x0000000200027311 */ /* 0x000e24000020d900 */
[----:B0-----:R-:W-:Y:S01]  /*15d00*/  STG.E.64 [R16.64], R2 ;  /* 0x0000000210007986 */ /* 0x001fe2000c101b24 */
[----:B------:R-:W-:Y:S05]  /*15d10*/  EXIT ;  /* 0x000000000000794d */ /* 0x000fea0003800000 */
.L_x_3315:
[----:B------:R-:W0:Y:S02]  /*15d20*/  F2I.FTZ.TRUNC.NTZ R3, R2 ;  /* 0x0000000200037305 */ /* 0x000e24000021f100 */
[----:B0-----:R-:W-:Y:S01]  /*15d30*/  STG.E [R16.64], R3 ;  /* 0x0000000310007986 */ /* 0x001fe2000c101924 */
[----:B------:R-:W-:Y:S05]  /*15d40*/  EXIT ;  /* 0x000000000000794d */ /* 0x000fea0003800000 */
.L_x_3314:
[----:B------:R-:W0:Y:S02]  /*15d50*/  F2I.FTZ.TRUNC.NTZ R3, R2 ;  /* 0x0000000200037305 */ /* 0x000e24000021f100 */
[----:B0-----:R-:W-:Y:S01]  /*15d60*/  STG.E.U16 [R16.64], R3 ;  /* 0x0000000310007986 */ /* 0x001fe2000c101524 */
[----:B------:R-:W-:Y:S05]  /*15d70*/  EXIT ;  /* 0x000000000000794d */ /* 0x000fea0003800000 */
.L_x_3310:
[----:B------:R-:W-:-:S13]  /*15d80*/  ISETP.GT.AND P0, PT, R6, 0x6, PT ;  /* 0x000000060600780c */ /* 0x000fda0003f04270 */
[----:B------:R-:W-:Y:S05]  /*15d90*/  @P0 BRA `(.L_x_3316) ;  /* 0x0000009000000947 */ /* 0x000fea0003800000 */
[----:B------:R-:W-:-:S13]  /*15da0*/  ISETP.NE.AND P0, PT, R6, 0x5, PT ;  /* 0x000000050600780c */ /* 0x000fda0003f05270 */
[----:B------:R-:W-:Y:S05]  /*15db0*/  @!P0 BRA `(.L_x_3317) ;  /* 0x0000004000008947 */ /* 0x000fea0003800000 */
[----:B------:R-:W-:-:S13]  /*15dc0*/  ISETP.NE.AND P0, PT, R6, 0x6, PT ;  /* 0x000000060600780c */ /* 0x000fda0003f05270 */
[----:B------:R-:W-:Y:S05]  /*15dd0*/  @P0 BRA `(.L_x_3313) ;  /* 0x00000a5000000947 */ /* 0x000fea0003800000 */
[----:B------:R-:W-:Y:S01]  /*15de0*/  STG.E [R16.64], R2 ;  /* 0x0000000210007986 */ /* 0x000fe2000c101924 */
[----:B------:R-:W-:Y:S05]  /*15df0*/  EXIT ;  /* 0x000000000000794d */ /* 0x000fea0003800000 */
.L_x_3317:
[----:B------:R-:W-:-:S05]  /*15e00*/  F2FP.PACK_AB R2, RZ, R2 ;  /* 0x00000002ff02723e */ /* 0x000fca00000000ff */
[----:B------:R-:W-:Y:S01]  /*15e10*/  STG.E.U16 [R16.64], R2 ;  /* 0x0000000210007986 */ /* 0x000fe2000c101524 */
[----:B------:R-:W-:Y:S05]  /*15e20*/  EXIT ;  /* 0x000000000000794d */ /* 0x000fea0003800000 */
.L_x_3316:
[----:B------:R-:W-:-:S13]  /*15e30*/  ISETP.NE.AND P0, PT, R6, 0x7, PT ;  /* 0x000000070600780c */ /* 0x000fda0003f05270 */
[----:B------:R-:W-:Y:S05]  /*15e40*/  @!P0 BRA `(.L_x_3318) ;  /* 0x000000b000008947 */ /* 0x000fea0003800000 */
[----:B------:R-:W-:-:S13]  /*15e50*/  ISETP.NE.AND P0, PT, R6, 0x8, PT ;  /* 0x000000080600780c */ /* 0x000fda0003f05270 */
[----:B------:R-:W-:Y:S05]  /*15e60*/  @!P0 BRA `(.L_x_3319) ;  /* 0x0000005000008947 */ /* 0x000fea0003800000 */
[----:B------:R-:W-:-:S13]  /*15e70*/  ISETP.NE.AND P0, PT, R6, 0x9, PT ;  /* 0x000000090600780c */ /* 0x000fda0003f05270 */
[----:B------:R-:W-:Y:S05]  /*15e80*/  @P0 BRA `(.L_x_3313) ;  /* 0x000009a000000947 */ /* 0x000fea0003800000 */
[----:B------:R-:W-:-:S05]  /*15e90*/  IMAD.MOV.U32 R3, RZ, RZ, RZ ;  /* 0x000000ffff037224 */ /* 0x000fca00078e00ff */
[----:B------:R-:W-:Y:S01]  /*15ea0*/  STG.E.64 [R16.64], R2 ;  /* 0x0000000210007986 */ /* 0x000fe2000c101b24 */
[----:B------:R-:W-:Y:S05]  /*15eb0*/  EXIT ;  /* 0x000000000000794d */ /* 0x000fea0003800000 */
.L_x_3319:
[----:B------:R-:W-:-:S04]  /*15ec0*/  F2FP.PACK_AB R3, RZ, R2 ;  /* 0x00000002ff03723e */ /* 0x000fc800000000ff */
[----:B------:R-:W-:-:S05]  /*15ed0*/  PRMT R3, R3, 0x5410, RZ ;  /* 0x0000541003037816 */ /* 0x000fca00000000ff */
[----:B------:R-:W-:Y:S01]  /*15ee0*/  STG.E [R16.64], R3 ;  /* 0x0000000310007986 */ /* 0x000fe2000c101924 */
[----:B------:R-:W-:Y:S05]  /*15ef0*/  EXIT ;  /* 0x000000000000794d */ /* 0x000fea0003800000 */
.L_x_3318:
[----:B------:R-:W-:-:S06]  /*15f00*/  FMUL.FTZ R2, R2, 1 ;  /* 0x3f80000002027820 */ /* 0x000fcc0000410000 */
[----:B------:R-:W0:Y:S02]  /*15f10*/  F2F.F64.F32 R2, R2 ;  /* 0x0000000200027310 */ /* 0x000e240000201800 */
[----:B0-----:R-:W-:Y:S01]  /*15f20*/  STG.E.64 [R16.64], R2 ;  /* 0x0000000210007986 */ /* 0x001fe2000c101b24 */
[----:B------:R-:W-:Y:S05]  /*15f30*/  EXIT ;  /* 0x000000000000794d */ /* 0x000fea0003800000 */
.L_x_3309:
        /* <DEDUP_REMOVED lines=10> */
[----:B------:R-:W-:Y:S01]  /*15fe0*/  STG.E.U8 [R16.64], R3 ;  /* 0x0000000310007986 */ /* 0x000fe2000c101124 */
[----:B------:R-:W-:Y:S05]  /*15ff0*/  EXIT ;  /* 0x000000000000794d */ /* 0x000fea0003800000 */
.L_x_3322:
[----:B------:R-:W-:Y:S01]  /*16000*/  FMUL.FTZ R4, R2, 1 ;  /* 0x3f80000002047820 */ /* 0x000fe20000410000 */
[----:B------:R-:W-:-:S05]  /*16010*/  CS2R R6, SRZ ;  /* 0x0000000000067805 */ /* 0x000fca000001ff00 */
[----:B------:R-:W0:Y:S02]  /*16020*/  F2F.F64.F32 R4, R4 ;  /* 0x0000000400047310 */ /* 0x000e240000201800 */
[----:B0-----:R-:W-:Y:S01]  /*16030*/  STG.E.128 [R16.64], R4 ;  /* 0x0000000410007986 */ /* 0x001fe2000c101d24 */
[----:B------:R-:W-:Y:S05]  /*16040*/  EXIT ;  /* 0x000000000000794d */ /* 0x000fea0003800000 */
.L_x_3321:
        /* <DEDUP_REMOVED lines=20> */
.L_x_3326:
[----:B------:R-:W-:Y:S05]  /*16190*/  BSYNC B0 ;  /* 0x0000000000007941 */ /* 0x000fea0003800000 */
.L_x_3325:
[----:B------:R-:W-:-:S05]  /*161a0*/  LOP3.LUT R5, R0, R5, RZ, 0xfc, !PT ;  /* 0x0000000500057212 */ /* 0x000fca00078efcff */
[----:B------:R-:W-:Y:S01]  /*161b0*/  STG.E.U8 [R16.64], R5 ;  /* 0x0000000510007986 */ /* 0x000fe2000c101124 */
[----:B------:R-:W-:Y:S05]  /*161c0*/  EXIT ;  /* 0x000000000000794d */ /* 0x000fea0003800000 */
.L_x_3324:
        /* <DEDUP_REMOVED lines=12> */
.L_x_3328:
[----:B------:R-:W-:Y:S01]  /*16290*/  IMAD.MOV.U32 R0, RZ, RZ, 0x7f ;  /* 0x0000007fff007424 */ /* 0x000fe200078e00ff */
[----:B------:R-:W-:-:S04]  /*162a0*/  ISETP.GT.U32.AND P0, PT, R4, 0x7f800000, PT ;  /* 0x7f8000000400780c */ /* 0x000fc80003f04070 */
[----:B------:R-:W-:-:S04]  /*162b0*/  SEL R0, R0, 0x7c, P0 ;  /* 0x0000007c00007807 */ /* 0x000fc80000000000 */
.L_x_3329:
[----:B------:R-:W-:Y:S05]  /*162c0*/  BSYNC B0 ;  /* 0x0000000000007941 */ /* 0x000fea0003800000 */
.L_x_3327:
[----:B------:R-:W-:-:S04]  /*162d0*/  LOP3.LUT R2, R2, 0x80000000, RZ, 0xc0, !PT ;  /* 0x8000000002027812 */ /* 0x000fc800078ec0ff */
[----:B------:R-:W-:-:S04]  /*162e0*/  SHF.R.U32.HI R3, RZ, 0x18, R2 ;  /* 0x00000018ff037819 */ /* 0x000fc80000011602 */
[----:B------:R-:W-:-:S05]  /*162f0*/  LOP3.LUT R3, R0, R3, RZ, 0xfc, !PT ;  /* 0x0000000300037212 */ /* 0x000fca00078efcff */
[----:B------:R-:W-:Y:S01]  /*16300*/  STG.E.U8 [R16.64], R3 ;  /* 0x0000000310007986 */ /* 0x000fe2000c101124 */
[----:B------:R-:W-:Y:S05]  /*16310*/  EXIT ;  /* 0x000000000000794d */ /* 0x000fea0003800000 */
.L_x_3323:
[----:B------:R-:W-:-:S05]  /*16320*/  F2FP.BF16.PACK_AB R2, RZ, R2 ;  /* 0x00000002ff02723e */ /* 0x000fca00000010ff */
[----:B------:R-:W-:Y:S01]  /*16330*/  STG.E.U16 [R16.64], R2 ;  /* 0x0000000210007986 */ /* 0x000fe2000c101524 */
[----:B------:R-:W-:Y:S05]  /*16340*/  EXIT ;  /* 0x000000000000794d */ /* 0x000fea0003800000 */
.L_x_3320:
        /* <DEDUP_REMOVED lines=9> */
[----:B0-----:R-:W-:Y:S01]  /*163e0*/  STG.E.U16 [R16.64], R3 ;  /* 0x0000000310007986 */ /* 0x001fe2000c101524 */
[----:B------:R-:W-:Y:S05]  /*163f0*/  EXIT ;  /* 0x000000000000794d */ /* 0x000fea0003800000 */
.L_x_3332:
        /* <DEDUP_REMOVED lines=16> */
.L_x_3335:
[----:B------:R-:W-:-:S04]  /*16500*/  LOP3.LUT R2, R2, 0x80000000, RZ, 0xc0, !PT ;  /* 0x8000000002027812 */ /* 0x000fc800078ec0ff */
[----:B------:R-:W-:-:S04]  /*16510*/  SHF.R.U32.HI R3, RZ, 0x18, R2 ;  /* 0x00000018ff037819 */ /* 0x000fc80000011602 */
[----:B------:R-:W-:-:S04]  /*16520*/  LOP3.LUT R0, R0, R3, RZ, 0xfc, !PT ;  /* 0x0000000300007212 */ /* 0x000fc800078efcff */
[----:B------:R-:W-:Y:S02]  /*16530*/  PRMT R8, R0, 0x7610, R8 ;  /* 0x0000761000087816 */ /* 0x000fe40000000008 */
.L_x_3334:
[----:B------:R-:W-:Y:S05]  /*16540*/  BSYNC B0 ;  /* 0x0000000000007941 */ /* 0x000fea0003800000 */
.L_x_3333:
[----:B------:R-:W-:Y:S01]  /*16550*/  STG.E.U8 [R16.64], R8 ;  /* 0x0000000810007986 */ /* 0x000fe2000c101124 */
[----:B------:R-:W-:Y:S05]  /*16560*/  EXIT ;  /* 0x000000000000794d */ /* 0x000fea0003800000 */
.L_x_3331:
        /* <DEDUP_REMOVED lines=16> */
.L_x_3338:
[----:B------:R-:W-:-:S04]  /*16670*/  LOP3.LUT R2, R2, 0x80000000, RZ, 0xc0, !PT ;  /* 0x8000000002027812 */ /* 0x000fc800078ec0ff */
[----:B------:R-:W-:-:S04]  /*16680*/  SHF.R.U32.HI R3, RZ, 0x18, R2 ;  /* 0x00000018ff037819 */ /* 0x000fc80000011602 */
[----:B------:R-:W-:-:S04]  /*16690*/  LOP3.LUT R0, R0, R3, RZ, 0xfc, !PT ;  /* 0x0000000300007212 */ /* 0x000fc800078efcff */
[----:B------:R-:W-:Y:S02]  /*166a0*/  PRMT R8, R0, 0x7610, R8 ;  /* 0x0000761000087816 */ /* 0x000fe40000000008 */
.L_x_3337:
[----:B------:R-:W-:Y:S05]  /*166b0*/  BSYNC B0 ;  /* 0x0000000000007941 */ /* 0x000fea0003800000 */
.L_x_3336:
[----:B------:R-:W-:Y:S01]  /*166c0*/  STG.E.U8 [R16.64], R8 ;  /* 0x0000000810007986 */ /* 0x000fe2000c101124 */
[----:B------:R-:W-:Y:S05]  /*166d0*/  EXIT ;  /* 0x000000000000794d */ /* 0x000fea0003800000 */
.L_x_3330:
        /* <DEDUP_REMOVED lines=21> */
.L_x_3313:
        /* <DEDUP_REMOVED lines=20> */
.L_x_3340:
[----:B------:R-:W0:Y:S02]  /*16970*/  F2I.U64.TRUNC R2, R2 ;  /* 0x0000000200027311 */ /* 0x000e24000020d800 */
[----:B0-----:R-:W-:Y:S01]  /*16980*/  STG.E.64 [R16.64], R2 ;  /* 0x0000000210007986 */ /* 0x001fe2000c101b24 */
[----:B------:R-:W-:Y:S05]  /*16990*/  EXIT ;  /* 0x000000000000794d */ /* 0x000fea0003800000 */
.L_x_3339:
[----:B------:R-:W0:Y:S02]  /*169a0*/  F2I.FTZ.U32.TRUNC.NTZ R3, R2 ;  /* 0x0000000200037305 */ /* 0x000e24000021f000 */
[----:B0-----:R-:W-:Y:S01]  /*169b0*/  STG.E [R16.64], R3 ;  /* 0x0000000310007986 */ /* 0x001fe2000c101924 */
[----:B------:R-:W-:Y:S05]  /*169c0*/  EXIT ;  /* 0x000000000000794d */ /* 0x000fea0003800000 */
.L_x_3341:
        /* <DEDUP_REMOVED lines=11> */
.L_x_9047:


//--------------------- .text._ZN2at6native27unrolled_elementwise_kernelIZZZNS0_14glu_jvp_kernelERNS_18TensorIteratorBaseEENKUlvE_clEvENKUlvE0_clEvEUlffffE_St5arrayIPcLm5EELi4E23TrivialOffsetCalculatorILi4EjESA_ILi1EjENS0_6memory12LoadWithCastILi4EEENSD_13StoreWithCastILi1EEEEEviT_T0_T2_T3_T4_T5_ --------------------------
	.section	.text._ZN2at6native27unrolled_elementwise_kernelIZZZNS0_14glu_jvp_kernelERNS_18TensorIteratorBaseEENKUlvE_clEvENKUlvE0_clEvEUlffffE_St5arrayIPcLm5EELi4E23TrivialOffsetCalculatorILi4EjESA_ILi1EjENS0_6memory12LoadWithCastILi4EEENSD_13StoreWithCastILi1EEEEEviT_T0_T2_T3_T4_T5_,"ax",@progbits
	.sectioninfo	@"SHI_REGISTERS=40"
	.align	128
        .global         _ZN2at6native27unrolled_elementwise_kernelIZZZNS0_14glu_jvp_kernelERNS_18TensorIteratorBaseEENKUlvE_clEvENKUlvE0_clEvEUlffffE_St5arrayIPcLm5EELi4E23TrivialOffsetCalculatorILi4EjESA_ILi1EjENS0_6memory12LoadWithCastILi4EEENSD_13StoreWithCastILi1EEEEEviT_T0_T2_T3_T4_T5_
        .type           _ZN2at6native27unrolled_elementwise_kernelIZZZNS0_14glu_jvp_kernelERNS_18TensorIteratorBaseEENKUlvE_clEvENKUlvE0_clEvEUlffffE_St5arrayIPcLm5EELi4E23TrivialOffsetCalculatorILi4EjESA_ILi1EjENS0_6memory12LoadWithCastILi4EEENSD_13StoreWithCastILi1EEEEEviT_T0_T2_T3_T4_T5_,@function
        .size           _ZN2at6native27unrolled_elementwise_kernelIZZZNS0_14glu_jvp_kernelERNS_18TensorIteratorBaseEENKUlvE_clEvENKUlvE0_clEvEUlffffE_St5arrayIPcLm5EELi4E23TrivialOffsetCalculatorILi4EjESA_ILi1EjENS0_6memory12LoadWithCastILi4EEENSD_13StoreWithCastILi1EEEEEviT_T0_T2_T3_T4_T5_,(.L_x_9048 - _ZN2at6native27unrolled_elementwise_kernelIZZZNS0_14glu_jvp_kernelERNS_18TensorIteratorBaseEENKUlvE_clEvENKUlvE0_clEvEUlffffE_St5arrayIPcLm5EELi4E23TrivialOffsetCalculatorILi4EjESA_ILi1EjENS0_6memory12LoadWithCastILi4EEENSD_13StoreWithCastILi1EEEEEviT_T0_T2_T3_T4_T5_)
        .other          _ZN2at6native27unrolled_elementwise_kernelIZZZNS0_14glu_jvp_kernelERNS_18TensorIteratorBaseEENKUlvE_clEvENKUlvE0_clEvEUlffffE_St5arrayIPcLm5EELi4E23TrivialOffsetCalculatorILi4EjESA_ILi1EjENS0_6memory12LoadWithCastILi4EEENSD_13StoreWithCastILi1EEEEEviT_T0_T2_T3_T4_T5_,@"STO_CUDA_ENTRY STV_DEFAULT"
_ZN2at6native27unrolled_elementwise_kernelIZZZNS0_14glu_jvp_kernelERNS_18TensorIteratorBaseEENKUlvE_clEvENKUlvE0_clEvEUlffffE_St5arrayIPcLm5EELi4E23TrivialOffsetCalculatorILi4EjESA_ILi1EjENS0_6memory12LoadWithCastILi4EEENSD_13StoreWithCastILi1EEEEEviT_T0_T2_T3_T4_T5_:
.text._ZN2at6native27unrolled_elementwise_kernelIZZZNS0_14glu_jvp_kernelERNS_18TensorIteratorBaseEENKUlvE_clEvENKUlvE0_clEvEUlffffE_St5arrayIPcLm5EELi4E23TrivialOffsetCalculatorILi4EjESA_ILi1EjENS0_6memory12LoadWithCastILi4EEENSD_13StoreWithCastILi1EEEEEviT_T0_T2_T3_T4_T5_:
[----:B------:R-:W-:Y:S02]  /*0000*/  IMAD.MOV.U32 R1, RZ, RZ, c[0x0][0x28] ;  /* 0x00000a00ff017624 */ /* 0x000fe400078e00ff */
[----:B------:R-:W0:Y:S01]  /*0010*/  S2R R35, SR_CTAID.X ;  /* 0x0000000000237919 */ /* 0x000e220000002500 */
[----:B------:R-:W-:Y:S01]  /*0020*/  IMAD.MOV.U32 R34, RZ, RZ, -0x200 ;  /* 0xfffffe00ff227424 */ /* 0x000fe200078e00ff */
[----:B------:R-:W1:Y:S01]  /*0030*/  LDC.U8 R36, c[0x0][0x194] ;  /* 0x00006500ff247b82 */ /* 0x000e620000000000 */
[----:B------:R-:W-:Y:S01]  /*0040*/  ULDC.64 UR36, c[0x0][0x118] ;  /* 0x0000460000247ab9 */ /* 0x000fe20000000a00 */
[----:B------:R-:W2:Y:S01]  /*0050*/  S2R R30, SR_TID.X ;  /* 0x00000000001e7919 */ /* 0x000ea20000002100 */
[----:B------:R-:W-:Y:S01]  /*0060*/  BSSY B7, `(.L_x_3342) ;  /* 0x000038d000077945 */ /* 0x000fe20003800000 */
[----:B------:R-:W-:Y:S01]  /*0070*/  IMAD.MOV.U32 R26, RZ, RZ, RZ ;  /* 0x000000ffff1a7224 */ /* 0x000fe200078e00ff */
[----:B------:R-:W-:Y:S01]  /*0080*/  CS2R R16, SRZ ;  /* 0x0000000000107805 */ /* 0x000fe2000001ff00 */
[----:B------:R-:W-:Y:S02]  /*0090*/  IMAD.MOV.U32 R24, RZ, RZ, RZ ;  /* 0x000000ffff187224 */ /* 0x000fe400078e00ff */
[----:B------:R-:W3:Y:S01]  /*00a0*/  LDC.U8 R37, c[0x0][0x195] ;  /* 0x00006540ff257b82 */ /* 0x000ee20000000000 */
[----:B------:R-:W-:-:S07]  /*00b0*/  IMAD.MOV.U32 R2, RZ, RZ, RZ ;  /* 0x000000ffff027224 */ /* 0x000fce00078e00ff */
[----:B------:R-:W4:Y:S01]  /*00c0*/  LDC.U8 R23, c[0x0][0x196] ;  /* 0x00006580ff177b82 */ /* 0x000f220000000000 */
[----:B0-----:R-:W-:-:S07]  /*00d0*/  IMAD R34, R35, R34, c[0x0][0x160] ;  /* 0x0000580023227624 */ /* 0x001fce00078e0222 */
[----:B------:R-:W0:Y:S01]  /*00e0*/  LDC.U8 R31, c[0x0][0x197] ;  /* 0x000065c0ff1f7b82 */ /* 0x000e220000000000 */
[----:B--2---:R-:W-:-:S13]  /*00f0*/  ISETP.GE.AND P0, PT, R30, R34, PT ;  /* 0x000000221e00720c */ /* 0x004fda0003f06270 */
[----:B------:R-:W-:Y:S05]  /*0100*/  @P0 BRA `(.L_x_3343) ;  /* 0x0000382000000947 */ /* 0x000fea0003800000 */
[----:B-1-34-:R-:W-:Y:S01]  /*0110*/  PRMT R0, R36, 0x9910, RZ ;  /* 0x0000991024007816 */ /* 0x01afe200000000ff */
[----:B------:R-:W-:Y:S01]  /*0120*/  IMAD R18, R35, 0x200, R30 ;  /* 0x0000020023127824 */ /* 0x000fe200078e021e */
[----:B------:R-:W-:Y:S02]  /*0130*/  BSSY B6, `(.L_x_3344) ;  /* 0x00000de000067945 */ /* 0x000fe40003800000 */
        /* <DEDUP_REMOVED lines=16> */
.L_x_3348:
[----:B------:R-:W2:Y:S02]  /*0240*/  LDG.E.U8 R2, [R2.64] ;  /* 0x0000002402027981 */ /* 0x000ea4000c1e1100 */
[----:B--2---:R1:W2:Y:S01]  /*0250*/  I2F.U16 R24, R2 ;  /* 0x0000000200187306 */ /* 0x0042a20000101000 */
[----:B------:R-:W-:Y:S05]  /*0260*/  BRA `(.L_x_3350) ;  /* 0x00000ca000007947 */ /* 0x000fea0003800000 */
.L_x_3347:
        /* <DEDUP_REMOVED lines=9> */
.L_x_3352:
[----:B------:R-:W2:Y:S02]  /*0300*/  LDG.E R2, [R2.64] ;  /* 0x0000002402027981 */ /* 0x000ea4000c1e1900 */
[----:B--2---:R1:W2:Y:S01]  /*0310*/  I2F R24, R2 ;  /* 0x0000000200187306 */ /* 0x0042a20000201400 */
[----:B------:R-:W-:Y:S05]  /*0320*/  BRA `(.L_x_3350) ;  /* 0x00000be000007947 */ /* 0x000fea0003800000 */
.L_x_3351:
[----:B------:R-:W2:Y:S02]  /*0330*/  LDG.E.U16 R2, [R2.64] ;  /* 0x0000002402027981 */ /* 0x000ea4000c1e1500 */
[----:B--2---:R1:W2:Y:S01]  /*0340*/  I2F.S16 R24, R2 ;  /* 0x0000000200187306 */ /* 0x0042a20000101400 */
[----:B------:R-:W-:Y:S05]  /*0350*/  BRA `(.L_x_3350) ;  /* 0x00000bb000007947 */ /* 0x000fea0003800000 */
.L_x_3346:
        /* <DEDUP_REMOVED lines=8> */
.L_x_3354:
[----:B------:R-:W2:Y:S02]  /*03e0*/  LDG.E.U16 R2, [R2.64] ;  /* 0x0000002402027981 */ /* 0x000ea4000c1e1500 */
[----:B--2---:R-:W-:Y:S01]  /*03f0*/  HADD2.F32 R24, -RZ, R2.H0_H0 ;  /* 0x20000002ff187230 */ /* 0x004fe20000004100 */
[----:B------:R-:W-:Y:S05]  /*0400*/  BRA `(.L_x_3350) ;  /* 0x00000b0000007947 */ /* 0x000fea0003800000 */
.L_x_3353:
        /* <DEDUP_REMOVED lines=8> */
.L_x_3356:
[----:B------:R-:W2:Y:S02]  /*0490*/  LDG.E.U16 R2, [R2.64] ;  /* 0x0000002402027981 */ /* 0x000ea4000c1e1500 */
[----:B--2---:R-:W-:Y:S01]  /*04a0*/  HADD2.F32 R24, -RZ, R2.H0_H0 ;  /* 0x20000002ff187230 */ /* 0x004fe20000004100 */
[----:B------:R-:W-:Y:S05]  /*04b0*/  BRA `(.L_x_3350) ;  /* 0x00000a5000007947 */ /* 0x000fea0003800000 */
.L_x_3355:
[----:B------:R-:W2:Y:S02]  /*04c0*/  LDG.E.64 R2, [R2.64] ;  /* 0x0000002402027981 */ /* 0x000ea4000c1e1b00 */
[----:B--2---:R-:W1:Y:S01]  /*04d0*/  F2F.F32.F64 R24, R2 ;  /* 0x0000000200187310 */ /* 0x004e620000301000 */
[----:B------:R-:W1:-:S14]  /*04e0*/  DSETP.GEU.AND P0, PT, |R2|, c[0x2][0x0], PT ;  /* 0x008000000200762a */ /* 0x000e5c0003f0e200 */
[----:B-1----:R-:W-:Y:S01]  /*04f0*/  @!P0 FMUL R24, R24, 1.175494350822287508e-38 ;  /* 0x0080000018188820 */ /* 0x002fe20000400000 */
[----:B------:R-:W-:Y:S05]  /*0500*/  BRA `(.L_x_3350) ;  /* 0x00000a0000007947 */ /* 0x000fea0003800000 */
.L_x_3345:
        /* <DEDUP_REMOVED lines=12> */
.L_x_3359:
[----:B------:R-:W2:Y:S02]  /*05d0*/  LDG.E.64 R2, [R2.64] ;  /* 0x0000002402027981 */ /* 0x000ea4000c1e1b00 */
[----:B--2---:R-:W1:Y:S01]  /*05e0*/  F2F.F32.F64 R24, R2 ;  /* 0x0000000200187310 */ /* 0x004e620000301000 */
[----:B------:R-:W1:-:S14]  /*05f0*/  DSETP.GEU.AND P0, PT, |R2|, c[0x2][0x0], PT ;  /* 0x008000000200762a */ /* 0x000e5c0003f0e200 */
[----:B-1----:R-:W-:Y:S01]  /*0600*/  @!P0 FMUL R24, R24, 1.175494350822287508e-38 ;  /* 0x0080000018188820 */ /* 0x002fe20000400000 */
[----:B------:R-:W-:Y:S05]  /*0610*/  BRA `(.L_x_3350) ;  /* 0x000008f000007947 */ /* 0x000fea0003800000 */
.L_x_3358:
        /* <DEDUP_REMOVED lines=11> */
[----:B------:R-:W-:-:S04]  /*06d0*/  IADD3 R2, R0, -0x1, RZ ;  /* 0xffffffff00027810 */ /* 0x000fc80007ffe0ff */
[----:B------:R-:W-:Y:S02]  /*06e0*/  SHF.R.S32.HI R2, RZ, 0x1f, R2 ;  /* 0x0000001fff027819 */ /* 0x000fe40000011402 */
[----:B-1----:R-:W-:-:S04]  /*06f0*/  IADD3 R4, -R4, 0x1f, RZ ;  /* 0x0000001f04047810 */ /* 0x002fc80007ffe1ff */
        /* <DEDUP_REMOVED lines=12> */
.L_x_3361:
        /* <DEDUP_REMOVED lines=13> */
.L_x_3360:
[----:B------:R-:W2:Y:S02]  /*0890*/  LDG.E.U16 R2, [R2.64] ;  /* 0x0000002402027981 */ /* 0x000ea4000c1e1500 */
[----:B--2---:R-:W-:Y:S01]  /*08a0*/  PRMT R24, RZ, 0x5410, R2 ;  /* 0x00005410ff187816 */ /* 0x004fe20000000002 */
[----:B------:R-:W-:Y:S05]  /*08b0*/  BRA `(.L_x_3350) ;  /* 0x0000065000007947 */ /* 0x000fea0003800000 */
.L_x_3357:
        /* <DEDUP_REMOVED lines=11> */
.L_x_3364:
        /* <DEDUP_REMOVED lines=20> */
.L_x_3366:
[----:B------:R-:W-:Y:S05]  /*0ab0*/  BSYNC B0 ;  /* 0x0000000000007941 */ /* 0x000fea0003800000 */
.L_x_3365:
[----:B------:R-:W-:Y:S01]  /*0ac0*/  IMAD.SHL.U32 R2, R2, 0x100000, RZ ;  /* 0x0010000002027824 */ /* 0x000fe200078e00ff */
[----:B------:R-:W-:-:S04]  /*0ad0*/  LEA R3, R0, 0x3b800000, 0x17 ;  /* 0x3b80000000037811 */ /* 0x000fc800078eb8ff */
[----:B------:R-:W-:Y:S01]  /*0ae0*/  LOP3.LUT R24, R3, R2, R24, 0xfe, !PT ;  /* 0x0000000203187212 */ /* 0x000fe200078efe18 */
[----:B------:R-:W-:Y:S05]  /*0af0*/  BRA `(.L_x_3350) ;  /* 0x0000041000007947 */ /* 0x000fea0003800000 */
.L_x_3363:
        /* <DEDUP_REMOVED lines=20> */
.L_x_3368:
[----:B------:R-:W-:Y:S05]  /*0c40*/  BSYNC B0 ;  /* 0x0000000000007941 */ /* 0x000fea0003800000 */
.L_x_3367:
[----:B------:R-:W-:Y:S01]  /*0c50*/  IMAD.SHL.U32 R2, R2, 0x200000, RZ ;  /* 0x0020000002027824 */ /* 0x000fe200078e00ff */
[----:B------:R-:W-:-:S04]  /*0c60*/  LEA R3, R0, 0x37800000, 0x17 ;  /* 0x3780000000037811 */ /* 0x000fc800078eb8ff */
[----:B------:R-:W-:Y:S01]  /*0c70*/  LOP3.LUT R24, R3, R2, R24, 0xfe, !PT ;  /* 0x0000000203187212 */ /* 0x000fe200078efe18 */
[----:B------:R-:W-:Y:S05]  /*0c80*/  BRA `(.L_x_3350) ;  /* 0x0000028000007947 */ /* 0x000fea0003800000 */
.L_x_3362:
        /* <DEDUP_REMOVED lines=14> */
.L_x_3349:
[----:B------:R-:W-:Y:S01]  /*0d70*/  MOV R2, 0x0 ;  /* 0x0000000000027802 */ /* 0x000fe20000000f00 */
[----:B------:R-:W-:Y:S02]  /*0d80*/  IMAD.MOV.U32 R4, RZ, RZ, c[0x4][0x128] ;  /* 0x01004a00ff047624 */ /* 0x000fe400078e00ff */
[----:B------:R-:W-:Y:S02]  /*0d90*/  IMAD.MOV.U32 R5, RZ, RZ, c[0x4][0x12c] ;  /* 0x01004b00ff057624 */ /* 0x000fe400078e00ff */
[----:B------:R-:W-:Y:S01]  /*0da0*/  IMAD.MOV.U32 R6, RZ, RZ, c[0x4][0x130] ;  /* 0x01004c00ff067624 */ /* 0x000fe200078e00ff */
[----:B------:R-:W1:Y:S01]  /*0db0*/  LDC.64 R2, c[0x4][R2] ;  /* 0x0100000002027b82 */ /* 0x000e620000000a00 */
        /* <DEDUP_REMOVED lines=13> */
[----:B01----:R-:W-:Y:S05]  /*0e90*/  CALL.ABS.NOINC R2 ;  /* 0x0000000002007343 */ /* 0x003fea0003c00000 */
[----:B------:R-:W-:Y:S01]  /*0ea0*/  IMAD.MOV.U32 R24, RZ, RZ, RZ ;  /* 0x000000ffff187224 */ /* 0x000fe200078e00ff */
[----:B------:R-:W-:Y:S05]  /*0eb0*/  BRA `(.L_x_3350) ;  /* 0x0000005000007947 */ /* 0x000fea0003800000 */
.L_x_3370:
[----:B------:R-:W2:Y:S02]  /*0ec0*/  LDG.E.64 R24, [R2.64] ;  /* 0x0000002402187981 */ /* 0x000ea4000c1e1b00 */
[----:B--2---:R1:W2:Y:S01]  /*0ed0*/  I2F.U64 R24, R24 ;  /* 0x0000001800187312 */ /* 0x0042a20000301000 */
[----:B------:R-:W-:Y:S05]  /*0ee0*/  BRA `(.L_x_3350) ;  /* 0x0000002000007947 */ /* 0x000fea0003800000 */
.L_x_3369:
[----:B------:R-:W2:Y:S02]  /*0ef0*/  LDG.E R2, [R2.64] ;  /* 0x0000002402027981 */ /* 0x000ea4000c1e1900 */
[----:B--2---:R1:W2:Y:S02]  /*0f00*/  I2F.U32 R24, R2 ;  /* 0x0000000200187306 */ /* 0x0042a40000201000 */
.L_x_3350:
[----:B------:R-:W-:Y:S05]  /*0f10*/  BSYNC B6 ;  /* 0x0000000000067941 */ /* 0x000fea0003800000 */
.L_x_3344:
[----:B------:R-:W-:Y:S01]  /*0f20*/  PRMT R0, R37, 0x9910, RZ ;  /* 0x0000991025007816 */ /* 0x000fe200000000ff */
[----:B------:R-:W-:Y:S01]  /*0f30*/  IMAD R4, R18, c[0x0][0x19c], RZ ;  /* 0x0000670012047a24 */ /* 0x000fe200078e02ff */
[----:B------:R-:W-:Y:S02]  /*0f40*/  BSSY B6, `(.L_x_3371) ;  /* 0x00000dd000067945 */ /* 0x000fe40003800000 */
[----:B------:R-:W-:-:S02]  /*0f50*/  ISETP.GT.AND P0, PT, R0, 0x9, PT ;  /* 0x000000090000780c */ /* 0x000fc40003f04270 */
        /* <DEDUP_REMOVED lines=11> */
[----:B-1----:R-:W3:Y:S02]  /*1010*/  LDG.E.S8 R2, [R4.64] ;  /* 0x0000002404027981 */ /* 0x002ee4000c1e1300 */
[----:B---3--:R-:W1:Y:S01]  /*1020*/  I2F.S16 R2, R2 ;  /* 0x0000000200027306 */ /* 0x008e620000101400 */
[----:B------:R-:W-:Y:S05]  /*1030*/  BRA `(.L_x_3377) ;  /* 0x00000cd000007947 */ /* 0x000fea0003800000 */
.L_x_3375:
[----:B-1----:R-:W3:Y:S02]  /*1040*/  LDG.E.U8 R2, [R4.64] ;  /* 0x0000002404027981 */ /* 0x002ee4000c1e1100 */
[----:B---3--:R-:W1:Y:S01]  /*1050*/  I2F.U16 R2, R2 ;  /* 0x0000000200027306 */ /* 0x008e620000101000 */
[----:B------:R-:W-:Y:S05]  /*1060*/  BRA `(.L_x_3377) ;  /* 0x00000ca000007947 */ /* 0x000fea0003800000 */
.L_x_3374:
[----:B------:R-:W-:-:S13]  /*1070*/  ISETP.NE.AND P0, PT, R0, 0x2, PT ;  /* 0x000000020000780c */ /* 0x000fda0003f05270 */
[----:B------:R-:W-:Y:S05]  /*1080*/  @!P0 BRA `(.L_x_3378) ;  /* 0x000000a000008947 */ /* 0x000fea0003800000 */
[----:B------:R-:W-:-:S13]  /*1090*/  ISETP.NE.AND P0, PT, R0, 0x3, PT ;  /* 0x000000030000780c */ /* 0x000fda0003f05270 */
[----:B------:R-:W-:Y:S05]  /*10a0*/  @!P0 BRA `(.L_x_3379) ;  /* 0x0000005000008947 */ /* 0x000fea0003800000 */
[----:B------:R-:W-:-:S13]  /*10b0*/  ISETP.NE.AND P0, PT, R0, 0x4, PT ;  /* 0x000000040000780c */ /* 0x000fda0003f05270 */
[----:B------:R-:W-:Y:S05]  /*10c0*/  @P0 BRA `(.L_x_3376) ;  /* 0x00000aa000000947 */ /* 0x000fea0003800000 */
[----:B-1----:R-:W3:Y:S02]  /*10d0*/  LDG.E.64 R2, [R4.64] ;  /* 0x0000002404027981 */ /* 0x002ee4000c1e1b00 */
[----:B---3--:R1:W3:Y:S01]  /*10e0*/  I2F.S64 R2, R2 ;  /* 0x0000000200027312 */ /* 0x0082e20000301400 */
[----:B------:R-:W-:Y:S05]  /*10f0*/  BRA `(.L_x_3377) ;  /* 0x00000c1000007947 */ /* 0x000fea0003800000 */
.L_x_3379:
[----:B-1----:R-:W3:Y:S02]  /*1100*/  LDG.E R2, [R4.64] ;  /* 0x0000002404027981 */ /* 0x002ee4000c1e1900 */
[----:B---3--:R-:W1:Y:S01]  /*1110*/  I2F R2, R2 ;  /* 0x0000000200027306 */ /* 0x008e620000201400 */
[----:B------:R-:W-:Y:S05]  /*1120*/  BRA `(.L_x_3377) ;  /* 0x00000be000007947 */ /* 0x000fea0003800000 */
.L_x_3378:
[----:B-1----:R-:W3:Y:S02]  /*1130*/  LDG.E.U16 R2, [R4.64] ;  /* 0x0000002404027981 */ /* 0x002ee4000c1e1500 */
[----:B---3--:R-:W1:Y:S01]  /*1140*/  I2F.S16 R2, R2 ;  /* 0x0000000200027306 */ /* 0x008e620000101400 */
[----:B------:R-:W-:Y:S05]  /*1150*/  BRA `(.L_x_3377) ;  /* 0x00000bb000007947 */ /* 0x000fea0003800000 */
.L_x_3373:
[----:B------:R-:W-:-:S13]  /*1160*/  ISETP.GT.AND P0, PT, R0, 0x6, PT ;  /* 0x000000060000780c */ /* 0x000fda0003f04270 */
[----:B------:R-:W-:Y:S05]  /*1170*/  @P0 BRA `(.L_x_3380) ;  /* 0x0000009000000947 */ /* 0x000fea0003800000 */
[----:B------:R-:W-:-:S13]  /*1180*/  ISETP.NE.AND P0, PT, R0, 0x5, PT ;  /* 0x000000050000780c */ /* 0x000fda0003f05270 */
[----:B------:R-:W-:Y:S05]  /*1190*/  @!P0 BRA `(.L_x_3381) ;  /* 0x0000004000008947 */ /* 0x000fea0003800000 */
[----:B------:R-:W-:-:S13]  /*11a0*/  ISETP.NE.AND P0, PT, R0, 0x6, PT ;  /* 0x000000060000780c */ /* 0x000fda0003f05270 */
[----:B------:R-:W-:Y:S05]  /*11b0*/  @P0 BRA `(.L_x_3376) ;  /* 0x000009b000000947 */ /* 0x000fea0003800000 */
[----:B-1----:R1:W5:Y:S01]  /*11c0*/  LDG.E R2, [R4.64] ;  /* 0x0000002404027981 */ /* 0x002362000c1e1900 */
[----:B------:R-:W-:Y:S05]  /*11d0*/  BRA `(.L_x_3377) ;  /* 0x00000b3000007947 */ /* 0x000fea0003800000 */
.L_x_3381:
[----:B-1----:R-:W3:Y:S02]  /*11e0*/  LDG.E.U16 R2, [R4.64] ;  /* 0x0000002404027981 */ /* 0x002ee4000c1e1500 */
[----:B---3--:R-:W-:Y:S01]  /*11f0*/  HADD2.F32 R2, -RZ, R2.H0_H0 ;  /* 0x20000002ff027230 */ /* 0x008fe20000004100 */
[----:B------:R-:W-:Y:S05]  /*1200*/  BRA `(.L_x_3377) ;  /* 0x00000b0000007947 */ /* 0x000fea0003800000 */
.L_x_3380:
[----:B------:R-:W-:-:S13]  /*1210*/  ISETP.NE.AND P0, PT, R0, 0x7, PT ;  /* 0x000000070000780c */ /* 0x000fda0003f05270 */
[----:B------:R-:W-:Y:S05]  /*1220*/  @!P0 BRA `(.L_x_3382) ;  /* 0x0000009000008947 */ /* 0x000fea0003800000 */
[----:B------:R-:W-:-:S13]  /*1230*/  ISETP.NE.AND P0, PT, R0, 0x8, PT ;  /* 0x000000080000780c */ /* 0x000fda0003f05270 */
[----:B------:R-:W-:Y:S05]  /*1240*/  @!P0 BRA `(.L_x_3383) ;  /* 0x0000004000008947 */ /* 0x000fea0003800000 */
[----:B------:R-:W-:-:S13]  /*1250*/  ISETP.NE.AND P0, PT, R0, 0x9, PT ;  /* 0x000000090000780c */ /* 0x000fda0003f05270 */
[----:B------:R-:W-:Y:S05]  /*1260*/  @P0 BRA `(.L_x_3376) ;  /* 0x0000090000000947 */ /* 0x000fea0003800000 */
[----:B-1----:R1:W5:Y:S01]  /*1270*/  LDG.E R2, [R4.64] ;  /* 0x0000002404027981 */ /* 0x002362000c1e1900 */
[----:B------:R-:W-:Y:S05]  /*1280*/  BRA `(.L_x_3377) ;  /* 0x00000a8000007947 */ /* 0x000fea0003800000 */
.L_x_3383:
[----:B-1----:R-:W3:Y:S02]  /*1290*/  LDG.E.U16 R2, [R4.64] ;  /* 0x0000002404027981 */ /* 0x002ee4000c1e1500 */
[----:B---3--:R-:W-:Y:S01]  /*12a0*/  HADD2.F32 R2, -RZ, R2.H0_H0 ;  /* 0x20000002ff027230 */ /* 0x008fe20000004100 */
[----:B------:R-:W-:Y:S05]  /*12b0*/  BRA `(.L_x_3377) ;  /* 0x00000a5000007947 */ /* 0x000fea0003800000 */
.L_x_3382:
[----:B------:R-:W3:Y:S02]  /*12c0*/  LDG.E.64 R4, [R4.64] ;  /* 0x0000002404047981 */ /* 0x000ee4000c1e1b00 */
[----:B-1-3--:R-:W1:Y:S01]  /*12d0*/  F2F.F32.F64 R2, R4 ;  /* 0x0000000400027310 */ /* 0x00ae620000301000 */
[----:B------:R-:W1:-:S14]  /*12e0*/  DSETP.GEU.AND P0, PT, |R4|, c[0x2][0x0], PT ;  /* 0x008000000400762a */ /* 0x000e5c0003f0e200 */
[----:B-1----:R-:W-:Y:S01]  /*12f0*/  @!P0 FMUL R2, R2, 1.175494350822287508e-38 ;  /* 0x0080000002028820 */ /* 0x002fe20000400000 */
[----:B------:R-:W-:Y:S05]  /*1300*/  BRA `(.L_x_3377) ;  /* 0x00000a0000007947 */ /* 0x000fea0003800000 */
.L_x_3372:
        /* <DEDUP_REMOVED lines=10> */
[----:B-1----:R-:W-:Y:S01]  /*13b0*/  FSEL R2, RZ, 1, !P0 ;  /* 0x3f800000ff027808 */ /* 0x002fe20004000000 */
[----:B------:R-:W-:Y:S05]  /*13c0*/  BRA `(.L_x_3377) ;  /* 0x0000094000007947 */ /* 0x000fea0003800000 */
.L_x_3386:
[----:B------:R-:W3:Y:S02]  /*13d0*/  LDG.E.64 R4, [R4.64] ;  /* 0x0000002404047981 */ /* 0x000ee4000c1e1b00 */
[----:B-1-3--:R-:W1:Y:S01]  /*13e0*/  F2F.F32.F64 R2, R4 ;  /* 0x0000000400027310 */ /* 0x00ae620000301000 */
[----:B------:R-:W1:-:S14]  /*13f0*/  DSETP.GEU.AND P0, PT, |R4|, c[0x2][0x0], PT ;  /* 0x008000000400762a */ /* 0x000e5c0003f0e200 */
[----:B-1----:R-:W-:Y:S01]  /*1400*/  @!P0 FMUL R2, R2, 1.175494350822287508e-38 ;  /* 0x0080000002028820 */ /* 0x002fe20000400000 */
[----:B------:R-:W-:Y:S05]  /*1410*/  BRA `(.L_x_3377) ;  /* 0x000008f000007947 */ /* 0x000fea0003800000 */
.L_x_3385:
[----:B------:R-:W-:-:S13]  /*1420*/  ISETP.NE.AND P0, PT, R0, 0xf, PT ;  /* 0x0000000f0000780c */ /* 0x000fda0003f05270 */
[----:B------:R-:W-:Y:S05]  /*1430*/  @!P0 BRA `(.L_x_3387) ;  /* 0x0000025000008947 */ /* 0x000fea0003800000 */
[----:B------:R-:W-:-:S13]  /*1440*/  ISETP.NE.AND P0, PT, R0, 0x17, PT ;  /* 0x000000170000780c */ /* 0x000fda0003f05270 */
[----:B------:R-:W-:Y:S05]  /*1450*/  @!P0 BRA `(.L_x_3388) ;  /* 0x0000016000008947 */ /* 0x000fea0003800000 */
[----:B------:R-:W-:-:S13]  /*1460*/  ISETP.NE.AND P0, PT, R0, 0x18, PT ;  /* 0x000000180000780c */ /* 0x000fda0003f05270 */
[----:B------:R-:W-:Y:S05]  /*1470*/  @P0 BRA `(.L_x_3376) ;  /* 0x000006f000000947 */ /* 0x000fea0003800000 */
[----:B-1----:R-:W3:Y:S01]  /*1480*/  LDG.E.U8 R2, [R4.64] ;  /* 0x0000002404027981 */ /* 0x002ee2000c1e1100 */
[----:B------:R-:W-:Y:S02]  /*1490*/  IMAD.MOV.U32 R8, RZ, RZ, -0x800000 ;  /* 0xff800000ff087424 */ /* 0x000fe400078e00ff */
[----:B---3--:R-:W-:-:S05]  /*14a0*/  IMAD.SHL.U32 R2, R2, 0x1000000, RZ ;  /* 0x0100000002027824 */ /* 0x008fca00078e00ff */
[----:B------:R-:W-:-:S04]  /*14b0*/  LOP3.LUT R0, R2, 0x7f000000, RZ, 0xc0, !PT ;  /* 0x7f00000002007812 */ /* 0x000fc800078ec0ff */
        /* <DEDUP_REMOVED lines=14> */
[----:B------:R-:W-:Y:S01]  /*15a0*/  LOP3.LUT R2, R3, 0x80000000, R2, 0xf8, !PT ;  /* 0x8000000003027812 */ /* 0x000fe200078ef802 */
[----:B------:R-:W-:Y:S05]  /*15b0*/  BRA `(.L_x_3377) ;  /* 0x0000075000007947 */ /* 0x000fea0003800000 */
.L_x_3388:
[----:B-1----:R-:W3:Y:S02]  /*15c0*/  LDG.E.U8 R3, [R4.64] ;  /* 0x0000002404037981 */ /* 0x002ee4000c1e1100 */
[----:B---3--:R-:W-:-:S05]  /*15d0*/  IMAD.SHL.U32 R0, R3, 0x2000000, RZ ;  /* 0x0200000003007824 */ /* 0x008fca00078e00ff */
        /* <DEDUP_REMOVED lines=9> */
[----:B------:R-:W-:Y:S01]  /*1670*/  LOP3.LUT R2, R2, 0x80000000, R3, 0xf8, !PT ;  /* 0x8000000002027812 */ /* 0x000fe200078ef803 */
[----:B------:R-:W-:Y:S05]  /*1680*/  BRA `(.L_x_3377) ;  /* 0x0000068000007947 */ /* 0x000fea0003800000 */
.L_x_3387:
[----:B-1----:R-:W3:Y:S02]  /*1690*/  LDG.E.U16 R2, [R4.64] ;  /* 0x0000002404027981 */ /* 0x002ee4000c1e1500 */
[----:B---3--:R-:W-:Y:S01]  /*16a0*/  PRMT R2, RZ, 0x5410, R2 ;  /* 0x00005410ff027816 */ /* 0x008fe20000000002 */
[----:B------:R-:W-:Y:S05]  /*16b0*/  BRA `(.L_x_3377) ;  /* 0x0000065000007947 */ /* 0x000fea0003800000 */
.L_x_3384:
        /* <DEDUP_REMOVED lines=8> */
[----:B-1----:R-:W3:Y:S02]  /*1740*/  LDG.E.U16 R2, [R4.64] ;  /* 0x0000002404027981 */ /* 0x002ee4000c1e1500 */
[----:B---3--:R-:W1:Y:S01]  /*1750*/  I2F.U16 R2, R2 ;  /* 0x0000000200027306 */ /* 0x008e620000101000 */
[----:B------:R-:W-:Y:S05]  /*1760*/  BRA `(.L_x_3377) ;  /* 0x000005a000007947 */ /* 0x000fea0003800000 */
.L_x_3391:
[----:B------:R-:W3:Y:S01]  /*1770*/  LDG.E.U8 R4, [R4.64] ;  /* 0x0000002404047981 */ /* 0x000ee2000c1e1100 */
[----:B-1----:R-:W-:Y:S01]  /*1780*/  IMAD.MOV.U32 R2, RZ, RZ, RZ ;  /* 0x000000ffff027224 */ /* 0x002fe200078e00ff */
        /* <DEDUP_REMOVED lines=18> */
.L_x_3393:
[----:B------:R-:W-:Y:S05]  /*18b0*/  BSYNC B0 ;  /* 0x0000000000007941 */ /* 0x000fea0003800000 */
.L_x_3392:
[----:B------:R-:W-:Y:S01]  /*18c0*/  IMAD.SHL.U32 R2, R2, 0x100000, RZ ;  /* 0x0010000002027824 */ /* 0x000fe200078e00ff */
[----:B------:R-:W-:-:S04]  /*18d0*/  LEA R3, R0, 0x3b800000, 0x17 ;  /* 0x3b80000000037811 */ /* 0x000fc800078eb8ff */
[----:B------:R-:W-:Y:S01]  /*18e0*/  LOP3.LUT R2, R3, R2, R4, 0xfe, !PT ;  /* 0x0000000203027212 */ /* 0x000fe200078efe04 */
[----:B------:R-:W-:Y:S05]  /*18f0*/  BRA `(.L_x_3377) ;  /* 0x0000041000007947 */ /* 0x000fea0003800000 */
.L_x_3390:
        /* <DEDUP_REMOVED lines=20> */
.L_x_3395:
[----:B------:R-:W-:Y:S05]  /*1a40*/  BSYNC B0 ;  /* 0x0000000000007941 */ /* 0x000fea0003800000 */
.L_x_3394:
[----:B------:R-:W-:Y:S01]  /*1a50*/  IMAD.SHL.U32 R2, R2, 0x200000, RZ ;  /* 0x0020000002027824 */ /* 0x000fe200078e00ff */
[----:B------:R-:W-:-:S04]  /*1a60*/  LEA R3, R0, 0x37800000, 0x17 ;  /* 0x3780000000037811 */ /* 0x000fc800078eb8ff */
[----:B------:R-:W-:Y:S01]  /*1a70*/  LOP3.LUT R2, R3, R2, R4, 0xfe, !PT ;  /* 0x0000000203027212 */ /* 0x000fe200078efe04 */
[----:B------:R-:W-:Y:S05]  /*1a80*/  BRA `(.L_x_3377) ;  /* 0x0000028000007947 */ /* 0x000fea0003800000 */
.L_x_3389:
[----:B------:R-:W-:-:S13]  /*1a90*/  ISETP.NE.AND P0, PT, R0, 0x1c, PT ;  /* 0x0000001c0000780c */ /* 0x000fda0003f05270 */
[----:B------:R-:W-:Y:S05]  /*1aa0*/  @!P0 BRA `(.L_x_3396) ;  /* 0x0000024000008947 */ /* 0x000fea0003800000 */
[----:B------:R-:W-:-:S13]  /*1ab0*/  ISETP.NE.AND P0, PT, R0, 0x1d, PT ;  /* 0x0000001d0000780c */ /* 0x000fda0003f05270 */
[----:B------:R-:W-:Y:S05]  /*1ac0*/  @!P0 BRA `(.L_x_3397) ;  /* 0x000001f000008947 */ /* 0x000fea0003800000 */
[----:B------:R-:W-:-:S13]  /*1ad0*/  ISETP.NE.AND P0, PT, R0, 0x2c, PT ;  /* 0x0000002c0000780c */ /* 0x000fda0003f05270 */
[----:B------:R-:W-:Y:S05]  /*1ae0*/  @P0 BRA `(.L_x_3376) ;  /* 0x0000008000000947 */ /* 0x000fea0003800000 */
[----:B------:R-:W3:Y:S01]  /*1af0*/  LDG.E.U8 R4, [R4.64] ;  /* 0x0000002404047981 */ /* 0x000ee2000c1e1100 */
[----:B-1----:R-:W-:Y:S01]  /*1b00*/  IMAD.MOV.U32 R2, RZ, RZ, 0x400000 ;  /* 0x00400000ff027424 */ /* 0x002fe200078e00ff */
[----:B---3--:R-:W-:-:S13]  /*1b10*/  ISETP.NE.AND P0, PT, R4, RZ, PT ;  /* 0x000000ff0400720c */ /* 0x008fda0003f05270 */
[----:B------:R-:W-:Y:S05]  /*1b20*/  @!P0 BRA `(.L_x_3377) ;  /* 0x000001e000008947 */ /* 0x000fea0003800000 */
[----:B------:R-:W-:-:S13]  /*1b30*/  ISETP.NE.AND P0, PT, R4, 0xff, PT ;  /* 0x000000ff0400780c */ /* 0x000fda0003f05270 */
[----:B------:R-:W-:Y:S02]  /*1b40*/  @!P0 IMAD.MOV.U32 R2, RZ, RZ, 0x7f800001 ;  /* 0x7f800001ff028424 */ /* 0x000fe400078e00ff */
[----:B------:R-:W-:Y:S01]  /*1b50*/  @P0 IMAD.SHL.U32 R2, R4, 0x800000, RZ ;  /* 0x0080000004020824 */ /* 0x000fe200078e00ff */
[----:B------:R-:W-:Y:S05]  /*1b60*/  BRA `(.L_x_3377) ;  /* 0x000001a000007947 */ /* 0x000fea0003800000 */
.L_x_3376:
[----:B-1----:R-:W-:Y:S01]  /*1b70*/  MOV R2, 0x0 ;  /* 0x0000000000027802 */ /* 0x002fe20000000f00 */
        /* <DEDUP_REMOVED lines=20> */
.L_x_3397:
[----:B-1----:R-:W3:Y:S02]  /*1cc0*/  LDG.E.64 R2, [R4.64] ;  /* 0x0000002404027981 */ /* 0x002ee4000c1e1b00 */
[----:B---3--:R1:W3:Y:S01]  /*1cd0*/  I2F.U64 R2, R2 ;  /* 0x0000000200027312 */ /* 0x0082e20000301000 */
[----:B------:R-:W-:Y:S05]  /*1ce0*/  BRA `(.L_x_3377) ;  /* 0x0000002000007947 */ /* 0x000fea0003800000 */
.L_x_3396:
[----:B-1----:R-:W3:Y:S02]  /*1cf0*/  LDG.E R2, [R4.64] ;  /* 0x0000002404027981 */ /* 0x002ee4000c1e1900 */
[----:B---3--:R-:W1:Y:S02]  /*1d00*/  I2F.U32 R2, R2 ;  /* 0x0000000200027306 */ /* 0x008e640000201000 */
.L_x_3377:
[----:B------:R-:W-:Y:S05]  /*1d10*/  BSYNC B6 ;  /* 0x0000000000067941 */ /* 0x000fea0003800000 */
.L_x_3371:
[----:B------:R-:W-:Y:S01]  /*1d20*/  PRMT R0, R23, 0x9910, RZ ;  /* 0x0000991017007816 */ /* 0x000fe200000000ff */
[----:B-1----:R-:W-:Y:S01]  /*1d30*/  IMAD R4, R18, c[0x0][0x1a0], RZ ;  /* 0x0000680012047a24 */ /* 0x002fe200078e02ff */
        /* <DEDUP_REMOVED lines=14> */
[----:B----4-:R1:W4:Y:S01]  /*1e20*/  I2F.S16 R16, R4 ;  /* 0x0000000400107306 */ /* 0x0103220000101400 */
[----:B------:R-:W-:Y:S05]  /*1e30*/  BRA `(.L_x_3404) ;  /* 0x00000cd000007947 */ /* 0x000fea0003800000 */
.L_x_3402:
[----:B------:R-:W4:Y:S02]  /*1e40*/  LDG.E.U8 R4, [R4.64] ;  /* 0x0000002404047981 */ /* 0x000f24000c1e1100 */
[----:B----4-:R1:W4:Y:S01]  /*1e50*/  I2F.U16 R16, R4 ;  /* 0x0000000400107306 */ /* 0x0103220000101000 */
[----:B------:R-:W-:Y:S05]  /*1e60*/  BRA `(.L_x_3404) ;  /* 0x00000ca000007947 */ /* 0x000fea0003800000 */
.L_x_3401:
        /* <DEDUP_REMOVED lines=9> */
.L_x_3406:
[----:B------:R-:W4:Y:S02]  /*1f00*/  LDG.E R4, [R4.64] ;  /* 0x0000002404047981 */ /* 0x000f24000c1e1900 */
[----:B----4-:R1:W4:Y:S01]  /*1f10*/  I2F R16, R4 ;  /* 0x0000000400107306 */ /* 0x0103220000201400 */
[----:B------:R-:W-:Y:S05]  /*1f20*/  BRA `(.L_x_3404) ;  /* 0x00000be000007947 */ /* 0x000fea0003800000 */
.L_x_3405:
[----:B------:R-:W4:Y:S02]  /*1f30*/  LDG.E.U16 R4, [R4.64] ;  /* 0x0000002404047981 */ /* 0x000f24000c1e1500 */
[----:B----4-:R1:W4:Y:S01]  /*1f40*/  I2F.S16 R16, R4 ;  /* 0x0000000400107306 */ /* 0x0103220000101400 */
[----:B------:R-:W-:Y:S05]  /*1f50*/  BRA `(.L_x_3404) ;  /* 0x00000bb000007947 */ /* 0x000fea0003800000 */
.L_x_3400:
        /* <DEDUP_REMOVED lines=8> */
.L_x_3408:
[----:B------:R-:W4:Y:S02]  /*1fe0*/  LDG.E.U16 R4, [R4.64] ;  /* 0x0000002404047981 */ /* 0x000f24000c1e1500 */
[----:B----4-:R-:W-:Y:S01]  /*1ff0*/  HADD2.F32 R16, -RZ, R4.H0_H0 ;  /* 0x20000004ff107230 */ /* 0x010fe20000004100 */
[----:B------:R-:W-:Y:S05]  /*2000*/  BRA `(.L_x_3404) ;  /* 0x00000b0000007947 */ /* 0x000fea0003800000 */
.L_x_3407:
        /* <DEDUP_REMOVED lines=8> */
.L_x_3410:
[----:B------:R-:W4:Y:S02]  /*2090*/  LDG.E.U16 R4, [R4.64] ;  /* 0x0000002404047981 */ /* 0x000f24000c1e1500 */
[----:B----4-:R-:W-:Y:S01]  /*20a0*/  HADD2.F32 R16, -RZ, R4.H0_H0 ;  /* 0x20000004ff107230 */ /* 0x010fe20000004100 */
[----:B------:R-:W-:Y:S05]  /*20b0*/  BRA `(.L_x_3404) ;  /* 0x00000a5000007947 */ /* 0x000fea0003800000 */
.L_x_3409:
[----:B------:R-:W4:Y:S02]  /*20c0*/  LDG.E.64 R4, [R4.64] ;  /* 0x0000002404047981 */ /* 0x000f24000c1e1b00 */
[----:B----4-:R-:W1:Y:S01]  /*20d0*/  F2F.F32.F64 R16, R4 ;  /* 0x0000000400107310 */ /* 0x010e620000301000 */
[----:B------:R-:W1:-:S14]  /*20e0*/  DSETP.GEU.AND P0, PT, |R4|, c[0x2][0x0], PT ;  /* 0x008000000400762a */ /* 0x000e5c0003f0e200 */
[----:B-1----:R-:W-:Y:S01]  /*20f0*/  @!P0 FMUL R16, R16, 1.175494350822287508e-38 ;  /* 0x0080000010108820 */ /* 0x002fe20000400000 */
[----:B------:R-:W-:Y:S05]  /*2100*/  BRA `(.L_x_3404) ;  /* 0x00000a0000007947 */ /* 0x000fea0003800000 */
.L_x_3399:
        /* <DEDUP_REMOVED lines=12> */
.L_x_3413:
[----:B------:R-:W4:Y:S02]  /*21d0*/  LDG.E.64 R4, [R4.64] ;  /* 0x0000002404047981 */ /* 0x000f24000c1e1b00 */
[----:B----4-:R-:W1:Y:S01]  /*21e0*/  F2F.F32.F64 R16, R4 ;  /* 0x0000000400107310 */ /* 0x010e620000301000 */
[----:B------:R-:W1:-:S14]  /*21f0*/  DSETP.GEU.AND P0, PT, |R4|, c[0x2][0x0], PT ;  /* 0x008000000400762a */ /* 0x000e5c0003f0e200 */
[----:B-1----:R-:W-:Y:S01]  /*2200*/  @!P0 FMUL R16, R16, 1.175494350822287508e-38 ;  /* 0x0080000010108820 */ /* 0x002fe20000400000 */
[----:B------:R-:W-:Y:S05]  /*2210*/  BRA `(.L_x_3404) ;  /* 0x000008f000007947 */ /* 0x000fea0003800000 */
.L_x_3412:
        /* <DEDUP_REMOVED lines=26> */
.L_x_3415:
[----:B------:R-:W4:Y:S02]  /*23c0*/  LDG.E.U8 R4, [R4.64] ;  /* 0x0000002404047981 */ /* 0x000f24000c1e1100 */
[----:B----4-:R-:W-:-:S05]  /*23d0*/  IMAD.SHL.U32 R0, R4, 0x2000000, RZ ;  /* 0x0200000004007824 */ /* 0x010fca00078e00ff */
        /* <DEDUP_REMOVED lines=11> */
.L_x_3414:
[----:B------:R-:W4:Y:S02]  /*2490*/  LDG.E.U16 R4, [R4.64] ;  /* 0x0000002404047981 */ /* 0x000f24000c1e1500 */
[----:B----4-:R-:W-:Y:S01]  /*24a0*/  PRMT R16, RZ, 0x5410, R4 ;  /* 0x00005410ff107816 */ /* 0x010fe20000000004 */
[----:B------:R-:W-:Y:S05]  /*24b0*/  BRA `(.L_x_3404) ;  /* 0x0000065000007947 */ /* 0x000fea0003800000 */
.L_x_3411:
        /* <DEDUP_REMOVED lines=9> */
[----:B----4-:R1:W4:Y:S01]  /*2550*/  I2F.U16 R16, R4 ;  /* 0x0000000400107306 */ /* 0x0103220000101000 */
[----:B------:R-:W-:Y:S05]  /*2560*/  BRA `(.L_x_3404) ;  /* 0x000005a000007947 */ /* 0x000fea0003800000 */
.L_x_3418:
        /* <DEDUP_REMOVED lines=20> */
.L_x_3420:
[----:B------:R-:W-:Y:S05]  /*26b0*/  BSYNC B0 ;  /* 0x0000000000007941 */ /* 0x000fea0003800000 */
.L_x_3419:
[----:B------:R-:W-:Y:S01]  /*26c0*/  IMAD.SHL.U32 R3, R3, 0x100000, RZ ;  /* 0x0010000003037824 */ /* 0x000fe200078e00ff */
[----:B------:R-:W-:-:S04]  /*26d0*/  LEA R5, R0, 0x3b800000, 0x17 ;  /* 0x3b80000000057811 */ /* 0x000fc800078eb8ff */
[----:B------:R-:W-:Y:S01]  /*26e0*/  LOP3.LUT R16, R5, R3, R16, 0xfe, !PT ;  /* 0x0000000305107212 */ /* 0x000fe200078efe10 */
[----:B------:R-:W-:Y:S05]  /*26f0*/  BRA `(.L_x_3404) ;  /* 0x0000041000007947 */ /* 0x000fea0003800000 */
.L_x_3417:
        /* <DEDUP_REMOVED lines=20> */
.L_x_3422:
[----:B------:R-:W-:Y:S05]  /*2840*/  BSYNC B0 ;  /* 0x0000000000007941 */ /* 0x000fea0003800000 */
.L_x_3421:
[----:B------:R-:W-:Y:S01]  /*2850*/  IMAD.SHL.U32 R3, R3, 0x200000, RZ ;  /* 0x0020000003037824 */ /* 0x000fe200078e00ff */
[----:B------:R-:W-:-:S04]  /*2860*/  LEA R5, R0, 0x37800000, 0x17 ;  /* 0x3780000000057811 */ /* 0x000fc800078eb8ff */
[----:B------:R-:W-:Y:S01]  /*2870*/  LOP3.LUT R16, R5, R3, R16, 0xfe, !PT ;  /* 0x0000000305107212 */ /* 0x000fe200078efe10 */
[----:B------:R-:W-:Y:S05]  /*2880*/  BRA `(.L_x_3404) ;  /* 0x0000028000007947 */ /* 0x000fea0003800000 */
.L_x_3416:
        /* <DEDUP_REMOVED lines=14> */
.L_x_3403:
        /* <DEDUP_REMOVED lines=21> */
.L_x_3424:
[----:B------:R-:W4:Y:S02]  /*2ac0*/  LDG.E.64 R16, [R4.64] ;  /* 0x0000002404107981 */ /* 0x000f24000c1e1b00 */
[----:B----4-:R1:W4:Y:S01]  /*2ad0*/  I2F.U64 R16, R16 ;  /* 0x0000001000107312 */ /* 0x0103220000301000 */
[----:B------:R-:W-:Y:S05]  /*2ae0*/  BRA `(.L_x_3404) ;  /* 0x0000002000007947 */ /* 0x000fea0003800000 */
.L_x_3423:
[----:B------:R-:W4:Y:S02]  /*2af0*/  LDG.E R4, [R4.64] ;  /* 0x0000002404047981 */ /* 0x000f24000c1e1900 */
[----:B----4-:R1:W4:Y:S02]  /*2b00*/  I2F.U32 R16, R4 ;  /* 0x0000000400107306 */ /* 0x0103240000201000 */
.L_x_3404:
[----:B------:R-:W-:Y:S05]  /*2b10*/  BSYNC B6 ;  /* 0x0000000000067941 */ /* 0x000fea0003800000 */
.L_x_3398:
[----:B0-----:R-:W-:Y:S01]  /*2b20*/  PRMT R0, R31, 0x9910, RZ ;  /* 0x000099101f007816 */ /* 0x001fe200000000ff */
        /* <DEDUP_REMOVED lines=14> */
[----:B----4-:R-:W4:Y:S02]  /*2c10*/  LDG.E.S8 R4, [R4.64] ;  /* 0x0000002404047981 */ /* 0x010f24000c1e1300 */
[----:B----4-:R0:W1:Y:S01]  /*2c20*/  I2F.S16 R17, R4 ;  /* 0x0000000400117306 */ /* 0x0100620000101400 */
[----:B------:R-:W-:Y:S05]  /*2c30*/  BRA `(.L_x_3431) ;  /* 0x00000cd000007947 */ /* 0x000fea0003800000 */
.L_x_3429:
[----:B----4-:R-:W4:Y:S02]  /*2c40*/  LDG.E.U8 R4, [R4.64] ;  /* 0x0000002404047981 */ /* 0x010f24000c1e1100 */
[----:B----4-:R0:W1:Y:S01]  /*2c50*/  I2F.U16 R17, R4 ;  /* 0x0000000400117306 */ /* 0x0100620000101000 */
[----:B------:R-:W-:Y:S05]  /*2c60*/  BRA `(.L_x_3431) ;  /* 0x00000ca000007947 */ /* 0x000fea0003800000 */
.L_x_3428:
[----:B------:R-:W-:-:S13]  /*2c70*/  ISETP.NE.AND P0, PT, R0, 0x2, PT ;  /* 0x000000020000780c */ /* 0x000fda0003f05270 */
[----:B------:R-:W-:Y:S05]  /*2c80*/  @!P0 BRA `(.L_x_3432) ;  /* 0x000000a000008947 */ /* 0x000fea0003800000 */
[----:B------:R-:W-:-:S13]  /*2c90*/  ISETP.NE.AND P0, PT, R0, 0x3, PT ;  /* 0x000000030000780c */ /* 0x000fda0003f05270 */
[----:B------:R-:W-:Y:S05]  /*2ca0*/  @!P0 BRA `(.L_x_3433) ;  /* 0x0000005000008947 */ /* 0x000fea0003800000 */
[----:B------:R-:W-:-:S13]  /*2cb0*/  ISETP.NE.AND P0, PT, R0, 0x4, PT ;  /* 0x000000040000780c */ /* 0x000fda0003f05270 */
[----:B------:R-:W-:Y:S05]  /*2cc0*/  @P0 BRA `(.L_x_3430) ;  /* 0x00000aa000000947 */ /* 0x000fea0003800000 */
[----:B----4-:R-:W4:Y:S02]  /*2cd0*/  LDG.E.64 R4, [R4.64] ;  /* 0x0000002404047981 */ /* 0x010f24000c1e1b00 */
[----:B----4-:R0:W1:Y:S01]  /*2ce0*/  I2F.S64 R17, R4 ;  /* 0x0000000400117312 */ /* 0x0100620000301400 */
[----:B------:R-:W-:Y:S05]  /*2cf0*/  BRA `(.L_x_3431) ;  /* 0x00000c1000007947 */ /* 0x000fea0003800000 */
.L_x_3433:
[----:B----4-:R-:W4:Y:S02]  /*2d00*/  LDG.E R4, [R4.64] ;  /* 0x0000002404047981 */ /* 0x010f24000c1e1900 */
[----:B----4-:R0:W1:Y:S01]  /*2d10*/  I2F R17, R4 ;  /* 0x0000000400117306 */ /* 0x0100620000201400 */
[----:B------:R-:W-:Y:S05]  /*2d20*/  BRA `(.L_x_3431) ;  /* 0x00000be000007947 */ /* 0x000fea0003800000 */
.L_x_3432:
[----:B----4-:R-:W4:Y:S02]  /*2d30*/  LDG.E.U16 R4, [R4.64] ;  /* 0x0000002404047981 */ /* 0x010f24000c1e1500 */
[----:B----4-:R0:W1:Y:S01]  /*2d40*/  I2F.S16 R17, R4 ;  /* 0x0000000400117306 */ /* 0x0100620000101400 */
[----:B------:R-:W-:Y:S05]  /*2d50*/  BRA `(.L_x_3431) ;  /* 0x00000bb000007947 */ /* 0x000fea0003800000 */
.L_x_3427:
        /* <DEDUP_REMOVED lines=8> */
.L_x_3435:
[----:B----4-:R-:W4:Y:S02]  /*2de0*/  LDG.E.U16 R4, [R4.64] ;  /* 0x0000002404047981 */ /* 0x010f24000c1e1500 */
[----:B----4-:R-:W-:Y:S01]  /*2df0*/  HADD2.F32 R17, -RZ, R4.H0_H0 ;  /* 0x20000004ff117230 */ /* 0x010fe20000004100 */
[----:B------:R-:W-:Y:S05]  /*2e00*/  BRA `(.L_x_3431) ;  /* 0x00000b0000007947 */ /* 0x000fea0003800000 */
.L_x_3434:
        /* <DEDUP_REMOVED lines=8> */
.L_x_3437:
[----:B----4-:R-:W4:Y:S02]  /*2e90*/  LDG.E.U16 R4, [R4.64] ;  /* 0x0000002404047981 */ /* 0x010f24000c1e1500 */
[----:B----4-:R-:W-:Y:S01]  /*2ea0*/  HADD2.F32 R17, -RZ, R4.H0_H0 ;  /* 0x20000004ff117230 */ /* 0x010fe20000004100 */
[----:B------:R-:W-:Y:S05]  /*2eb0*/  BRA `(.L_x_3431) ;  /* 0x00000a5000007947 */ /* 0x000fea0003800000 */
.L_x_3436:
[----:B----4-:R-:W4:Y:S02]  /*2ec0*/  LDG.E.64 R4, [R4.64] ;  /* 0x0000002404047981 */ /* 0x010f24000c1e1b00 */
[----:B----4-:R-:W0:Y:S01]  /*2ed0*/  F2F.F32.F64 R17, R4 ;  /* 0x0000000400117310 */ /* 0x010e220000301000 */
[----:B------:R-:W0:-:S14]  /*2ee0*/  DSETP.GEU.AND P0, PT, |R4|, c[0x2][0x0], PT ;  /* 0x008000000400762a */ /* 0x000e1c0003f0e200 */
[----:B0-----:R-:W-:Y:S01]  /*2ef0*/  @!P0 FMUL R17, R17, 1.175494350822287508e-38 ;  /* 0x0080000011118820 */ /* 0x001fe20000400000 */
[----:B------:R-:W-:Y:S05]  /*2f00*/  BRA `(.L_x_3431) ;  /* 0x00000a0000007947 */ /* 0x000fea0003800000 */
.L_x_3426:
        /* <DEDUP_REMOVED lines=8> */
[----:B----4-:R-:W4:Y:S02]  /*2f90*/  LDG.E.U8 R4, [R4.64] ;  /* 0x0000002404047981 */ /* 0x010f24000c1e1100 */
[----:B----4-:R-:W-:-:S04]  /*2fa0*/  ISETP.NE.AND P0, PT, R4, RZ, PT ;  /* 0x000000ff0400720c */ /* 0x010fc80003f05270 */
[----:B------:R-:W-:Y:S01]  /*2fb0*/  FSEL R17, RZ, 1, !P0 ;  /* 0x3f800000ff117808 */ /* 0x000fe20004000000 */
[----:B------:R-:W-:Y:S05]  /*2fc0*/  BRA `(.L_x_3431) ;  /* 0x0000094000007947 */ /* 0x000fea0003800000 */
.L_x_3440:
[----:B----4-:R-:W4:Y:S02]  /*2fd0*/  LDG.E.64 R4, [R4.64] ;  /* 0x0000002404047981 */ /* 0x010f24000c1e1b00 */
[----:B----4-:R-:W0:Y:S01]  /*2fe0*/  F2F.F32.F64 R17, R4 ;  /* 0x0000000400117310 */ /* 0x010e220000301000 */
[----:B------:R-:W0:-:S14]  /*2ff0*/  DSETP.GEU.AND P0, PT, |R4|, c[0x2][0x0], PT ;  /* 0x008000000400762a */ /* 0x000e1c0003f0e200 */
[----:B0-----:R-:W-:Y:S01]  /*3000*/  @!P0 FMUL R17, R17, 1.175494350822287508e-38 ;  /* 0x0080000011118820 */ /* 0x001fe20000400000 */
[----:B------:R-:W-:Y:S05]  /*3010*/  BRA `(.L_x_3431) ;  /* 0x000008f000007947 */ /* 0x000fea0003800000 */
.L_x_3439:
[----:B------:R-:W-:-:S13]  /*3020*/  ISETP.NE.AND P0, PT, R0, 0xf, PT ;  /* 0x0000000f0000780c */ /* 0x000fda0003f05270 */
[----:B------:R-:W-:Y:S05]  /*3030*/  @!P0 BRA `(.L_x_3441) ;  /* 0x0000025000008947 */ /* 0x000fea0003800000 */
[----:B------:R-:W-:-:S13]  /*3040*/  ISETP.NE.AND P0, PT, R0, 0x17, PT ;  /* 0x000000170000780c */ /* 0x000fda0003f05270 */
[----:B------:R-:W-:Y:S05]  /*3050*/  @!P0 BRA `(.L_x_3442) ;  /* 0x0000016000008947 */ /* 0x000fea0003800000 */
[----:B------:R-:W-:-:S13]  /*3060*/  ISETP.NE.AND P0, PT, R0, 0x18, PT ;  /* 0x000000180000780c */ /* 0x000fda0003f05270 */
[----:B------:R-:W-:Y:S05]  /*3070*/  @P0 BRA `(.L_x_3430) ;  /* 0x000006f000000947 */ /* 0x000fea0003800000 */
[----:B----4-:R-:W4:Y:S01]  /*3080*/  LDG.E.U8 R17, [R4.64] ;  /* 0x0000002404117981 */ /* 0x010f22000c1e1100 */
[----:B------:R-:W-:Y:S02]  /*3090*/  IMAD.MOV.U32 R8, RZ, RZ, -0x800000 ;  /* 0xff800000ff087424 */ /* 0x000fe400078e00ff */
[----:B----4-:R-:W-:-:S05]  /*30a0*/  IMAD.SHL.U32 R17, R17, 0x1000000, RZ ;  /* 0x0100000011117824 */ /* 0x010fca00078e00ff */
[----:B------:R-:W-:-:S04]  /*30b0*/  LOP3.LUT R0, R17, 0x7f000000, RZ, 0xc0, !PT ;  /* 0x7f00000011007812 */ /* 0x000fc800078ec0ff */
[----:B------:R-:W0:Y:S01]  /*30c0*/  FLO.U32 R3, R0 ;  /* 0x0000000000037300 */ /* 0x000e2200000e0000 */
[----:B------:R-:W-:-:S04]  /*30d0*/  IADD3 R6, R0, 0x1000000, RZ ;  /* 0x0100000000067810 */ /* 0x000fc80007ffe0ff */
[----:B------:R-:W-:Y:S02]  /*30e0*/  SHF.R.S32.HI R6, RZ, 0x8, R6 ;  /* 0x00000008ff067819 */ /* 0x000fe40000011406 */
[----:B0-----:R-:W-:-:S04]  /*30f0*/  IADD3 R3, -R3, 0x1f, RZ ;  /* 0x0000001f03037810 */ /* 0x001fc80007ffe1ff */
        /* <DEDUP_REMOVED lines=12> */
.L_x_3442:
[----:B----4-:R-:W4:Y:S02]  /*31c0*/  LDG.E.U8 R4, [R4.64] ;  /* 0x0000002404047981 */ /* 0x010f24000c1e1100 */
        /* <DEDUP_REMOVED lines=12> */
.L_x_3441:
[----:B----4-:R-:W4:Y:S02]  /*3290*/  LDG.E.U16 R4, [R4.64] ;  /* 0x0000002404047981 */ /* 0x010f24000c1e1500 */
[----:B----4-:R-:W-:Y:S01]  /*32a0*/  PRMT R17, RZ, 0x5410, R4 ;  /* 0x00005410ff117816 */ /* 0x010fe20000000004 */
[----:B------:R-:W-:Y:S05]  /*32b0*/  BRA `(.L_x_3431) ;  /* 0x0000065000007947 */ /* 0x000fea0003800000 */
.L_x_3438:
        /* <DEDUP_REMOVED lines=8> */
[----:B----4-:R-:W4:Y:S02]  /*3340*/  LDG.E.U16 R4, [R4.64] ;  /* 0x0000002404047981 */ /* 0x010f24000c1e1500 */
[----:B----4-:R0:W1:Y:S01]  /*3350*/  I2F.U16 R17, R4 ;  /* 0x0000000400117306 */ /* 0x0100620000101000 */
[----:B------:R-:W-:Y:S05]  /*3360*/  BRA `(.L_x_3431) ;  /* 0x000005a000007947 */ /* 0x000fea0003800000 */
.L_x_3445:
[----:B----4-:R-:W4:Y:S01]  /*3370*/  LDG.E.U8 R3, [R4.64] ;  /* 0x0000002404037981 */ /* 0x010f22000c1e1100 */
        /* <DEDUP_REMOVED lines=19> */
.L_x_3447:
[----:B------:R-:W-:Y:S05]  /*34b0*/  BSYNC B0 ;  /* 0x0000000000007941 */ /* 0x000fea0003800000 */
.L_x_3446:
[----:B------:R-:W-:Y:S01]  /*34c0*/  IMAD.SHL.U32 R3, R3, 0x100000, RZ ;  /* 0x0010000003037824 */ /* 0x000fe200078e00ff */
[----:B------:R-:W-:-:S04]  /*34d0*/  LEA R0, R0, 0x3b800000, 0x17 ;  /* 0x3b80000000007811 */ /* 0x000fc800078eb8ff */
[----:B------:R-:W-:Y:S01]  /*34e0*/  LOP3.LUT R17, R0, R3, R17, 0xfe, !PT ;  /* 0x0000000300117212 */ /* 0x000fe200078efe11 */
[----:B------:R-:W-:Y:S05]  /*34f0*/  BRA `(.L_x_3431) ;  /* 0x0000041000007947 */ /* 0x000fea0003800000 */
.L_x_3444:
        /* <DEDUP_REMOVED lines=20> */
.L_x_3449:
[----:B------:R-:W-:Y:S05]  /*3640*/  BSYNC B0 ;  /* 0x0000000000007941 */ /* 0x000fea0003800000 */
.L_x_3448:
[----:B------:R-:W-:Y:S01]  /*3650*/  IMAD.SHL.U32 R3, R3, 0x200000, RZ ;  /* 0x0020000003037824 */ /* 0x000fe200078e00ff */
[----:B------:R-:W-:-:S04]  /*3660*/  LEA R0, R0, 0x37800000, 0x17 ;  /* 0x3780000000007811 */ /* 0x000fc800078eb8ff */
[----:B------:R-:W-:Y:S01]  /*3670*/  LOP3.LUT R17, R0, R3, R17, 0xfe, !PT ;  /* 0x0000000300117212 */ /* 0x000fe200078efe11 */
[----:B------:R-:W-:Y:S05]  /*3680*/  BRA `(.L_x_3431) ;  /* 0x0000028000007947 */ /* 0x000fea0003800000 */
.L_x_3443:
[----:B------:R-:W-:-:S13]  /*3690*/  ISETP.NE.AND P0, PT, R0, 0x1c, PT ;  /* 0x0000001c0000780c */ /* 0x000fda0003f05270 */
[----:B------:R-:W-:Y:S05]  /*36a0*/  @!P0 BRA `(.L_x_3450) ;  /* 0x0000024000008947 */ /* 0x000fea0003800000 */
[----:B------:R-:W-:-:S13]  /*36b0*/  ISETP.NE.AND P0, PT, R0, 0x1d, PT ;  /* 0x0000001d0000780c */ /* 0x000fda0003f05270 */
[----:B------:R-:W-:Y:S05]  /*36c0*/  @!P0 BRA `(.L_x_3451) ;  /* 0x000001f000008947 */ /* 0x000fea0003800000 */
[----:B------:R-:W-:-:S13]  /*36d0*/  ISETP.NE.AND P0, PT, R0, 0x2c, PT ;  /* 0x0000002c0000780c */ /* 0x000fda0003f05270 */
[----:B------:R-:W-:Y:S05]  /*36e0*/  @P0 BRA `(.L_x_3430) ;  /* 0x0000008000000947 */ /* 0x000fea0003800000 */
[----:B----4-:R-:W4:Y:S01]  /*36f0*/  LDG.E.U8 R4, [R4.64] ;  /* 0x0000002404047981 */ /* 0x010f22000c1e1100 */
[----:B------:R-:W-:Y:S01]  /*3700*/  IMAD.MOV.U32 R17, RZ, RZ, 0x400000 ;  /* 0x00400000ff117424 */ /* 0x000fe200078e00ff */
[----:B----4-:R-:W-:-:S13]  /*3710*/  ISETP.NE.AND P0, PT, R4, RZ, PT ;  /* 0x000000ff0400720c */ /* 0x010fda0003f05270 */
[----:B------:R-:W-:Y:S05]  /*3720*/  @!P0 BRA `(.L_x_3431) ;  /* 0x000001e000008947 */ /* 0x000fea0003800000 */
[----:B------:R-:W-:-:S13]  /*3730*/  ISETP.NE.AND P0, PT, R4, 0xff, PT ;  /* 0x000000ff0400780c */ /* 0x000fda0003f05270 */
[----:B------:R-:W-:Y:S02]  /*3740*/  @!P0 IMAD.MOV.U32 R17, RZ, RZ, 0x7f800001 ;  /* 0x7f800001ff118424 */ /* 0x000fe400078e00ff */
[----:B------:R-:W-:Y:S01]  /*3750*/  @P0 IMAD.SHL.U32 R17, R4, 0x800000, RZ ;  /* 0x0080000004110824 */ /* 0x000fe200078e00ff */
[----:B------:R-:W-:Y:S05]  /*3760*/  BRA `(.L_x_3431) ;  /* 0x000001a000007947 */ /* 0x000fea0003800000 */
.L_x_3430:
        /* <DEDUP_REMOVED lines=21> */
.L_x_3451:
[----:B----4-:R-:W4:Y:S02]  /*38c0*/  LDG.E.64 R4, [R4.64] ;  /* 0x0000002404047981 */ /* 0x010f24000c1e1b00 */
[----:B----4-:R0:W1:Y:S01]  /*38d0*/  I2F.U64 R17, R4 ;  /* 0x0000000400117312 */ /* 0x0100620000301000 */
[----:B------:R-:W-:Y:S05]  /*38e0*/  BRA `(.L_x_3431) ;  /* 0x0000002000007947 */ /* 0x000fea0003800000 */
.L_x_3450:
[----:B----4-:R-:W4:Y:S02]  /*38f0*/  LDG.E R4, [R4.64] ;  /* 0x0000002404047981 */ /* 0x010f24000c1e1900 */
[----:B----4-:R0:W1:Y:S02]  /*3900*/  I2F.U32 R17, R4 ;  /* 0x0000000400117306 */ /* 0x0100640000201000 */
.L_x_3431:
[----:B------:R-:W-:Y:S05]  /*3910*/  BSYNC B6 ;  /* 0x0000000000067941 */ /* 0x000fea0003800000 */
.L_x_3425:
[----:B------:R-:W-:Y:S02]  /*3920*/  IADD3 R30, R30, 0x80, RZ ;  /* 0x000000801e1e7810 */ /* 0x000fe40007ffe0ff */
.L_x_3343:
[----:B-1-34-:R-:W-:Y:S05]  /*3930*/  BSYNC B7 ;  /* 0x0000000000077941 */ /* 0x01afea0003800000 */
.L_x_3342:
[----:B------:R-:W-:Y:S01]  /*3940*/  ISETP.GE.AND P0, PT, R30, R34, PT ;  /* 0x000000221e00720c */ /* 0x000fe20003f06270 */
[----:B------:R-:W-:Y:S01]  /*3950*/  BSSY B7, `(.L_x_3452) ;  /* 0x0000386000077945 */ /* 0x000fe20003800000 */
[----:B------:R-:W-:Y:S01]  /*3960*/  CS2R R18, SRZ ;  /* 0x0000000000127805 */ /* 0x000fe2000001ff00 */
[----:B------:R-:W-:-:S10]  /*3970*/  IMAD.MOV.U32 R22, RZ, RZ, RZ ;  /* 0x000000ffff167224 */ /* 0x000fd400078e00ff */
[----:B------:R-:W-:Y:S05]  /*3980*/  @P0 BRA `(.L_x_3453) ;  /* 0x0000382000000947 */ /* 0x000fea0003800000 */
[----:B------:R-:W-:Y:S01]  /*3990*/  PRMT R0, R36, 0x9910, RZ ;  /* 0x0000991024007816 */ /* 0x000fe200000000ff */
[----:B------:R-:W-:Y:S01]  /*39a0*/  IMAD R22, R35, 0x200, R30 ;  /* 0x0000020023167824 */ /* 0x000fe200078e021e */
[----:B------:R-:W-:Y:S02]  /*39b0*/  BSSY B6, `(.L_x_3454) ;  /* 0x00000de000067945 */ /* 0x000fe40003800000 */
        /* <DEDUP_REMOVED lines=14> */
[----:B---3--:R0:W1:Y:S01]  /*3aa0*/  I2F.S16 R26, R4 ;  /* 0x00000004001a7306 */ /* 0x0080620000101400 */
[----:B------:R-:W-:Y:S05]  /*3ab0*/  BRA `(.L_x_3460) ;  /* 0x00000cd000007947 */ /* 0x000fea0003800000 */
.L_x_3458:
[----:B------:R-:W3:Y:S02]  /*3ac0*/  LDG.E.U8 R4, [R4.64] ;  /* 0x0000002404047981 */ /* 0x000ee4000c1e1100 */
[----:B---3--:R0:W1:Y:S01]  /*3ad0*/  I2F.U16 R26, R4 ;  /* 0x00000004001a7306 */ /* 0x0080620000101000 */
[----:B------:R-:W-:Y:S05]  /*3ae0*/  BRA `(.L_x_3460) ;  /* 0x00000ca000007947 */ /* 0x000fea0003800000 */
.L_x_3457:
[----:B------:R-:W-:-:S13]  /*3af0*/  ISETP.NE.AND P0, PT, R0, 0x2, PT ;  /* 0x000000020000780c */ /* 0x000fda0003f05270 */
[----:B------:R-:W-:Y:S05]  /*3b00*/  @!P0 BRA `(.L_x_3461) ;  /* 0x000000a000008947 */ /* 0x000fea0003800000 */
[----:B------:R-:W-:-:S13]  /*3b10*/  ISETP.NE.AND P0, PT, R0, 0x3, PT ;  /* 0x000000030000780c */ /* 0x000fda0003f05270 */
[----:B------:R-:W-:Y:S05]  /*3b20*/  @!P0 BRA `(.L_x_3462) ;  /* 0x0000005000008947 */ /* 0x000fea0003800000 */
[----:B------:R-:W-:-:S13]  /*3b30*/  ISETP.NE.AND P0, PT, R0, 0x4, PT ;  /* 0x000000040000780c */ /* 0x000fda0003f05270 */
[----:B------:R-:W-:Y:S05]  /*3b40*/  @P0 BRA `(.L_x_3459) ;  /* 0x00000aa000000947 */ /* 0x000fea0003800000 */
[----:B------:R-:W3:Y:S02]  /*3b50*/  LDG.E.64 R26, [R4.64] ;  /* 0x00000024041a7981 */ /* 0x000ee4000c1e1b00 */
[----:B---3--:R0:W1:Y:S01]  /*3b60*/  I2F.S64 R26, R26 ;  /* 0x0000001a001a7312 */ /* 0x0080620000301400 */
[----:B------:R-:W-:Y:S05]  /*3b70*/  BRA `(.L_x_3460) ;  /* 0x00000c1000007947 */ /* 0x000fea0003800000 */
.L_x_3462:
[----:B------:R-:W3:Y:S02]  /*3b80*/  LDG.E R4, [R4.64] ;  /* 0x0000002404047981 */ /* 0x000ee4000c1e1900 */
[----:B---3--:R0:W1:Y:S01]  /*3b90*/  I2F R26, R4 ;  /* 0x00000004001a7306 */ /* 0x0080620000201400 */
[----:B------:R-:W-:Y:S05]  /*3ba0*/  BRA `(.L_x_3460) ;  /* 0x00000be000007947 */ /* 0x000fea0003800000 */
.L_x_3461:
[----:B------:R-:W3:Y:S02]  /*3bb0*/  LDG.E.U16 R4, [R4.64] ;  /* 0x0000002404047981 */ /* 0x000ee4000c1e1500 */
[----:B---3--:R0:W1:Y:S01]  /*3bc0*/  I2F.S16 R26, R4 ;  /* 0x00000004001a7306 */ /* 0x0080620000101400 */
[----:B------:R-:W-:Y:S05]  /*3bd0*/  BRA `(.L_x_3460) ;  /* 0x00000bb000007947 */ /* 0x000fea0003800000 */
.L_x_3456:
        /* <DEDUP_REMOVED lines=8> */
.L_x_3464:
[----:B------:R-:W3:Y:S02]  /*3c60*/  LDG.E.U16 R4, [R4.64] ;  /* 0x0000002404047981 */ /* 0x000ee4000c1e1500 */
[----:B---3--:R-:W-:Y:S01]  /*3c70*/  HADD2.F32 R26, -RZ, R4.H0_H0 ;  /* 0x20000004ff1a7230 */ /* 0x008fe20000004100 */
[----:B------:R-:W-:Y:S05]  /*3c80*/  BRA `(.L_x_3460) ;  /* 0x00000b0000007947 */ /* 0x000fea0003800000 */
.L_x_3463:
        /* <DEDUP_REMOVED lines=8> */
.L_x_3466:
[----:B------:R-:W3:Y:S02]  /*3d10*/  LDG.E.U16 R4, [R4.64] ;  /* 0x0000002404047981 */ /* 0x000ee4000c1e1500 */
[----:B---3--:R-:W-:Y:S01]  /*3d20*/  HADD2.F32 R26, -RZ, R4.H0_H0 ;  /* 0x20000004ff1a7230 */ /* 0x008fe20000004100 */
[----:B------:R-:W-:Y:S05]  /*3d30*/  BRA `(.L_x_3460) ;  /* 0x00000a5000007947 */ /* 0x000fea0003800000 */
.L_x_3465:
[----:B------:R-:W3:Y:S02]  /*3d40*/  LDG.E.64 R4, [R4.64] ;  /* 0x0000002404047981 */ /* 0x000ee4000c1e1b00 */
[----:B---3--:R-:W0:Y:S01]  /*3d50*/  F2F.F32.F64 R26, R4 ;  /* 0x00000004001a7310 */ /* 0x008e220000301000 */
[----:B------:R-:W0:-:S14]  /*3d60*/  DSETP.GEU.AND P0, PT, |R4|, c[0x2][0x0], PT ;  /* 0x008000000400762a */ /* 0x000e1c0003f0e200 */
[----:B0-----:R-:W-:Y:S01]  /*3d70*/  @!P0 FMUL R26, R26, 1.175494350822287508e-38 ;  /* 0x008000001a1a8820 */ /* 0x001fe20000400000 */
[----:B------:R-:W-:Y:S05]  /*3d80*/  BRA `(.L_x_3460) ;  /* 0x00000a0000007947 */ /* 0x000fea0003800000 */
.L_x_3455:
        /* <DEDUP_REMOVED lines=12> */
.L_x_3469:
[----:B------:R-:W3:Y:S02]  /*3e50*/  LDG.E.64 R4, [R4.64] ;  /* 0x0000002404047981 */ /* 0x000ee4000c1e1b00 */
[----:B---3--:R-:W0:Y:S01]  /*3e60*/  F2F.F32.F64 R26, R4 ;  /* 0x00000004001a7310 */ /* 0x008e220000301000 */
[----:B------:R-:W0:-:S14]  /*3e70*/  DSETP.GEU.AND P0, PT, |R4|, c[0x2][0x0], PT ;  /* 0x008000000400762a */ /* 0x000e1c0003f0e200 */
[----:B0-----:R-:W-:Y:S01]  /*3e80*/  @!P0 FMUL R26, R26, 1.175494350822287508e-38 ;  /* 0x008000001a1a8820 */ /* 0x001fe20000400000 */
[----:B------:R-:W-:Y:S05]  /*3e90*/  BRA `(.L_x_3460) ;  /* 0x000008f000007947 */ /* 0x000fea0003800000 */
.L_x_3468:
        /* <DEDUP_REMOVED lines=26> */
.L_x_3471:
        /* <DEDUP_REMOVED lines=13> */
.L_x_3470:
[----:B------:R-:W3:Y:S02]  /*4110*/  LDG.E.U16 R4, [R4.64] ;  /* 0x0000002404047981 */ /* 0x000ee4000c1e1500 */
[----:B---3--:R-:W-:Y:S01]  /*4120*/  PRMT R26, RZ, 0x5410, R4 ;  /* 0x00005410ff1a7816 */ /* 0x008fe20000000004 */
[----:B------:R-:W-:Y:S05]  /*4130*/  BRA `(.L_x_3460) ;  /* 0x0000065000007947 */ /* 0x000fea0003800000 */
.L_x_3467:
        /* <DEDUP_REMOVED lines=9> */
[----:B---3--:R0:W1:Y:S01]  /*41d0*/  I2F.U16 R26, R4 ;  /* 0x00000004001a7306 */ /* 0x0080620000101000 */
[----:B------:R-:W-:Y:S05]  /*41e0*/  BRA `(.L_x_3460) ;  /* 0x000005a000007947 */ /* 0x000fea0003800000 */
.L_x_3474:
        /* <DEDUP_REMOVED lines=20> */
.L_x_3476:
[----:B------:R-:W-:Y:S05]  /*4330*/  BSYNC B0 ;  /* 0x0000000000007941 */ /* 0x000fea0003800000 */
.L_x_3475:
[----:B------:R-:W-:Y:S01]  /*4340*/  IMAD.SHL.U32 R3, R3, 0x100000, RZ ;  /* 0x0010000003037824 */ /* 0x000fe200078e00ff */
[----:B------:R-:W-:-:S04]  /*4350*/  LEA R5, R0, 0x3b800000, 0x17 ;  /* 0x3b80000000057811 */ /* 0x000fc800078eb8ff */
[----:B------:R-:W-:Y:S01]  /*4360*/  LOP3.LUT R26, R5, R3, R26, 0xfe, !PT ;  /* 0x00000003051a7212 */ /* 0x000fe200078efe1a */
[----:B------:R-:W-:Y:S05]  /*4370*/  BRA `(.L_x_3460) ;  /* 0x0000041000007947 */ /* 0x000fea0003800000 */
.L_x_3473:
        /* <DEDUP_REMOVED lines=20> */
.L_x_3478:
[----:B------:R-:W-:Y:S05]  /*44c0*/  BSYNC B0 ;  /* 0x0000000000007941 */ /* 0x000fea0003800000 */
.L_x_3477:
[----:B------:R-:W-:Y:S01]  /*44d0*/  IMAD.SHL.U32 R3, R3, 0x200000, RZ ;  /* 0x0020000003037824 */ /* 0x000fe200078e00ff */
[----:B------:R-:W-:-:S04]  /*44e0*/  LEA R5, R0, 0x37800000, 0x17 ;  /* 0x3780000000057811 */ /* 0x000fc800078eb8ff */
[----:B------:R-:W-:Y:S01]  /*44f0*/  LOP3.LUT R26, R5, R3, R26, 0xfe, !PT ;  /* 0x00000003051a7212 */ /* 0x000fe200078efe1a */
[----:B------:R-:W-:Y:S05]  /*4500*/  BRA `(.L_x_3460) ;  /* 0x0000028000007947 */ /* 0x000fea0003800000 */
.L_x_3472:
        /* <DEDUP_REMOVED lines=14> */
.L_x_3459:
        /* <DEDUP_REMOVED lines=18> */
[----:B0-2--5:R-:W-:Y:S05]  /*4710*/  CALL.ABS.NOINC R18 ;  /* 0x0000000012007343 */ /* 0x025fea0003c00000 */
[----:B------:R-:W-:Y:S01]  /*4720*/  IMAD.MOV.U32 R26, RZ, RZ, RZ ;  /* 0x000000ffff1a7224 */ /* 0x000fe200078e00ff */
[----:B------:R-:W-:Y:S05]  /*4730*/  BRA `(.L_x_3460) ;  /* 0x0000005000007947 */ /* 0x000fea0003800000 */
.L_x_3480:
[----:B------:R-:W3:Y:S02]  /*4740*/  LDG.E.64 R26, [R4.64] ;  /* 0x00000024041a7981 */ /* 0x000ee4000c1e1b00 */
[----:B---3--:R0:W1:Y:S01]  /*4750*/  I2F.U64 R26, R26 ;  /* 0x0000001a001a7312 */ /* 0x0080620000301000 */
[----:B------:R-:W-:Y:S05]  /*4760*/  BRA `(.L_x_3460) ;  /* 0x0000002000007947 */ /* 0x000fea0003800000 */
.L_x_3479:
[----:B------:R-:W3:Y:S02]  /*4770*/  LDG.E R4, [R4.64] ;  /* 0x0000002404047981 */ /* 0x000ee4000c1e1900 */
[----:B---3--:R0:W1:Y:S02]  /*4780*/  I2F.U32 R26, R4 ;  /* 0x00000004001a7306 */ /* 0x0080640000201000 */
.L_x_3460:
[----:B------:R-:W-:Y:S05]  /*4790*/  BSYNC B6 ;  /* 0x0000000000067941 */ /* 0x000fea0003800000 */
.L_x_3454:
[----:B------:R-:W-:Y:S01]  /*47a0*/  PRMT R0, R37, 0x9910, RZ ;  /* 0x0000991025007816 */ /* 0x000fe200000000ff */
[----:B0-----:R-:W-:Y:S01]  /*47b0*/  IMAD R4, R22, c[0x0][0x19c], RZ ;  /* 0x0000670016047a24 */ /* 0x001fe200078e02ff */
        /* <DEDUP_REMOVED lines=16> */
.L_x_3485:
[----:B------:R-:W3:Y:S02]  /*48c0*/  LDG.E.U8 R4, [R4.64] ;  /* 0x0000002404047981 */ /* 0x000ee4000c1e1100 */
[----:B---3--:R0:W3:Y:S01]  /*48d0*/  I2F.U16 R18, R4 ;  /* 0x0000000400127306 */ /* 0x0080e20000101000 */
[----:B------:R-:W-:Y:S05]  /*48e0*/  BRA `(.L_x_3487) ;  /* 0x00000ca000007947 */ /* 0x000fea0003800000 */
.L_x_3484:
        /* <DEDUP_REMOVED lines=9> */
.L_x_3489:
[----:B------:R-:W3:Y:S02]  /*4980*/  LDG.E R4, [R4.64] ;  /* 0x0000002404047981 */ /* 0x000ee4000c1e1900 */
[----:B---3--:R0:W3:Y:S01]  /*4990*/  I2F R18, R4 ;  /* 0x0000000400127306 */ /* 0x0080e20000201400 */
[----:B------:R-:W-:Y:S05]  /*49a0*/  BRA `(.L_x_3487) ;  /* 0x00000be000007947 */ /* 0x000fea0003800000 */
.L_x_3488:
[----:B------:R-:W3:Y:S02]  /*49b0*/  LDG.E.U16 R4, [R4.64] ;  /* 0x0000002404047981 */ /* 0x000ee4000c1e1500 */
[----:B---3--:R0:W3:Y:S01]  /*49c0*/  I2F.S16 R18, R4 ;  /* 0x0000000400127306 */ /* 0x0080e20000101400 */
[----:B------:R-:W-:Y:S05]  /*49d0*/  BRA `(.L_x_3487) ;  /* 0x00000bb000007947 */ /* 0x000fea0003800000 */
.L_x_3483:
        /* <DEDUP_REMOVED lines=8> */
.L_x_3491:
[----:B------:R-:W3:Y:S02]  /*4a60*/  LDG.E.U16 R4, [R4.64] ;  /* 0x0000002404047981 */ /* 0x000ee4000c1e1500 */
[----:B---3--:R-:W-:Y:S01]  /*4a70*/  HADD2.F32 R18, -RZ, R4.H0_H0 ;  /* 0x20000004ff127230 */ /* 0x008fe20000004100 */
[----:B------:R-:W-:Y:S05]  /*4a80*/  BRA `(.L_x_3487) ;  /* 0x00000b0000007947 */ /* 0x000fea0003800000 */
.L_x_3490:
        /* <DEDUP_REMOVED lines=8> */
.L_x_3493:
[----:B------:R-:W3:Y:S02]  /*4b10*/  LDG.E.U16 R4, [R4.64] ;  /* 0x0000002404047981 */ /* 0x000ee4000c1e1500 */
[----:B---3--:R-:W-:Y:S01]  /*4b20*/  HADD2.F32 R18, -RZ, R4.H0_H0 ;  /* 0x20000004ff127230 */ /* 0x008fe20000004100 */
[----:B------:R-:W-:Y:S05]  /*4b30*/  BRA `(.L_x_3487) ;  /* 0x00000a5000007947 */ /* 0x000fea0003800000 */
.L_x_3492:
[----:B------:R-:W3:Y:S02]  /*4b40*/  LDG.E.64 R4, [R4.64] ;  /* 0x0000002404047981 */ /* 0x000ee4000c1e1b00 */
[----:B---3--:R-:W0:Y:S01]  /*4b50*/  F2F.F32.F64 R18, R4 ;  /* 0x0000000400127310 */ /* 0x008e220000301000 */
[----:B------:R-:W0:-:S14]  /*4b60*/  DSETP.GEU.AND P0, PT, |R4|, c[0x2][0x0], PT ;  /* 0x008000000400762a */ /* 0x000e1c0003f0e200 */
[----:B0-----:R-:W-:Y:S01]  /*4b70*/  @!P0 FMUL R18, R18, 1.175494350822287508e-38 ;  /* 0x0080000012128820 */ /* 0x001fe20000400000 */
[----:B------:R-:W-:Y:S05]  /*4b80*/  BRA `(.L_x_3487) ;  /* 0x00000a0000007947 */ /* 0x000fea0003800000 */
.L_x_3482:
        /* <DEDUP_REMOVED lines=12> */
.L_x_3496:
[----:B------:R-:W3:Y:S02]  /*4c50*/  LDG.E.64 R4, [R4.64] ;  /* 0x0000002404047981 */ /* 0x000ee4000c1e1b00 */
[----:B---3--:R-:W0:Y:S01]  /*4c60*/  F2F.F32.F64 R18, R4 ;  /* 0x0000000400127310 */ /* 0x008e220000301000 */
[----:B------:R-:W0:-:S14]  /*4c70*/  DSETP.GEU.AND P0, PT, |R4|, c[0x2][0x0], PT ;  /* 0x008000000400762a */ /* 0x000e1c0003f0e200 */
[----:B0-----:R-:W-:Y:S01]  /*4c80*/  @!P0 FMUL R18, R18, 1.175494350822287508e-38 ;  /* 0x0080000012128820 */ /* 0x001fe20000400000 */
[----:B------:R-:W-:Y:S05]  /*4c90*/  BRA `(.L_x_3487) ;  /* 0x000008f000007947 */ /* 0x000fea0003800000 */
.L_x_3495:
        /* <DEDUP_REMOVED lines=26> */
.L_x_3498:
        /* <DEDUP_REMOVED lines=13> */
.L_x_3497:
[----:B------:R-:W3:Y:S02]  /*4f10*/  LDG.E.U16 R4, [R4.64] ;  /* 0x0000002404047981 */ /* 0x000ee4000c1e1500 */
[----:B---3--:R-:W-:Y:S01]  /*4f20*/  PRMT R18, RZ, 0x5410, R4 ;  /* 0x00005410ff127816 */ /* 0x008fe20000000004 */
[----:B------:R-:W-:Y:S05]  /*4f30*/  BRA `(.L_x_3487) ;  /* 0x0000065000007947 */ /* 0x000fea0003800000 */
.L_x_3494:
        /* <DEDUP_REMOVED lines=11> */
.L_x_3501:
        /* <DEDUP_REMOVED lines=20> */
.L_x_3503:
[----:B------:R-:W-:Y:S05]  /*5130*/  BSYNC B0 ;  /* 0x0000000000007941 */ /* 0x000fea0003800000 */
.L_x_3502:
[----:B------:R-:W-:Y:S01]  /*5140*/  IMAD.SHL.U32 R3, R3, 0x100000, RZ ;  /* 0x0010000003037824 */ /* 0x000fe200078e00ff */
[----:B------:R-:W-:-:S04]  /*5150*/  LEA R5, R0, 0x3b800000, 0x17 ;  /* 0x3b80000000057811 */ /* 0x000fc800078eb8ff */
[----:B------:R-:W-:Y:S01]  /*5160*/  LOP3.LUT R18, R5, R3, R18, 0xfe, !PT ;  /* 0x0000000305127212 */ /* 0x000fe200078efe12 */
[----:B------:R-:W-:Y:S05]  /*5170*/  BRA `(.L_x_3487) ;  /* 0x0000041000007947 */ /* 0x000fea0003800000 */
.L_x_3500:
        /* <DEDUP_REMOVED lines=20> */
.L_x_3505:
[----:B------:R-:W-:Y:S05]  /*52c0*/  BSYNC B0 ;  /* 0x0000000000007941 */ /* 0x000fea0003800000 */
.L_x_3504:
[----:B------:R-:W-:Y:S01]  /*52d0*/  IMAD.SHL.U32 R3, R3, 0x200000, RZ ;  /* 0x0020000003037824 */ /* 0x000fe200078e00ff */
[----:B------:R-:W-:-:S04]  /*52e0*/  LEA R5, R0, 0x37800000, 0x17 ;  /* 0x3780000000057811 */ /* 0x000fc800078eb8ff */
[----:B------:R-:W-:Y:S01]  /*52f0*/  LOP3.LUT R18, R5, R3, R18, 0xfe, !PT ;  /* 0x0000000305127212 */ /* 0x000fe200078efe12 */
[----:B------:R-:W-:Y:S05]  /*5300*/  BRA `(.L_x_3487) ;  /* 0x0000028000007947 */ /* 0x000fea0003800000 */
.L_x_3499:
        /* <DEDUP_REMOVED lines=14> */
.L_x_3486:
        /* <DEDUP_REMOVED lines=21> */
.L_x_3507:
[----:B------:R-:W3:Y:S02]  /*5540*/  LDG.E.64 R18, [R4.64] ;  /* 0x0000002404127981 */ /* 0x000ee4000c1e1b00 */
[----:B---3--:R0:W3:Y:S01]  /*5550*/  I2F.U64 R18, R18 ;  /* 0x0000001200127312 */ /* 0x0080e20000301000 */
[----:B------:R-:W-:Y:S05]  /*5560*/  BRA `(.L_x_3487) ;  /* 0x0000002000007947 */ /* 0x000fea0003800000 */
.L_x_3506:
[----:B------:R-:W3:Y:S02]  /*5570*/  LDG.E R4, [R4.64] ;  /* 0x0000002404047981 */ /* 0x000ee4000c1e1900 */
[----:B---3--:R0:W3:Y:S02]  /*5580*/  I2F.U32 R18, R4 ;  /* 0x0000000400127306 */ /* 0x0080e40000201000 */
.L_x_3487:
[----:B------:R-:W-:Y:S05]  /*5590*/  BSYNC B6 ;  /* 0x0000000000067941 */ /* 0x000fea0003800000 */
.L_x_3481:
        /* <DEDUP_REMOVED lines=18> */
.L_x_3512:
[----:B------:R-:W4:Y:S02]  /*56c0*/  LDG.E.U8 R4, [R4.64] ;  /* 0x0000002404047981 */ /* 0x000f24000c1e1100 */
[----:B----4-:R0:W4:Y:S01]  /*56d0*/  I2F.U16 R19, R4 ;  /* 0x0000000400137306 */ /* 0x0101220000101000 */
[----:B------:R-:W-:Y:S05]  /*56e0*/  BRA `(.L_x_3514) ;  /* 0x00000ca000007947 */ /* 0x000fea0003800000 */
.L_x_3511:
        /* <DEDUP_REMOVED lines=9> */
.L_x_3516:
[----:B------:R-:W4:Y:S02]  /*5780*/  LDG.E R4, [R4.64] ;  /* 0x0000002404047981 */ /* 0x000f24000c1e1900 */
[----:B----4-:R0:W4:Y:S01]  /*5790*/  I2F R19, R4 ;  /* 0x0000000400137306 */ /* 0x0101220000201400 */
[----:B------:R-:W-:Y:S05]  /*57a0*/  BRA `(.L_x_3514) ;  /* 0x00000be000007947 */ /* 0x000fea0003800000 */
.L_x_3515:
[----:B------:R-:W4:Y:S02]  /*57b0*/  LDG.E.U16 R4, [R4.64] ;  /* 0x0000002404047981 */ /* 0x000f24000c1e1500 */
[----:B----4-:R0:W4:Y:S01]  /*57c0*/  I2F.S16 R19, R4 ;  /* 0x0000000400137306 */ /* 0x0101220000101400 */
[----:B------:R-:W-:Y:S05]  /*57d0*/  BRA `(.L_x_3514) ;  /* 0x00000bb000007947 */ /* 0x000fea0003800000 */
.L_x_3510:
        /* <DEDUP_REMOVED lines=8> */
.L_x_3518:
[----:B------:R-:W4:Y:S02]  /*5860*/  LDG.E.U16 R4, [R4.64] ;  /* 0x0000002404047981 */ /* 0x000f24000c1e1500 */
[----:B----4-:R-:W-:Y:S01]  /*5870*/  HADD2.F32 R19, -RZ, R4.H0_H0 ;  /* 0x20000004ff137230 */ /* 0x010fe20000004100 */
[----:B------:R-:W-:Y:S05]  /*5880*/  BRA `(.L_x_3514) ;  /* 0x00000b0000007947 */ /* 0x000fea0003800000 */
.L_x_3517:
        /* <DEDUP_REMOVED lines=8> */
.L_x_3520:
[----:B------:R-:W4:Y:S02]  /*5910*/  LDG.E.U16 R4, [R4.64] ;  /* 0x0000002404047981 */ /* 0x000f24000c1e1500 */
[----:B----4-:R-:W-:Y:S01]  /*5920*/  HADD2.F32 R19, -RZ, R4.H0_H0 ;  /* 0x20000004ff137230 */ /* 0x010fe20000004100 */
[----:B------:R-:W-:Y:S05]  /*5930*/  BRA `(.L_x_3514) ;  /* 0x00000a5000007947 */ /* 0x000fea0003800000 */
.L_x_3519:
[----:B------:R-:W4:Y:S02]  /*5940*/  LDG.E.64 R4, [R4.64] ;  /* 0x0000002404047981 */ /* 0x000f24000c1e1b00 */
[----:B----4-:R-:W0:Y:S01]  /*5950*/  F2F.F32.F64 R19, R4 ;  /* 0x0000000400137310 */ /* 0x010e220000301000 */
[----:B------:R-:W0:-:S14]  /*5960*/  DSETP.GEU.AND P0, PT, |R4|, c[0x2][0x0], PT ;  /* 0x008000000400762a */ /* 0x000e1c0003f0e200 */
[----:B0-----:R-:W-:Y:S01]  /*5970*/  @!P0 FMUL R19, R19, 1.175494350822287508e-38 ;  /* 0x0080000013138820 */ /* 0x001fe20000400000 */
[----:B------:R-:W-:Y:S05]  /*5980*/  BRA `(.L_x_3514) ;  /* 0x00000a0000007947 */ /* 0x000fea0003800000 */
.L_x_3509:
        /* <DEDUP_REMOVED lines=12> */
.L_x_3523:
[----:B------:R-:W4:Y:S02]  /*5a50*/  LDG.E.64 R4, [R4.64] ;  /* 0x0000002404047981 */ /* 0x000f24000c1e1b00 */
[----:B----4-:R-:W0:Y:S01]  /*5a60*/  F2F.F32.F64 R19, R4 ;  /* 0x0000000400137310 */ /* 0x010e220000301000 */
[----:B------:R-:W0:-:S14]  /*5a70*/  DSETP.GEU.AND P0, PT, |R4|, c[0x2][0x0], PT ;  /* 0x008000000400762a */ /* 0x000e1c0003f0e200 */
[----:B0-----:R-:W-:Y:S01]  /*5a80*/  @!P0 FMUL R19, R19, 1.175494350822287508e-38 ;  /* 0x0080000013138820 */ /* 0x001fe20000400000 */
[----:B------:R-:W-:Y:S05]  /*5a90*/  BRA `(.L_x_3514) ;  /* 0x000008f000007947 */ /* 0x000fea0003800000 */
.L_x_3522:
        /* <DEDUP_REMOVED lines=26> */
.L_x_3525:
        /* <DEDUP_REMOVED lines=13> */
.L_x_3524:
[----:B------:R-:W4:Y:S02]  /*5d10*/  LDG.E.U16 R4, [R4.64] ;  /* 0x0000002404047981 */ /* 0x000f24000c1e1500 */
[----:B----4-:R-:W-:Y:S01]  /*5d20*/  PRMT R19, RZ, 0x5410, R4 ;  /* 0x00005410ff137816 */ /* 0x010fe20000000004 */
[----:B------:R-:W-:Y:S05]  /*5d30*/  BRA `(.L_x_3514) ;  /* 0x0000065000007947 */ /* 0x000fea0003800000 */
.L_x_3521:
        /* <DEDUP_REMOVED lines=11> */
.L_x_3528:
        /* <DEDUP_REMOVED lines=20> */
.L_x_3530:
[----:B------:R-:W-:Y:S05]  /*5f30*/  BSYNC B0 ;  /* 0x0000000000007941 */ /* 0x000fea0003800000 */
.L_x_3529:
[----:B------:R-:W-:Y:S01]  /*5f40*/  IMAD.SHL.U32 R3, R3, 0x100000, RZ ;  /* 0x0010000003037824 */ /* 0x000fe200078e00ff */
[----:B------:R-:W-:-:S04]  /*5f50*/  LEA R0, R0, 0x3b800000, 0x17 ;  /* 0x3b80000000007811 */ /* 0x000fc800078eb8ff */
[----:B------:R-:W-:Y:S01]  /*5f60*/  LOP3.LUT R19, R0, R3, R19, 0xfe, !PT ;  /* 0x0000000300137212 */ /* 0x000fe200078efe13 */
[----:B------:R-:W-:Y:S05]  /*5f70*/  BRA `(.L_x_3514) ;  /* 0x0000041000007947 */ /* 0x000fea0003800000 */
.L_x_3527:
        /* <DEDUP_REMOVED lines=20> */
.L_x_3532:
[----:B------:R-:W-:Y:S05]  /*60c0*/  BSYNC B0 ;  /* 0x0000000000007941 */ /* 0x000fea0003800000 */
.L_x_3531:
[----:B------:R-:W-:Y:S01]  /*60d0*/  IMAD.SHL.U32 R3, R3, 0x200000, RZ ;  /* 0x0020000003037824 */ /* 0x000fe200078e00ff */
[----:B------:R-:W-:-:S04]  /*60e0*/  LEA R0, R0, 0x37800000, 0x17 ;  /* 0x3780000000007811 */ /* 0x000fc800078eb8ff */
[----:B------:R-:W-:Y:S01]  /*60f0*/  LOP3.LUT R19, R0, R3, R19, 0xfe, !PT ;  /* 0x0000000300137212 */ /* 0x000fe200078efe13 */
[----:B------:R-:W-:Y:S05]  /*6100*/  BRA `(.L_x_3514) ;  /* 0x0000028000007947 */ /* 0x000fea0003800000 */
.L_x_3526:
        /* <DEDUP_REMOVED lines=14> */
.L_x_3513:
        /* <DEDUP_REMOVED lines=21> */
.L_x_3534:
[----:B------:R-:W4:Y:S02]  /*6340*/  LDG.E.64 R4, [R4.64] ;  /* 0x0000002404047981 */ /* 0x000f24000c1e1b00 */
[----:B----4-:R0:W4:Y:S01]  /*6350*/  I2F.U64 R19, R4 ;  /* 0x0000000400137312 */ /* 0x0101220000301000 */
[----:B------:R-:W-:Y:S05]  /*6360*/  BRA `(.L_x_3514) ;  /* 0x0000002000007947 */ /* 0x000fea0003800000 */
.L_x_3533:
[----:B------:R-:W4:Y:S02]  /*6370*/  LDG.E R4, [R4.64] ;  /* 0x0000002404047981 */ /* 0x000f24000c1e1900 */
[----:B----4-:R0:W4:Y:S02]  /*6380*/  I2F.U32 R19, R4 ;  /* 0x0000000400137306 */ /* 0x0101240000201000 */
.L_x_3514:
[----:B------:R-:W-:Y:S05]  /*6390*/  BSYNC B6 ;  /* 0x0000000000067941 */ /* 0x000fea0003800000 */
.L_x_3508:
        /* <DEDUP_REMOVED lines=16> */
[----:B----4-:R0:W4:Y:S01]  /*64a0*/  I2F.S16 R22, R4 ;  /* 0x0000000400167306 */ /* 0x0101220000101400 */
[----:B------:R-:W-:Y:S05]  /*64b0*/  BRA `(.L_x_3541) ;  /* 0x00000cd000007947 */ /* 0x000fea0003800000 */
.L_x_3539:
[----:B----4-:R-:W4:Y:S02]  /*64c0*/  LDG.E.U8 R4, [R4.64] ;  /* 0x0000002404047981 */ /* 0x010f24000c1e1100 */
[----:B----4-:R0:W4:Y:S01]  /*64d0*/  I2F.U16 R22, R4 ;  /* 0x0000000400167306 */ /* 0x0101220000101000 */
[----:B------:R-:W-:Y:S05]  /*64e0*/  BRA `(.L_x_3541) ;  /* 0x00000ca000007947 */ /* 0x000fea0003800000 */
.L_x_3538:
[----:B------:R-:W-:-:S13]  /*64f0*/  ISETP.NE.AND P0, PT, R0, 0x2, PT ;  /* 0x000000020000780c */ /* 0x000fda0003f05270 */
[----:B------:R-:W-:Y:S05]  /*6500*/  @!P0 BRA `(.L_x_3542) ;  /* 0x000000a000008947 */ /* 0x000fea0003800000 */
[----:B------:R-:W-:-:S13]  /*6510*/  ISETP.NE.AND P0, PT, R0, 0x3, PT ;  /* 0x000000030000780c */ /* 0x000fda0003f05270 */
[----:B------:R-:W-:Y:S05]  /*6520*/  @!P0 BRA `(.L_x_3543) ;  /* 0x0000005000008947 */ /* 0x000fea0003800000 */
[----:B------:R-:W-:-:S13]  /*6530*/  ISETP.NE.AND P0, PT, R0, 0x4, PT ;  /* 0x000000040000780c */ /* 0x000fda0003f05270 */
[----:B------:R-:W-:Y:S05]  /*6540*/  @P0 BRA `(.L_x_3540) ;  /* 0x00000aa000000947 */ /* 0x000fea0003800000 */
[----:B----4-:R-:W4:Y:S02]  /*6550*/  LDG.E.64 R22, [R4.64] ;  /* 0x0000002404167981 */ /* 0x010f24000c1e1b00 */
[----:B----4-:R0:W4:Y:S01]  /*6560*/  I2F.S64 R22, R22 ;  /* 0x0000001600167312 */ /* 0x0101220000301400 */
[----:B------:R-:W-:Y:S05]  /*6570*/  BRA `(.L_x_3541) ;  /* 0x00000c1000007947 */ /* 0x000fea0003800000 */
.L_x_3543:
[----:B----4-:R-:W4:Y:S02]  /*6580*/  LDG.E R4, [R4.64] ;  /* 0x0000002404047981 */ /* 0x010f24000c1e1900 */
[----:B----4-:R0:W4:Y:S01]  /*6590*/  I2F R22, R4 ;  /* 0x0000000400167306 */ /* 0x0101220000201400 */
[----:B------:R-:W-:Y:S05]  /*65a0*/  BRA `(.L_x_3541) ;  /* 0x00000be000007947 */ /* 0x000fea0003800000 */
.L_x_3542:
[----:B----4-:R-:W4:Y:S02]  /*65b0*/  LDG.E.U16 R4, [R4.64] ;  /* 0x0000002404047981 */ /* 0x010f24000c1e1500 */
[----:B----4-:R0:W4:Y:S01]  /*65c0*/  I2F.S16 R22, R4 ;  /* 0x0000000400167306 */ /* 0x0101220000101400 */
[----:B------:R-:W-:Y:S05]  /*65d0*/  BRA `(.L_x_3541) ;  /* 0x00000bb000007947 */ /* 0x000fea0003800000 */
.L_x_3537:
        /* <DEDUP_REMOVED lines=8> */
.L_x_3545:
[----:B----4-:R-:W4:Y:S02]  /*6660*/  LDG.E.U16 R4, [R4.64] ;  /* 0x0000002404047981 */ /* 0x010f24000c1e1500 */
[----:B----4-:R-:W-:Y:S01]  /*6670*/  HADD2.F32 R22, -RZ, R4.H0_H0 ;  /* 0x20000004ff167230 */ /* 0x010fe20000004100 */
[----:B------:R-:W-:Y:S05]  /*6680*/  BRA `(.L_x_3541) ;  /* 0x00000b0000007947 */ /* 0x000fea0003800000 */
.L_x_3544:
        /* <DEDUP_REMOVED lines=8> */
.L_x_3547:
[----:B----4-:R-:W4:Y:S02]  /*6710*/  LDG.E.U16 R4, [R4.64] ;  /* 0x0000002404047981 */ /* 0x010f24000c1e1500 */
[----:B----4-:R-:W-:Y:S01]  /*6720*/  HADD2.F32 R22, -RZ, R4.H0_H0 ;  /* 0x20000004ff167230 */ /* 0x010fe20000004100 */
[----:B------:R-:W-:Y:S05]  /*6730*/  BRA `(.L_x_3541) ;  /* 0x00000a5000007947 */ /* 0x000fea0003800000 */
.L_x_3546:
[----:B----4-:R-:W4:Y:S02]  /*6740*/  LDG.E.64 R4, [R4.64] ;  /* 0x0000002404047981 */ /* 0x010f24000c1e1b00 */
[----:B----4-:R-:W0:Y:S01]  /*6750*/  F2F.F32.F64 R22, R4 ;  /* 0x0000000400167310 */ /* 0x010e220000301000 */
[----:B------:R-:W0:-:S14]  /*6760*/  DSETP.GEU.AND P0, PT, |R4|, c[0x2][0x0], PT ;  /* 0x008000000400762a */ /* 0x000e1c0003f0e200 */
[----:B0-----:R-:W-:Y:S01]  /*6770*/  @!P0 FMUL R22, R22, 1.175494350822287508e-38 ;  /* 0x0080000016168820 */ /* 0x001fe20000400000 */
[----:B------:R-:W-:Y:S05]  /*6780*/  BRA `(.L_x_3541) ;  /* 0x00000a0000007947 */ /* 0x000fea0003800000 */
.L_x_3536:
        /* <DEDUP_REMOVED lines=12> */
.L_x_3550:
[----:B----4-:R-:W4:Y:S02]  /*6850*/  LDG.E.64 R4, [R4.64] ;  /* 0x0000002404047981 */ /* 0x010f24000c1e1b00 */
[----:B----4-:R-:W0:Y:S01]  /*6860*/  F2F.F32.F64 R22, R4 ;  /* 0x0000000400167310 */ /* 0x010e220000301000 */
[----:B------:R-:W0:-:S14]  /*6870*/  DSETP.GEU.AND P0, PT, |R4|, c[0x2][0x0], PT ;  /* 0x008000000400762a */ /* 0x000e1c0003f0e200 */
[----:B0-----:R-:W-:Y:S01]  /*6880*/  @!P0 FMUL R22, R22, 1.175494350822287508e-38 ;  /* 0x0080000016168820 */ /* 0x001fe20000400000 */
[----:B------:R-:W-:Y:S05]  /*6890*/  BRA `(.L_x_3541) ;  /* 0x000008f000007947 */ /* 0x000fea0003800000 */
.L_x_3549:
        /* <DEDUP_REMOVED lines=26> */
.L_x_3552:
        /* <DEDUP_REMOVED lines=13> */
.L_x_3551:
[----:B----4-:R-:W4:Y:S02]  /*6b10*/  LDG.E.U16 R4, [R4.64] ;  /* 0x0000002404047981 */ /* 0x010f24000c1e1500 */
[----:B----4-:R-:W-:Y:S01]  /*6b20*/  PRMT R22, RZ, 0x5410, R4 ;  /* 0x00005410ff167816 */ /* 0x010fe20000000004 */
[----:B------:R-:W-:Y:S05]  /*6b30*/  BRA `(.L_x_3541) ;  /* 0x0000065000007947 */ /* 0x000fea0003800000 */
.L_x_3548:
        /* <DEDUP_REMOVED lines=9> */
[----:B----4-:R0:W4:Y:S01]  /*6bd0*/  I2F.U16 R22, R4 ;  /* 0x0000000400167306 */ /* 0x0101220000101000 */
[----:B------:R-:W-:Y:S05]  /*6be0*/  BRA `(.L_x_3541) ;  /* 0x000005a000007947 */ /* 0x000fea0003800000 */
.L_x_3555:
        /* <DEDUP_REMOVED lines=20> */
.L_x_3557:
[----:B------:R-:W-:Y:S05]  /*6d30*/  BSYNC B0 ;  /* 0x0000000000007941 */ /* 0x000fea0003800000 */
.L_x_3556:
[----:B------:R-:W-:Y:S01]  /*6d40*/  IMAD.SHL.U32 R3, R3, 0x100000, RZ ;  /* 0x0010000003037824 */ /* 0x000fe200078e00ff */
[----:B------:R-:W-:-:S04]  /*6d50*/  LEA R5, R0, 0x3b800000, 0x17 ;  /* 0x3b80000000057811 */ /* 0x000fc800078eb8ff */
[----:B------:R-:W-:Y:S01]  /*6d60*/  LOP3.LUT R22, R5, R3, R22, 0xfe, !PT ;  /* 0x0000000305167212 */ /* 0x000fe200078efe16 */
[----:B------:R-:W-:Y:S05]  /*6d70*/  BRA `(.L_x_3541) ;  /* 0x0000041000007947 */ /* 0x000fea0003800000 */
.L_x_3554:
        /* <DEDUP_REMOVED lines=20> */
.L_x_3559:
[----:B------:R-:W-:Y:S05]  /*6ec0*/  BSYNC B0 ;  /* 0x0000000000007941 */ /* 0x000fea0003800000 */
.L_x_3558:
[----:B------:R-:W-:Y:S01]  /*6ed0*/  IMAD.SHL.U32 R3, R3, 0x200000, RZ ;  /* 0x0020000003037824 */ /* 0x000fe200078e00ff */
[----:B------:R-:W-:-:S04]  /*6ee0*/  LEA R5, R0, 0x37800000, 0x17 ;  /* 0x3780000000057811 */ /* 0x000fc800078eb8ff */
[----:B------:R-:W-:Y:S01]  /*6ef0*/  LOP3.LUT R22, R5, R3, R22, 0xfe, !PT ;  /* 0x0000000305167212 */ /* 0x000fe200078efe16 */
[----:B------:R-:W-:Y:S05]  /*6f00*/  BRA `(.L_x_3541) ;  /* 0x0000028000007947 */ /* 0x000fea0003800000 */
.L_x_3553:
        /* <DEDUP_REMOVED lines=14> */
.L_x_3540:
        /* <DEDUP_REMOVED lines=18> */
[----:B012345:R-:W-:Y:S05]  /*7110*/  CALL.ABS.NOINC R22 ;  /* 0x0000000016007343 */ /* 0x03ffea0003c00000 */
[----:B------:R-:W-:Y:S01]  /*7120*/  IMAD.MOV.U32 R22, RZ, RZ, RZ ;  /* 0x000000ffff167224 */ /* 0x000fe200078e00ff */
[----:B------:R-:W-:Y:S05]  /*7130*/  BRA `(.L_x_3541) ;  /* 0x0000005000007947 */ /* 0x000fea0003800000 */
.L_x_3561:
[----:B----4-:R-:W4:Y:S02]  /*7140*/  LDG.E.64 R22, [R4.64] ;  /* 0x0000002404167981 */ /* 0x010f24000c1e1b00 */
[----:B----4-:R0:W4:Y:S01]  /*7150*/  I2F.U64 R22, R22 ;  /* 0x0000001600167312 */ /* 0x0101220000301000 */
[----:B------:R-:W-:Y:S05]  /*7160*/  BRA `(.L_x_3541) ;  /* 0x0000002000007947 */ /* 0x000fea0003800000 */
.L_x_3560:
[----:B----4-:R-:W4:Y:S02]  /*7170*/  LDG.E R4, [R4.64] ;  /* 0x0000002404047981 */ /* 0x010f24000c1e1900 */
[----:B----4-:R0:W4:Y:S02]  /*7180*/  I2F.U32 R22, R4 ;  /* 0x0000000400167306 */ /* 0x0101240000201000 */
.L_x_3541:
[----:B------:R-:W-:Y:S05]  /*7190*/  BSYNC B6 ;  /* 0x0000000000067941 */ /* 0x000fea0003800000 */
.L_x_3535:
[----:B------:R-:W-:Y:S02]  /*71a0*/  IADD3 R30, R30, 0x80, RZ ;  /* 0x000000801e1e7810 */ /* 0x000fe40007ffe0ff */
.L_x_3453:
[----:B------:R-:W-:Y:S05]  /*71b0*/  BSYNC B7 ;  /* 0x0000000000077941 */ /* 0x000fea0003800000 */
.L_x_3452:
[----:B------:R-:W-:Y:S01]  /*71c0*/  ISETP.GE.AND P0, PT, R30, R34, PT ;  /* 0x000000221e00720c */ /* 0x000fe20003f06270 */
[----:B------:R-:W-:Y:S01]  /*71d0*/  BSSY B7, `(.L_x_3562) ;  /* 0x0000389000077945 */ /* 0x000fe20003800000 */
[----:B------:R-:W-:Y:S01]  /*71e0*/  CS2R R28, SRZ ;  /* 0x00000000001c7805 */ /* 0x000fe2000001ff00 */
[----:B0-----:R-:W-:Y:S02]  /*71f0*/  IMAD.MOV.U32 R23, RZ, RZ, RZ ;  /* 0x000000ffff177224 */ /* 0x001fe400078e00ff */
[----:B------:R-:W-:-:S02]  /*7200*/  IMAD.MOV.U32 R25, RZ, RZ, RZ ;  /* 0x000000ffff197224 */ /* 0x000fc400078e00ff */
[----:B------:R-:W-:-:S06]  /*7210*/  IMAD.MOV.U32 R27, RZ, RZ, RZ ;  /* 0x000000ffff1b7224 */ /* 0x000fcc00078e00ff */
[----:B------:R-:W-:Y:S05]  /*7220*/  @P0 BRA `(.L_x_3563) ;  /* 0x0000383000000947 */ /* 0x000fea0003800000 */
[----:B------:R-:W-:Y:S01]  /*7230*/  PRMT R0, R36, 0x9910, RZ ;  /* 0x0000991024007816 */ /* 0x000fe200000000ff */
        /* <DEDUP_REMOVED lines=18> */
.L_x_3568:
[----:B----4-:R-:W4:Y:S02]  /*7360*/  LDG.E.U8 R4, [R4.64] ;  /* 0x0000002404047981 */ /* 0x010f24000c1e1100 */
[----:B----4-:R0:W4:Y:S01]  /*7370*/  I2F.U16 R23, R4 ;  /* 0x0000000400177306 */ /* 0x0101220000101000 */
[----:B------:R-:W-:Y:S05]  /*7380*/  BRA `(.L_x_3570) ;  /* 0x00000ca000007947 */ /* 0x000fea0003800000 */
.L_x_3567:
        /* <DEDUP_REMOVED lines=9> */
.L_x_3572:
[----:B----4-:R-:W4:Y:S02]  /*7420*/  LDG.E R4, [R4.64] ;  /* 0x0000002404047981 */ /* 0x010f24000c1e1900 */
[----:B----4-:R0:W4:Y:S01]  /*7430*/  I2F R23, R4 ;  /* 0x0000000400177306 */ /* 0x0101220000201400 */
[----:B------:R-:W-:Y:S05]  /*7440*/  BRA `(.L_x_3570) ;  /* 0x00000be000007947 */ /* 0x000fea0003800000 */
.L_x_3571:
[----:B----4-:R-:W4:Y:S02]  /*7450*/  LDG.E.U16 R4, [R4.64] ;  /* 0x0000002404047981 */ /* 0x010f24000c1e1500 */
[----:B----4-:R0:W4:Y:S01]  /*7460*/  I2F.S16 R23, R4 ;  /* 0x0000000400177306 */ /* 0x0101220000101400 */
[----:B------:R-:W-:Y:S05]  /*7470*/  BRA `(.L_x_3570) ;  /* 0x00000bb000007947 */ /* 0x000fea0003800000 */
.L_x_3566:
        /* <DEDUP_REMOVED lines=8> */
.L_x_3574:
[----:B----4-:R-:W4:Y:S02]  /*7500*/  LDG.E.U16 R4, [R4.64] ;  /* 0x0000002404047981 */ /* 0x010f24000c1e1500 */
[----:B----4-:R-:W-:Y:S01]  /*7510*/  HADD2.F32 R23, -RZ, R4.H0_H0 ;  /* 0x20000004ff177230 */ /* 0x010fe20000004100 */
[----:B------:R-:W-:Y:S05]  /*7520*/  BRA `(.L_x_3570) ;  /* 0x00000b0000007947 */ /* 0x000fea0003800000 */
.L_x_3573:
        /* <DEDUP_REMOVED lines=8> */
.L_x_3576:
[----:B----4-:R-:W4:Y:S02]  /*75b0*/  LDG.E.U16 R4, [R4.64] ;  /* 0x0000002404047981 */ /* 0x010f24000c1e1500 */
[----:B----4-:R-:W-:Y:S01]  /*75c0*/  HADD2.F32 R23, -RZ, R4.H0_H0 ;  /* 0x20000004ff177230 */ /* 0x010fe20000004100 */
[----:B------:R-:W-:Y:S05]  /*75d0*/  BRA `(.L_x_3570) ;  /* 0x00000a5000007947 */ /* 0x000fea0003800000 */
.L_x_3575:
[----:B----4-:R-:W4:Y:S02]  /*75e0*/  LDG.E.64 R4, [R4.64] ;  /* 0x0000002404047981 */ /* 0x010f24000c1e1b00 */
[----:B----4-:R-:W0:Y:S01]  /*75f0*/  F2F.F32.F64 R23, R4 ;  /* 0x0000000400177310 */ /* 0x010e220000301000 */
[----:B------:R-:W0:-:S14]  /*7600*/  DSETP.GEU.AND P0, PT, |R4|, c[0x2][0x0], PT ;  /* 0x008000000400762a */ /* 0x000e1c0003f0e200 */
[----:B0-----:R-:W-:Y:S01]  /*7610*/  @!P0 FMUL R23, R23, 1.175494350822287508e-38 ;  /* 0x0080000017178820 */ /* 0x001fe20000400000 */
[----:B------:R-:W-:Y:S05]  /*7620*/  BRA `(.L_x_3570) ;  /* 0x00000a0000007947 */ /* 0x000fea0003800000 */
.L_x_3565:
        /* <DEDUP_REMOVED lines=12> */
.L_x_3579:
[----:B----4-:R-:W4:Y:S02]  /*76f0*/  LDG.E.64 R4, [R4.64] ;  /* 0x0000002404047981 */ /* 0x010f24000c1e1b00 */
[----:B----4-:R-:W0:Y:S01]  /*7700*/  F2F.F32.F64 R23, R4 ;  /* 0x0000000400177310 */ /* 0x010e220000301000 */
[----:B------:R-:W0:-:S14]  /*7710*/  DSETP.GEU.AND P0, PT, |R4|, c[0x2][0x0], PT ;  /* 0x008000000400762a */ /* 0x000e1c0003f0e200 */
[----:B0-----:R-:W-:Y:S01]  /*7720*/  @!P0 FMUL R23, R23, 1.175494350822287508e-38 ;  /* 0x0080000017178820 */ /* 0x001fe20000400000 */
[----:B------:R-:W-:Y:S05]  /*7730*/  BRA `(.L_x_3570) ;  /* 0x000008f000007947 */ /* 0x000fea0003800000 */
.L_x_3578:
        /* <DEDUP_REMOVED lines=26> */
.L_x_3581:
        /* <DEDUP_REMOVED lines=13> */
.L_x_3580:
[----:B----4-:R-:W4:Y:S02]  /*79b0*/  LDG.E.U16 R4, [R4.64] ;  /* 0x0000002404047981 */ /* 0x010f24000c1e1500 */
[----:B----4-:R-:W-:Y:S01]  /*79c0*/  PRMT R23, RZ, 0x5410, R4 ;  /* 0x00005410ff177816 */ /* 0x010fe20000000004 */
[----:B------:R-:W-:Y:S05]  /*79d0*/  BRA `(.L_x_3570) ;  /* 0x0000065000007947 */ /* 0x000fea0003800000 */
.L_x_3577:
        /* <DEDUP_REMOVED lines=11> */
.L_x_3584:
        /* <DEDUP_REMOVED lines=20> */
.L_x_3586:
[----:B------:R-:W-:Y:S05]  /*7bd0*/  BSYNC B0 ;  /* 0x0000000000007941 */ /* 0x000fea0003800000 */
.L_x_3585:
[----:B------:R-:W-:Y:S01]  /*7be0*/  IMAD.SHL.U32 R3, R3, 0x100000, RZ ;  /* 0x0010000003037824 */ /* 0x000fe200078e00ff */
[----:B------:R-:W-:-:S04]  /*7bf0*/  LEA R0, R0, 0x3b800000, 0x17 ;  /* 0x3b80000000007811 */ /* 0x000fc800078eb8ff */
[----:B------:R-:W-:Y:S01]  /*7c00*/  LOP3.LUT R23, R0, R3, R23, 0xfe, !PT ;  /* 0x0000000300177212 */ /* 0x000fe200078efe17 */
[----:B------:R-:W-:Y:S05]  /*7c10*/  BRA `(.L_x_3570) ;  /* 0x0000041000007947 */ /* 0x000fea0003800000 */
.L_x_3583:
        /* <DEDUP_REMOVED lines=20> */
.L_x_3588:
[----:B------:R-:W-:Y:S05]  /*7d60*/  BSYNC B0 ;  /* 0x0000000000007941 */ /* 0x000fea0003800000 */
.L_x_3587:
[----:B------:R-:W-:Y:S01]  /*7d70*/  IMAD.SHL.U32 R3, R3, 0x200000, RZ ;  /* 0x0020000003037824 */ /* 0x000fe200078e00ff */
[----:B------:R-:W-:-:S04]  /*7d80*/  LEA R0, R0, 0x37800000, 0x17 ;  /* 0x3780000000007811 */ /* 0x000fc800078eb8ff */
[----:B------:R-:W-:Y:S01]  /*7d90*/  LOP3.LUT R23, R0, R3, R23, 0xfe, !PT ;  /* 0x0000000300177212 */ /* 0x000fe200078efe17 */
[----:B------:R-:W-:Y:S05]  /*7da0*/  BRA `(.L_x_3570) ;  /* 0x0000028000007947 */ /* 0x000fea0003800000 */
.L_x_3582:
        /* <DEDUP_REMOVED lines=14> */
.L_x_3569:
        /* <DEDUP_REMOVED lines=21> */
.L_x_3590:
[----:B----4-:R-:W4:Y:S02]  /*7fe0*/  LDG.E.64 R4, [R4.64] ;  /* 0x0000002404047981 */ /* 0x010f24000c1e1b00 */
[----:B----4-:R0:W4:Y:S01]  /*7ff0*/  I2F.U64 R23, R4 ;  /* 0x0000000400177312 */ /* 0x0101220000301000 */
[----:B------:R-:W-:Y:S05]  /*8000*/  BRA `(.L_x_3570) ;  /* 0x0000002000007947 */ /* 0x000fea0003800000 */
.L_x_3589:
[----:B----4-:R-:W4:Y:S02]  /*8010*/  LDG.E R4, [R4.64] ;  /* 0x0000002404047981 */ /* 0x010f24000c1e1900 */
[----:B----4-:R0:W4:Y:S02]  /*8020*/  I2F.U32 R23, R4 ;  /* 0x0000000400177306 */ /* 0x0101240000201000 */
.L_x_3570:
[----:B------:R-:W-:Y:S05]  /*8030*/  BSYNC B6 ;  /* 0x0000000000067941 */ /* 0x000fea0003800000 */
.L_x_3564:
        /* <DEDUP_REMOVED lines=18> */
.L_x_3595:
[----:B----4-:R-:W4:Y:S02]  /*8160*/  LDG.E.U8 R4, [R4.64] ;  /* 0x0000002404047981 */ /* 0x010f24000c1e1100 */
[----:B----4-:R0:W4:Y:S01]  /*8170*/  I2F.U16 R25, R4 ;  /* 0x0000000400197306 */ /* 0x0101220000101000 */
[----:B------:R-:W-:Y:S05]  /*8180*/  BRA `(.L_x_3597) ;  /* 0x00000ca000007947 */ /* 0x000fea0003800000 */
.L_x_3594:
        /* <DEDUP_REMOVED lines=9> */
.L_x_3599:
[----:B----4-:R-:W4:Y:S02]  /*8220*/  LDG.E R4, [R4.64] ;  /* 0x0000002404047981 */ /* 0x010f24000c1e1900 */
[----:B----4-:R0:W4:Y:S01]  /*8230*/  I2F R25, R4 ;  /* 0x0000000400197306 */ /* 0x0101220000201400 */
[----:B------:R-:W-:Y:S05]  /*8240*/  BRA `(.L_x_3597) ;  /* 0x00000be000007947 */ /* 0x000fea0003800000 */
.L_x_3598:
[----:B----4-:R-:W4:Y:S02]  /*8250*/  LDG.E.U16 R4, [R4.64] ;  /* 0x0000002404047981 */ /* 0x010f24000c1e1500 */
[----:B----4-:R0:W4:Y:S01]  /*8260*/  I2F.S16 R25, R4 ;  /* 0x0000000400197306 */ /* 0x0101220000101400 */
[----:B------:R-:W-:Y:S05]  /*8270*/  BRA `(.L_x_3597) ;  /* 0x00000bb000007947 */ /* 0x000fea0003800000 */
.L_x_3593:
        /* <DEDUP_REMOVED lines=8> */
.L_x_3601:
[----:B----4-:R-:W4:Y:S02]  /*8300*/  LDG.E.U16 R4, [R4.64] ;  /* 0x0000002404047981 */ /* 0x010f24000c1e1500 */
[----:B----4-:R-:W-:Y:S01]  /*8310*/  HADD2.F32 R25, -RZ, R4.H0_H0 ;  /* 0x20000004ff197230 */ /* 0x010fe20000004100 */
[----:B------:R-:W-:Y:S05]  /*8320*/  BRA `(.L_x_3597) ;  /* 0x00000b0000007947 */ /* 0x000fea0003800000 */
.L_x_3600:
        /* <DEDUP_REMOVED lines=8> */
.L_x_3603:
[----:B----4-:R-:W4:Y:S02]  /*83b0*/  LDG.E.U16 R4, [R4.64] ;  /* 0x0000002404047981 */ /* 0x010f24000c1e1500 */
[----:B----4-:R-:W-:Y:S01]  /*83c0*/  HADD2.F32 R25, -RZ, R4.H0_H0 ;  /* 0x20000004ff197230 */ /* 0x010fe20000004100 */
[----:B------:R-:W-:Y:S05]  /*83d0*/  BRA `(.L_x_3597) ;  /* 0x00000a5000007947 */ /* 0x000fea0003800000 */
.L_x_3602:
[----:B----4-:R-:W4:Y:S02]  /*83e0*/  LDG.E.64 R4, [R4.64] ;  /* 0x0000002404047981 */ /* 0x010f24000c1e1b00 */
[----:B----4-:R-:W0:Y:S01]  /*83f0*/  F2F.F32.F64 R25, R4 ;  /* 0x0000000400197310 */ /* 0x010e220000301000 */
[----:B------:R-:W0:-:S14]  /*8400*/  DSETP.GEU.AND P0, PT, |R4|, c[0x2][0x0], PT ;  /* 0x008000000400762a */ /* 0x000e1c0003f0e200 */
[----:B0-----:R-:W-:Y:S01]  /*8410*/  @!P0 FMUL R25, R25, 1.175494350822287508e-38 ;  /* 0x0080000019198820 */ /* 0x001fe20000400000 */
[----:B------:R-:W-:Y:S05]  /*8420*/  BRA `(.L_x_3597) ;  /* 0x00000a0000007947 */ /* 0x000fea0003800000 */
.L_x_3592:
        /* <DEDUP_REMOVED lines=12> */
.L_x_3606:
[----:B----4-:R-:W4:Y:S02]  /*84f0*/  LDG.E.64 R4, [R4.64] ;  /* 0x0000002404047981 */ /* 0x010f24000c1e1b00 */
[----:B----4-:R-:W0:Y:S01]  /*8500*/  F2F.F32.F64 R25, R4 ;  /* 0x0000000400197310 */ /* 0x010e220000301000 */
[----:B------:R-:W0:-:S14]  /*8510*/  DSETP.GEU.AND P0, PT, |R4|, c[0x2][0x0], PT ;  /* 0x008000000400762a */ /* 0x000e1c0003f0e200 */
[----:B0-----:R-:W-:Y:S01]  /*8520*/  @!P0 FMUL R25, R25, 1.175494350822287508e-38 ;  /* 0x0080000019198820 */ /* 0x001fe20000400000 */
[----:B------:R-:W-:Y:S05]  /*8530*/  BRA `(.L_x_3597) ;  /* 0x000008f000007947 */ /* 0x000fea0003800000 */
.L_x_3605:
        /* <DEDUP_REMOVED lines=26> */
.L_x_3608:
        /* <DEDUP_REMOVED lines=13> */
.L_x_3607:
[----:B----4-:R-:W4:Y:S02]  /*87b0*/  LDG.E.U16 R4, [R4.64] ;  /* 0x0000002404047981 */ /* 0x010f24000c1e1500 */
[----:B----4-:R-:W-:Y:S01]  /*87c0*/  PRMT R25, RZ, 0x5410, R4 ;  /* 0x00005410ff197816 */ /* 0x010fe20000000004 */
[----:B------:R-:W-:Y:S05]  /*87d0*/  BRA `(.L_x_3597) ;  /* 0x0000065000007947 */ /* 0x000fea0003800000 */
.L_x_3604:
        /* <DEDUP_REMOVED lines=11> */
.L_x_3611:
        /* <DEDUP_REMOVED lines=20> */
.L_x_3613:
[----:B------:R-:W-:Y:S05]  /*89d0*/  BSYNC B0 ;  /* 0x0000000000007941 */ /* 0x000fea0003800000 */
.L_x_3612:
[----:B------:R-:W-:Y:S01]  /*89e0*/  IMAD.SHL.U32 R3, R3, 0x100000, RZ ;  /* 0x0010000003037824 */ /* 0x000fe200078e00ff */
[----:B------:R-:W-:-:S04]  /*89f0*/  LEA R0, R0, 0x3b800000, 0x17 ;  /* 0x3b80000000007811 */ /* 0x000fc800078eb8ff */
[----:B------:R-:W-:Y:S01]  /*8a00*/  LOP3.LUT R25, R0, R3, R25, 0xfe, !PT ;  /* 0x0000000300197212 */ /* 0x000fe200078efe19 */
[----:B------:R-:W-:Y:S05]  /*8a10*/  BRA `(.L_x_3597) ;  /* 0x0000041000007947 */ /* 0x000fea0003800000 */
.L_x_3610:
        /* <DEDUP_REMOVED lines=20> */
.L_x_3615:
[----:B------:R-:W-:Y:S05]  /*8b60*/  BSYNC B0 ;  /* 0x0000000000007941 */ /* 0x000fea0003800000 */
.L_x_3614:
[----:B------:R-:W-:Y:S01]  /*8b70*/  IMAD.SHL.U32 R3, R3, 0x200000, RZ ;  /* 0x0020000003037824 */ /* 0x000fe200078e00ff */
[----:B------:R-:W-:-:S04]  /*8b80*/  LEA R0, R0, 0x37800000, 0x17 ;  /* 0x3780000000007811 */ /* 0x000fc800078eb8ff */
[----:B------:R-:W-:Y:S01]  /*8b90*/  LOP3.LUT R25, R0, R3, R25, 0xfe, !PT ;  /* 0x0000000300197212 */ /* 0x000fe200078efe19 */
[----:B------:R-:W-:Y:S05]  /*8ba0*/  BRA `(.L_x_3597) ;  /* 0x0000028000007947 */ /* 0x000fea0003800000 */
.L_x_3609:
        /* <DEDUP_REMOVED lines=14> */
.L_x_3596:
        /* <DEDUP_REMOVED lines=21> */
.L_x_3617:
[----:B----4-:R-:W4:Y:S02]  /*8de0*/  LDG.E.64 R4, [R4.64] ;  /* 0x0000002404047981 */ /* 0x010f24000c1e1b00 */
[----:B----4-:R0:W4:Y:S01]  /*8df0*/  I2F.U64 R25, R4 ;  /* 0x0000000400197312 */ /* 0x0101220000301000 */
[----:B------:R-:W-:Y:S05]  /*8e00*/  BRA `(.L_x_3597) ;  /* 0x0000002000007947 */ /* 0x000fea0003800000 */
.L_x_3616:
[----:B----4-:R-:W4:Y:S02]  /*8e10*/  LDG.E R4, [R4.64] ;  /* 0x0000002404047981 */ /* 0x010f24000c1e1900 */
[----:B----4-:R0:W4:Y:S02]  /*8e20*/  I2F.U32 R25, R4 ;  /* 0x0000000400197306 */ /* 0x0101240000201000 */
.L_x_3597:
[----:B------:R-:W-:Y:S05]  /*8e30*/  BSYNC B6 ;  /* 0x0000000000067941 */ /* 0x000fea0003800000 */
.L_x_3591:
[----:B------:R-:W0:Y:S02]  /*8e40*/  LDC.U8 R3, c[0x0][0x196] ;  /* 0x00006580ff037b82 */ /* 0x000e240000000000 */
[----:B0-----:R-:W-:Y:S01]  /*8e50*/  IMAD R4, R29, c[0x0][0x1a0], RZ ;  /* 0x000068001d047a24 */ /* 0x001fe200078e02ff */
[----:B------:R-:W-:Y:S04]  /*8e60*/  BSSY B6, `(.L_x_3618) ;  /* 0x00000de000067945 */ /* 0x000fe80003800000 */
[----:B------:R-:W-:-:S05]  /*8e70*/  IADD3 R4, P0, R4, c[0x0][0x180], RZ ;  /* 0x0000600004047a10 */ /* 0x000fca0007f1e0ff */
[----:B------:R-:W-:Y:S01]  /*8e80*/  IMAD.X R5, RZ, RZ, c[0x0][0x184], P0 ;  /* 0x00006100ff057624 */ /* 0x000fe200000e06ff */
[----:B------:R-:W-:-:S04]  /*8e90*/  PRMT R0, R3, 0x9910, RZ ;  /* 0x0000991003007816 */ /* 0x000fc800000000ff */
        /* <DEDUP_REMOVED lines=13> */
.L_x_3622:
[----:B----4-:R-:W4:Y:S02]  /*8f70*/  LDG.E.U8 R4, [R4.64] ;  /* 0x0000002404047981 */ /* 0x010f24000c1e1100 */
[----:B----4-:R0:W4:Y:S01]  /*8f80*/  I2F.U16 R27, R4 ;  /* 0x00000004001b7306 */ /* 0x0101220000101000 */
[----:B------:R-:W-:Y:S05]  /*8f90*/  BRA `(.L_x_3624) ;  /* 0x00000ca000007947 */ /* 0x000fea0003800000 */
.L_x_3621:
        /* <DEDUP_REMOVED lines=9> */
.L_x_3626:
[----:B----4-:R-:W4:Y:S02]  /*9030*/  LDG.E R4, [R4.64] ;  /* 0x0000002404047981 */ /* 0x010f24000c1e1900 */
[----:B----4-:R0:W4:Y:S01]  /*9040*/  I2F R27, R4 ;  /* 0x00000004001b7306 */ /* 0x0101220000201400 */
[----:B------:R-:W-:Y:S05]  /*9050*/  BRA `(.L_x_3624) ;  /* 0x00000be000007947 */ /* 0x000fea0003800000 */
.L_x_3625:
[----:B----4-:R-:W4:Y:S02]  /*9060*/  LDG.E.U16 R4, [R4.64] ;  /* 0x0000002404047981 */ /* 0x010f24000c1e1500 */
[----:B----4-:R0:W4:Y:S01]  /*9070*/  I2F.S16 R27, R4 ;  /* 0x00000004001b7306 */ /* 0x0101220000101400 */
[----:B------:R-:W-:Y:S05]  /*9080*/  BRA `(.L_x_3624) ;  /* 0x00000bb000007947 */ /* 0x000fea0003800000 */
.L_x_3620:
        /* <DEDUP_REMOVED lines=8> */
.L_x_3628:
[----:B----4-:R-:W4:Y:S02]  /*9110*/  LDG.E.U16 R4, [R4.64] ;  /* 0x0000002404047981 */ /* 0x010f24000c1e1500 */
[----:B----4-:R-:W-:Y:S01]  /*9120*/  HADD2.F32 R27, -RZ, R4.H0_H0 ;  /* 0x20000004ff1b7230 */ /* 0x010fe20000004100 */
[----:B------:R-:W-:Y:S05]  /*9130*/  BRA `(.L_x_3624) ;  /* 0x00000b0000007947 */ /* 0x000fea0003800000 */
.L_x_3627:
        /* <DEDUP_REMOVED lines=8> */
.L_x_3630:
[----:B----4-:R-:W4:Y:S02]  /*91c0*/  LDG.E.U16 R4, [R4.64] ;  /* 0x0000002404047981 */ /* 0x010f24000c1e1500 */
[----:B----4-:R-:W-:Y:S01]  /*91d0*/  HADD2.F32 R27, -RZ, R4.H0_H0 ;  /* 0x20000004ff1b7230 */ /* 0x010fe20000004100 */
[----:B------:R-:W-:Y:S05]  /*91e0*/  BRA `(.L_x_3624) ;  /* 0x00000a5000007947 */ /* 0x000fea0003800000 */
.L_x_3629:
[----:B----4-:R-:W4:Y:S02]  /*91f0*/  LDG.E.64 R4, [R4.64] ;  /* 0x0000002404047981 */ /* 0x010f24000c1e1b00 */
[----:B----4-:R-:W0:Y:S01]  /*9200*/  F2F.F32.F64 R27, R4 ;  /* 0x00000004001b7310 */ /* 0x010e220000301000 */
[----:B------:R-:W0:-:S14]  /*9210*/  DSETP.GEU.AND P0, PT, |R4|, c[0x2][0x0], PT ;  /* 0x008000000400762a */ /* 0x000e1c0003f0e200 */
[----:B0-----:R-:W-:Y:S01]  /*9220*/  @!P0 FMUL R27, R27, 1.175494350822287508e-38 ;  /* 0x008000001b1b8820 */ /* 0x001fe20000400000 */
[----:B------:R-:W-:Y:S05]  /*9230*/  BRA `(.L_x_3624) ;  /* 0x00000a0000007947 */ /* 0x000fea0003800000 */
.L_x_3619:
        /* <DEDUP_REMOVED lines=12> */
.L_x_3633:
[----:B----4-:R-:W4:Y:S02]  /*9300*/  LDG.E.64 R4, [R4.64] ;  /* 0x0000002404047981 */ /* 0x010f24000c1e1b00 */
[----:B----4-:R-:W0:Y:S01]  /*9310*/  F2F.F32.F64 R27, R4 ;  /* 0x00000004001b7310 */ /* 0x010e220000301000 */
[----:B------:R-:W0:-:S14]  /*9320*/  DSETP.GEU.AND P0, PT, |R4|, c[0x2][0x0], PT ;  /* 0x008000000400762a */ /* 0x000e1c0003f0e200 */
[----:B0-----:R-:W-:Y:S01]  /*9330*/  @!P0 FMUL R27, R27, 1.175494350822287508e-38 ;  /* 0x008000001b1b8820 */ /* 0x001fe20000400000 */
[----:B------:R-:W-:Y:S05]  /*9340*/  BRA `(.L_x_3624) ;  /* 0x000008f000007947 */ /* 0x000fea0003800000 */
.L_x_3632:
        /* <DEDUP_REMOVED lines=26> */
.L_x_3635:
        /* <DEDUP_REMOVED lines=13> */
.L_x_3634:
[----:B----4-:R-:W4:Y:S02]  /*95c0*/  LDG.E.U16 R4, [R4.64] ;  /* 0x0000002404047981 */ /* 0x010f24000c1e1500 */
[----:B----4-:R-:W-:Y:S01]  /*95d0*/  PRMT R27, RZ, 0x5410, R4 ;  /* 0x00005410ff1b7816 */ /* 0x010fe20000000004 */
[----:B------:R-:W-:Y:S05]  /*95e0*/  BRA `(.L_x_3624) ;  /* 0x0000065000007947 */ /* 0x000fea0003800000 */
.L_x_3631:
        /* <DEDUP_REMOVED lines=11> */
.L_x_3638:
        /* <DEDUP_REMOVED lines=20> */
.L_x_3640:
[----:B------:R-:W-:Y:S05]  /*97e0*/  BSYNC B0 ;  /* 0x0000000000007941 */ /* 0x000fea0003800000 */
.L_x_3639:
[----:B------:R-:W-:Y:S01]  /*97f0*/  IMAD.SHL.U32 R3, R3, 0x100000, RZ ;  /* 0x0010000003037824 */ /* 0x000fe200078e00ff */
[----:B------:R-:W-:-:S04]  /*9800*/  LEA R0, R0, 0x3b800000, 0x17 ;  /* 0x3b80000000007811 */ /* 0x000fc800078eb8ff */
[----:B------:R-:W-:Y:S01]  /*9810*/  LOP3.LUT R27, R0, R3, R27, 0xfe, !PT ;  /* 0x00000003001b7212 */ /* 0x000fe200078efe1b */
[----:B------:R-:W-:Y:S05]  /*9820*/  BRA `(.L_x_3624) ;  /* 0x0000041000007947 */ /* 0x000fea0003800000 */
.L_x_3637:
        /* <DEDUP_REMOVED lines=20> */
.L_x_3642:
[----:B------:R-:W-:Y:S05]  /*9970*/  BSYNC B0 ;  /* 0x0000000000007941 */ /* 0x000fea0003800000 */
.L_x_3641:
[----:B------:R-:W-:Y:S01]  /*9980*/  IMAD.SHL.U32 R3, R3, 0x200000, RZ ;  /* 0x0020000003037824 */ /* 0x000fe200078e00ff */
[----:B------:R-:W-:-:S04]  /*9990*/  LEA R0, R0, 0x37800000, 0x17 ;  /* 0x3780000000007811 */ /* 0x000fc800078eb8ff */
[----:B------:R-:W-:Y:S01]  /*99a0*/  LOP3.LUT R27, R0, R3, R27, 0xfe, !PT ;  /* 0x00000003001b7212 */ /* 0x000fe200078efe1b */
[----:B------:R-:W-:Y:S05]  /*99b0*/  BRA `(.L_x_3624) ;  /* 0x0000028000007947 */ /* 0x000fea0003800000 */
.L_x_3636:
        /* <DEDUP_REMOVED lines=14> */
.L_x_3623:
        /* <DEDUP_REMOVED lines=21> */
.L_x_3644:
[----:B----4-:R-:W4:Y:S02]  /*9bf0*/  LDG.E.64 R4, [R4.64] ;  /* 0x0000002404047981 */ /* 0x010f24000c1e1b00 */
[----:B----4-:R0:W4:Y:S01]  /*9c00*/  I2F.U64 R27, R4 ;  /* 0x00000004001b7312 */ /* 0x0101220000301000 */
[----:B------:R-:W-:Y:S05]  /*9c10*/  BRA `(.L_x_3624) ;  /* 0x0000002000007947 */ /* 0x000fea0003800000 */
.L_x_3643:
[----:B----4-:R-:W4:Y:S02]  /*9c20*/  LDG.E R4, [R4.64] ;  /* 0x0000002404047981 */ /* 0x010f24000c1e1900 */
[----:B----4-:R0:W4:Y:S02]  /*9c30*/  I2F.U32 R27, R4 ;  /* 0x00000004001b7306 */ /* 0x0101240000201000 */
.L_x_3624:
[----:B------:R-:W-:Y:S05]  /*9c40*/  BSYNC B6 ;  /* 0x0000000000067941 */ /* 0x000fea0003800000 */
.L_x_3618:
        /* <DEDUP_REMOVED lines=18> */
.L_x_3649:
[----:B----4-:R-:W4:Y:S02]  /*9d70*/  LDG.E.U8 R4, [R4.64] ;  /* 0x0000002404047981 */ /* 0x010f24000c1e1100 */
[----:B----4-:R0:W4:Y:S01]  /*9d80*/  I2F.U16 R29, R4 ;  /* 0x00000004001d7306 */ /* 0x0101220000101000 */
[----:B------:R-:W-:Y:S05]  /*9d90*/  BRA `(.L_x_3651) ;  /* 0x00000ca000007947 */ /* 0x000fea0003800000 */
.L_x_3648:
        /* <DEDUP_REMOVED lines=9> */
.L_x_3653:
[----:B----4-:R-:W4:Y:S02]  /*9e30*/  LDG.E R4, [R4.64] ;  /* 0x0000002404047981 */ /* 0x010f24000c1e1900 */
[----:B----4-:R0:W4:Y:S01]  /*9e40*/  I2F R29, R4 ;  /* 0x00000004001d7306 */ /* 0x0101220000201400 */
[----:B------:R-:W-:Y:S05]  /*9e50*/  BRA `(.L_x_3651) ;  /* 0x00000be000007947 */ /* 0x000fea0003800000 */
.L_x_3652:
[----:B----4-:R-:W4:Y:S02]  /*9e60*/  LDG.E.U16 R4, [R4.64] ;  /* 0x0000002404047981 */ /* 0x010f24000c1e1500 */
[----:B----4-:R0:W4:Y:S01]  /*9e70*/  I2F.S16 R29, R4 ;  /* 0x00000004001d7306 */ /* 0x0101220000101400 */
[----:B------:R-:W-:Y:S05]  /*9e80*/  BRA `(.L_x_3651) ;  /* 0x00000bb000007947 */ /* 0x000fea0003800000 */
.L_x_3647:
        /* <DEDUP_REMOVED lines=8> */
.L_x_3655:
[----:B----4-:R-:W4:Y:S02]  /*9f10*/  LDG.E.U16 R4, [R4.64] ;  /* 0x0000002404047981 */ /* 0x010f24000c1e1500 */
[----:B----4-:R-:W-:Y:S01]  /*9f20*/  HADD2.F32 R29, -RZ, R4.H0_H0 ;  /* 0x20000004ff1d7230 */ /* 0x010fe20000004100 */
[----:B------:R-:W-:Y:S05]  /*9f30*/  BRA `(.L_x_3651) ;  /* 0x00000b0000007947 */ /* 0x000fea0003800000 */
.L_x_3654:
        /* <DEDUP_REMOVED lines=8> */
.L_x_3657:
[----:B----4-:R-:W4:Y:S02]  /*9fc0*/  LDG.E.U16 R4, [R4.64] ;  /* 0x0000002404047981 */ /* 0x010f24000c1e1500 */
[----:B----4-:R-:W-:Y:S01]  /*9fd0*/  HADD2.F32 R29, -RZ, R4.H0_H0 ;  /* 0x20000004ff1d7230 */ /* 0x010fe20000004100 */
[----:B------:R-:W-:Y:S05]  /*9fe0*/  BRA `(.L_x_3651) ;  /* 0x00000a5000007947 */ /* 0x000fea0003800000 */
.L_x_3656:
[----:B----4-:R-:W4:Y:S02]  /*9ff0*/  LDG.E.64 R4, [R4.64] ;  /* 0x0000002404047981 */ /* 0x010f24000c1e1b00 */
[----:B----4-:R-:W0:Y:S01]  /*a000*/  F2F.F32.F64 R29, R4 ;  /* 0x00000004001d7310 */ /* 0x010e220000301000 */
[----:B------:R-:W0:-:S14]  /*a010*/  DSETP.GEU.AND P0, PT, |R4|, c[0x2][0x0], PT ;  /* 0x008000000400762a */ /* 0x000e1c0003f0e200 */
[----:B0-----:R-:W-:Y:S01]  /*a020*/  @!P0 FMUL R29, R29, 1.175494350822287508e-38 ;  /* 0x008000001d1d8820 */ /* 0x001fe20000400000 */
[----:B------:R-:W-:Y:S05]  /*a030*/  BRA `(.L_x_3651) ;  /* 0x00000a0000007947 */ /* 0x000fea0003800000 */
.L_x_3646:
        /* <DEDUP_REMOVED lines=12> */
.L_x_3660:
[----:B----4-:R-:W4:Y:S02]  /*a100*/  LDG.E.64 R4, [R4.64] ;  /* 0x0000002404047981 */ /* 0x010f24000c1e1b00 */
[----:B----4-:R-:W0:Y:S01]  /*a110*/  F2F.F32.F64 R29, R4 ;  /* 0x00000004001d7310 */ /* 0x010e220000301000 */
[----:B------:R-:W0:-:S14]  /*a120*/  DSETP.GEU.AND P0, PT, |R4|, c[0x2][0x0], PT ;  /* 0x008000000400762a */ /* 0x000e1c0003f0e200 */
[----:B0-----:R-:W-:Y:S01]  /*a130*/  @!P0 FMUL R29, R29, 1.175494350822287508e-38 ;  /* 0x008000001d1d8820 */ /* 0x001fe20000400000 */
[----:B------:R-:W-:Y:S05]  /*a140*/  BRA `(.L_x_3651) ;  /* 0x000008f000007947 */ /* 0x000fea0003800000 */
.L_x_3659:
        /* <DEDUP_REMOVED lines=26> */
.L_x_3662:
        /* <DEDUP_REMOVED lines=13> */
.L_x_3661:
[----:B----4-:R-:W4:Y:S02]  /*a3c0*/  LDG.E.U16 R4, [R4.64] ;  /* 0x0000002404047981 */ /* 0x010f24000c1e1500 */
[----:B----4-:R-:W-:Y:S01]  /*a3d0*/  PRMT R29, RZ, 0x5410, R4 ;  /* 0x00005410ff1d7816 */ /* 0x010fe20000000004 */
[----:B------:R-:W-:Y:S05]  /*a3e0*/  BRA `(.L_x_3651) ;  /* 0x0000065000007947 */ /* 0x000fea0003800000 */
.L_x_3658:
        /* <DEDUP_REMOVED lines=11> */
.L_x_3665:
        /* <DEDUP_REMOVED lines=20> */
.L_x_3667:
[----:B------:R-:W-:Y:S05]  /*a5e0*/  BSYNC B0 ;  /* 0x0000000000007941 */ /* 0x000fea0003800000 */
.L_x_3666:
[----:B------:R-:W-:Y:S01]  /*a5f0*/  IMAD.SHL.U32 R3, R3, 0x100000, RZ ;  /* 0x0010000003037824 */ /* 0x000fe200078e00ff */
[----:B------:R-:W-:-:S04]  /*a600*/  LEA R0, R0, 0x3b800000, 0x17 ;  /* 0x3b80000000007811 */ /* 0x000fc800078eb8ff */
[----:B------:R-:W-:Y:S01]  /*a610*/  LOP3.LUT R29, R0, R3, R29, 0xfe, !PT ;  /* 0x00000003001d7212 */ /* 0x000fe200078efe1d */
[----:B------:R-:W-:Y:S05]  /*a620*/  BRA `(.L_x_3651) ;  /* 0x0000041000007947 */ /* 0x000fea0003800000 */
.L_x_3664:
        /* <DEDUP_REMOVED lines=20> */
.L_x_3669:
[----:B------:R-:W-:Y:S05]  /*a770*/  BSYNC B0 ;  /* 0x0000000000007941 */ /* 0x000fea0003800000 */
.L_x_3668:
[----:B------:R-:W-:Y:S01]  /*a780*/  IMAD.SHL.U32 R3, R3, 0x200000, RZ ;  /* 0x0020000003037824 */ /* 0x000fe200078e00ff */
[----:B------:R-:W-:-:S04]  /*a790*/  LEA R0, R0, 0x37800000, 0x17 ;  /* 0x3780000000007811 */ /* 0x000fc800078eb8ff */
[----:B------:R-:W-:Y:S01]  /*a7a0*/  LOP3.LUT R29, R0, R3, R29, 0xfe, !PT ;  /* 0x00000003001d7212 */ /* 0x000fe200078efe1d */
[----:B------:R-:W-:Y:S05]  /*a7b0*/  BRA `(.L_x_3651) ;  /* 0x0000028000007947 */ /* 0x000fea0003800000 */
.L_x_3663:
        /* <DEDUP_REMOVED lines=14> */
.L_x_3650:
        /* <DEDUP_REMOVED lines=21> */
.L_x_3671:
[----:B----4-:R-:W4:Y:S02]  /*a9f0*/  LDG.E.64 R4, [R4.64] ;  /* 0x0000002404047981 */ /* 0x010f24000c1e1b00 */
[----:B----4-:R0:W4:Y:S01]  /*aa00*/  I2F.U64 R29, R4 ;  /* 0x00000004001d7312 */ /* 0x0101220000301000 */
[----:B------:R-:W-:Y:S05]  /*aa10*/  BRA `(.L_x_3651) ;  /* 0x0000002000007947 */ /* 0x000fea0003800000 */
.L_x_3670:
[----:B----4-:R-:W4:Y:S02]  /*aa20*/  LDG.E R4, [R4.64] ;  /* 0x0000002404047981 */ /* 0x010f24000c1e1900 */
[----:B----4-:R0:W4:Y:S02]  /*aa30*/  I2F.U32 R29, R4 ;  /* 0x00000004001d7306 */ /* 0x0101240000201000 */
.L_x_3651:
[----:B------:R-:W-:Y:S05]  /*aa40*/  BSYNC B6 ;  /* 0x0000000000067941 */ /* 0x000fea0003800000 */
.L_x_3645:
[----:B------:R-:W-:Y:S02]  /*aa50*/  IADD3 R30, R30, 0x80, RZ ;  /* 0x000000801e1e7810 */ /* 0x000fe40007ffe0ff */
.L_x_3563:
[----:B------:R-:W-:Y:S05]  /*aa60*/  BSYNC B7 ;  /* 0x0000000000077941 */ /* 0x000fea0003800000 */
.L_x_3562:
[----:B------:R-:W-:Y:S01]  /*aa70*/  ISETP.GE.AND P0, PT, R30, R34, PT ;  /* 0x000000221e00720c */ /* 0x000fe20003f06270 */
[----:B------:R-:W-:Y:S01]  /*aa80*/  BSSY B7, `(.L_x_3672) ;  /* 0x0000382000077945 */ /* 0x000fe20003800000 */
[----:B------:R-:W-:Y:S01]  /*aa90*/  IMAD.MOV.U32 R31, RZ, RZ, RZ ;  /* 0x000000ffff1f7224 */ /* 0x000fe200078e00ff */
[----:B------:R-:W-:-:S10]  /*aaa0*/  CS2R R32, SRZ ;  /* 0x0000000000207805 */ /* 0x000fd4000001ff00 */
        /* <DEDUP_REMOVED lines=20> */
.L_x_3678:
[----:B----4-:R-:W4:Y:S02]  /*abf0*/  LDG.E.U8 R4, [R4.64] ;  /* 0x0000002404047981 */ /* 0x010f24000c1e1100 */
[----:B----4-:R0:W4:Y:S01]  /*ac00*/  I2F.U16 R31, R4 ;  /* 0x00000004001f7306 */ /* 0x0101220000101000 */
[----:B------:R-:W-:Y:S05]  /*ac10*/  BRA `(.L_x_3680) ;  /* 0x00000ca000007947 */ /* 0x000fea0003800000 */
.L_x_3677:
        /* <DEDUP_REMOVED lines=9> */
.L_x_3682:
[----:B----4-:R-:W4:Y:S02]  /*acb0*/  LDG.E R4, [R4.64] ;  /* 0x0000002404047981 */ /* 0x010f24000c1e1900 */
[----:B----4-:R0:W4:Y:S01]  /*acc0*/  I2F R31, R4 ;  /* 0x00000004001f7306 */ /* 0x0101220000201400 */
[----:B------:R-:W-:Y:S05]  /*acd0*/  BRA `(.L_x_3680) ;  /* 0x00000be000007947 */ /* 0x000fea0003800000 */
.L_x_3681:
[----:B----4-:R-:W4:Y:S02]  /*ace0*/  LDG.E.U16 R4, [R4.64] ;  /* 0x0000002404047981 */ /* 0x010f24000c1e1500 */
[----:B----4-:R0:W4:Y:S01]  /*acf0*/  I2F.S16 R31, R4 ;  /* 0x00000004001f7306 */ /* 0x0101220000101400 */
[----:B------:R-:W-:Y:S05]  /*ad00*/  BRA `(.L_x_3680) ;  /* 0x00000bb000007947 */ /* 0x000fea0003800000 */
.L_x_3676:
        /* <DEDUP_REMOVED lines=8> */
.L_x_3684:
[----:B----4-:R-:W4:Y:S02]  /*ad90*/  LDG.E.U16 R4, [R4.64] ;  /* 0x0000002404047981 */ /* 0x010f24000c1e1500 */
[----:B----4-:R-:W-:Y:S01]  /*ada0*/  HADD2.F32 R31, -RZ, R4.H0_H0 ;  /* 0x20000004ff1f7230 */ /* 0x010fe20000004100 */
[----:B------:R-:W-:Y:S05]  /*adb0*/  BRA `(.L_x_3680) ;  /* 0x00000b0000007947 */ /* 0x000fea0003800000 */
.L_x_3683:
        /* <DEDUP_REMOVED lines=8> */
.L_x_3686:
[----:B----4-:R-:W4:Y:S02]  /*ae40*/  LDG.E.U16 R4, [R4.64] ;  /* 0x0000002404047981 */ /* 0x010f24000c1e1500 */
[----:B----4-:R-:W-:Y:S01]  /*ae50*/  HADD2.F32 R31, -RZ, R4.H0_H0 ;  /* 0x20000004ff1f7230 */ /* 0x010fe20000004100 */
[----:B------:R-:W-:Y:S05]  /*ae60*/  BRA `(.L_x_3680) ;  /* 0x00000a5000007947 */ /* 0x000fea0003800000 */
.L_x_3685:
[----:B----4-:R-:W4:Y:S02]  /*ae70*/  LDG.E.64 R4, [R4.64] ;  /* 0x0000002404047981 */ /* 0x010f24000c1e1b00 */
[----:B----4-:R-:W0:Y:S01]  /*ae80*/  F2F.F32.F64 R31, R4 ;  /* 0x00000004001f7310 */ /* 0x010e220000301000 */
[----:B------:R-:W0:-:S14]  /*ae90*/  DSETP.GEU.AND P0, PT, |R4|, c[0x2][0x0], PT ;  /* 0x008000000400762a */ /* 0x000e1c0003f0e200 */
[----:B0-----:R-:W-:Y:S01]  /*aea0*/  @!P0 FMUL R31, R31, 1.175494350822287508e-38 ;  /* 0x008000001f1f8820 */ /* 0x001fe20000400000 */
[----:B------:R-:W-:Y:S05]  /*aeb0*/  BRA `(.L_x_3680) ;  /* 0x00000a0000007947 */ /* 0x000fea0003800000 */
.L_x_3675:
        /* <DEDUP_REMOVED lines=12> */
.L_x_3689:
[----:B----4-:R-:W4:Y:S02]  /*af80*/  LDG.E.64 R4, [R4.64] ;  /* 0x0000002404047981 */ /* 0x010f24000c1e1b00 */
[----:B----4-:R-:W0:Y:S01]  /*af90*/  F2F.F32.F64 R31, R4 ;  /* 0x00000004001f7310 */ /* 0x010e220000301000 */
[----:B------:R-:W0:-:S14]  /*afa0*/  DSETP.GEU.AND P0, PT, |R4|, c[0x2][0x0], PT ;  /* 0x008000000400762a */ /* 0x000e1c0003f0e200 */
[----:B0-----:R-:W-:Y:S01]  /*afb0*/  @!P0 FMUL R31, R31, 1.175494350822287508e-38 ;  /* 0x008000001f1f8820 */ /* 0x001fe20000400000 */
[----:B------:R-:W-:Y:S05]  /*afc0*/  BRA `(.L_x_3680) ;  /* 0x000008f000007947 */ /* 0x000fea0003800000 */
.L_x_3688:
        /* <DEDUP_REMOVED lines=26> */
.L_x_3691:
        /* <DEDUP_REMOVED lines=13> */
.L_x_3690:
[----:B----4-:R-:W4:Y:S02]  /*b240*/  LDG.E.U16 R4, [R4.64] ;  /* 0x0000002404047981 */ /* 0x010f24000c1e1500 */
[----:B----4-:R-:W-:Y:S01]  /*b250*/  PRMT R31, RZ, 0x5410, R4 ;  /* 0x00005410ff1f7816 */ /* 0x010fe20000000004 */
[----:B------:R-:W-:Y:S05]  /*b260*/  BRA `(.L_x_3680) ;  /* 0x0000065000007947 */ /* 0x000fea0003800000 */
.L_x_3687:
        /* <DEDUP_REMOVED lines=11> */
.L_x_3694:
        /* <DEDUP_REMOVED lines=20> */
.L_x_3696:
[----:B------:R-:W-:Y:S05]  /*b460*/  BSYNC B0 ;  /* 0x0000000000007941 */ /* 0x000fea0003800000 */
.L_x_3695:
[----:B------:R-:W-:Y:S01]  /*b470*/  IMAD.SHL.U32 R3, R3, 0x100000, RZ ;  /* 0x0010000003037824 */ /* 0x000fe200078e00ff */
[----:B------:R-:W-:-:S04]  /*b480*/  LEA R0, R0, 0x3b800000, 0x17 ;  /* 0x3b80000000007811 */ /* 0x000fc800078eb8ff */
[----:B------:R-:W-:Y:S01]  /*b490*/  LOP3.LUT R31, R0, R3, R31, 0xfe, !PT ;  /* 0x00000003001f7212 */ /* 0x000fe200078efe1f */
[----:B------:R-:W-:Y:S05]  /*b4a0*/  BRA `(.L_x_3680) ;  /* 0x0000041000007947 */ /* 0x000fea0003800000 */
.L_x_3693:
        /* <DEDUP_REMOVED lines=20> */
.L_x_3698:
[----:B------:R-:W-:Y:S05]  /*b5f0*/  BSYNC B0 ;  /* 0x0000000000007941 */ /* 0x000fea0003800000 */
.L_x_3697:
[----:B------:R-:W-:Y:S01]  /*b600*/  IMAD.SHL.U32 R3, R3, 0x200000, RZ ;  /* 0x0020000003037824 */ /* 0x000fe200078e00ff */
[----:B------:R-:W-:-:S04]  /*b610*/  LEA R0, R0, 0x37800000, 0x17 ;  /* 0x3780000000007811 */ /* 0x000fc800078eb8ff */
[----:B------:R-:W-:Y:S01]  /*b620*/  LOP3.LUT R31, R0, R3, R31, 0xfe, !PT ;  /* 0x00000003001f7212 */ /* 0x000fe200078efe1f */
[----:B------:R-:W-:Y:S05]  /*b630*/  BRA `(.L_x_3680) ;  /* 0x0000028000007947 */ /* 0x000fea0003800000 */
.L_x_3692:
        /* <DEDUP_REMOVED lines=14> */
.L_x_3679:
        /* <DEDUP_REMOVED lines=21> */
.L_x_3700:
[----:B----4-:R-:W4:Y:S02]  /*b870*/  LDG.E.64 R4, [R4.64] ;  /* 0x0000002404047981 */ /* 0x010f24000c1e1b00 */
[----:B----4-:R0:W4:Y:S01]  /*b880*/  I2F.U64 R31, R4 ;  /* 0x00000004001f7312 */ /* 0x0101220000301000 */
[----:B------:R-:W-:Y:S05]  /*b890*/  BRA `(.L_x_3680) ;  /* 0x0000002000007947 */ /* 0x000fea0003800000 */
.L_x_3699:
[----:B----4-:R-:W4:Y:S02]  /*b8a0*/  LDG.E R4, [R4.64] ;  /* 0x0000002404047981 */ /* 0x010f24000c1e1900 */
[----:B----4-:R0:W4:Y:S02]  /*b8b0*/  I2F.U32 R31, R4 ;  /* 0x00000004001f7306 */ /* 0x0101240000201000 */
.L_x_3680:
[----:B------:R-:W-:Y:S05]  /*b8c0*/  BSYNC B6 ;  /* 0x0000000000067941 */ /* 0x000fea0003800000 */
.L_x_3674:
        /* <DEDUP_REMOVED lines=18> */
.L_x_3705:
[----:B----4-:R-:W4:Y:S02]  /*b9f0*/  LDG.E.U8 R4, [R4.64] ;  /* 0x0000002404047981 */ /* 0x010f24000c1e1100 */
[----:B----4-:R0:W4:Y:S01]  /*ba00*/  I2F.U16 R32, R4 ;  /* 0x0000000400207306 */ /* 0x0101220000101000 */
[----:B------:R-:W-:Y:S05]  /*ba10*/  BRA `(.L_x_3707) ;  /* 0x00000ca000007947 */ /* 0x000fea0003800000 */
.L_x_3704:
        /* <DEDUP_REMOVED lines=9> */
.L_x_3709:
[----:B----4-:R-:W4:Y:S02]  /*bab0*/  LDG.E R4, [R4.64] ;  /* 0x0000002404047981 */ /* 0x010f24000c1e1900 */
[----:B----4-:R0:W4:Y:S01]  /*bac0*/  I2F R32, R4 ;  /* 0x0000000400207306 */ /* 0x0101220000201400 */
[----:B------:R-:W-:Y:S05]  /*bad0*/  BRA `(.L_x_3707) ;  /* 0x00000be000007947 */ /* 0x000fea0003800000 */
.L_x_3708:
[----:B----4-:R-:W4:Y:S02]  /*bae0*/  LDG.E.U16 R4, [R4.64] ;  /* 0x0000002404047981 */ /* 0x010f24000c1e1500 */
[----:B----4-:R0:W4:Y:S01]  /*baf0*/  I2F.S16 R32, R4 ;  /* 0x0000000400207306 */ /* 0x0101220000101400 */
[----:B------:R-:W-:Y:S05]  /*bb00*/  BRA `(.L_x_3707) ;  /* 0x00000bb000007947 */ /* 0x000fea0003800000 */
.L_x_3703:
        /* <DEDUP_REMOVED lines=8> */
.L_x_3711:
[----:B----4-:R-:W4:Y:S02]  /*bb90*/  LDG.E.U16 R4, [R4.64] ;  /* 0x0000002404047981 */ /* 0x010f24000c1e1500 */
[----:B----4-:R-:W-:Y:S01]  /*bba0*/  HADD2.F32 R32, -RZ, R4.H0_H0 ;  /* 0x20000004ff207230 */ /* 0x010fe20000004100 */
[----:B------:R-:W-:Y:S05]  /*bbb0*/  BRA `(.L_x_3707) ;  /* 0x00000b0000007947 */ /* 0x000fea0003800000 */
.L_x_3710:
        /* <DEDUP_REMOVED lines=8> */
.L_x_3713:
[----:B----4-:R-:W4:Y:S02]  /*bc40*/  LDG.E.U16 R4, [R4.64] ;  /* 0x0000002404047981 */ /* 0x010f24000c1e1500 */
[----:B----4-:R-:W-:Y:S01]  /*bc50*/  HADD2.F32 R32, -RZ, R4.H0_H0 ;  /* 0x20000004ff207230 */ /* 0x010fe20000004100 */
[----:B------:R-:W-:Y:S05]  /*bc60*/  BRA `(.L_x_3707) ;  /* 0x00000a5000007947 */ /* 0x000fea0003800000 */
.L_x_3712:
[----:B----4-:R-:W4:Y:S02]  /*bc70*/  LDG.E.64 R4, [R4.64] ;  /* 0x0000002404047981 */ /* 0x010f24000c1e1b00 */
[----:B----4-:R-:W0:Y:S01]  /*bc80*/  F2F.F32.F64 R32, R4 ;  /* 0x0000000400207310 */ /* 0x010e220000301000 */
[----:B------:R-:W0:-:S14]  /*bc90*/  DSETP.GEU.AND P0, PT, |R4|, c[0x2][0x0], PT ;  /* 0x008000000400762a */ /* 0x000e1c0003f0e200 */
[----:B0-----:R-:W-:Y:S01]  /*bca0*/  @!P0 FMUL R32, R32, 1.175494350822287508e-38 ;  /* 0x0080000020208820 */ /* 0x001fe20000400000 */
[----:B------:R-:W-:Y:S05]  /*bcb0*/  BRA `(.L_x_3707) ;  /* 0x00000a0000007947 */ /* 0x000fea0003800000 */
.L_x_3702:
        /* <DEDUP_REMOVED lines=12> */
.L_x_3716:
[----:B----4-:R-:W4:Y:S02]  /*bd80*/  LDG.E.64 R4, [R4.64] ;  /* 0x0000002404047981 */ /* 0x010f24000c1e1b00 */
[----:B----4-:R-:W0:Y:S01]  /*bd90*/  F2F.F32.F64 R32, R4 ;  /* 0x0000000400207310 */ /* 0x010e220000301000 */
[----:B------:R-:W0:-:S14]  /*bda0*/  DSETP.GEU.AND P0, PT, |R4|, c[0x2][0x0], PT ;  /* 0x008000000400762a */ /* 0x000e1c0003f0e200 */
[----:B0-----:R-:W-:Y:S01]  /*bdb0*/  @!P0 FMUL R32, R32, 1.175494350822287508e-38 ;  /* 0x0080000020208820 */ /* 0x001fe20000400000 */
[----:B------:R-:W-:Y:S05]  /*bdc0*/  BRA `(.L_x_3707) ;  /* 0x000008f000007947 */ /* 0x000fea0003800000 */
.L_x_3715:
        /* <DEDUP_REMOVED lines=26> */
.L_x_3718:
        /* <DEDUP_REMOVED lines=13> */
.L_x_3717:
[----:B----4-:R-:W4:Y:S02]  /*c040*/  LDG.E.U16 R4, [R4.64] ;  /* 0x0000002404047981 */ /* 0x010f24000c1e1500 */
[----:B----4-:R-:W-:Y:S01]  /*c050*/  PRMT R32, RZ, 0x5410, R4 ;  /* 0x00005410ff207816 */ /* 0x010fe20000000004 */
[----:B------:R-:W-:Y:S05]  /*c060*/  BRA `(.L_x_3707) ;  /* 0x0000065000007947 */ /* 0x000fea0003800000 */
.L_x_3714:
        /* <DEDUP_REMOVED lines=11> */
.L_x_3721:
        /* <DEDUP_REMOVED lines=20> */
.L_x_3723:
[----:B------:R-:W-:Y:S05]  /*c260*/  BSYNC B0 ;  /* 0x0000000000007941 */ /* 0x000fea0003800000 */
.L_x_3722:
[----:B------:R-:W-:Y:S01]  /*c270*/  IMAD.SHL.U32 R3, R3, 0x100000, RZ ;  /* 0x0010000003037824 */ /* 0x000fe200078e00ff */
[----:B------:R-:W-:-:S04]  /*c280*/  LEA R5, R0, 0x3b800000, 0x17 ;  /* 0x3b80000000057811 */ /* 0x000fc800078eb8ff */
[----:B------:R-:W-:Y:S01]  /*c290*/  LOP3.LUT R32, R5, R3, R32, 0xfe, !PT ;  /* 0x0000000305207212 */ /* 0x000fe200078efe20 */
[----:B------:R-:W-:Y:S05]  /*c2a0*/  BRA `(.L_x_3707) ;  /* 0x0000041000007947 */ /* 0x000fea0003800000 */
.L_x_3720:
        /* <DEDUP_REMOVED lines=20> */
.L_x_3725:
[----:B------:R-:W-:Y:S05]  /*c3f0*/  BSYNC B0 ;  /* 0x0000000000007941 */ /* 0x000fea0003800000 */
.L_x_3724:
[----:B------:R-:W-:Y:S01]  /*c400*/  IMAD.SHL.U32 R3, R3, 0x200000, RZ ;  /* 0x0020000003037824 */ /* 0x000fe200078e00ff */
[----:B------:R-:W-:-:S04]  /*c410*/  LEA R5, R0, 0x37800000, 0x17 ;  /* 0x3780000000057811 */ /* 0x000fc800078eb8ff */
[----:B------:R-:W-:Y:S01]  /*c420*/  LOP3.LUT R32, R5, R3, R32, 0xfe, !PT ;  /* 0x0000000305207212 */ /* 0x000fe200078efe20 */
[----:B------:R-:W-:Y:S05]  /*c430*/  BRA `(.L_x_3707) ;  /* 0x0000028000007947 */ /* 0x000fea0003800000 */
.L_x_3719:
        /* <DEDUP_REMOVED lines=14> */
.L_x_3706:
        /* <DEDUP_REMOVED lines=21> */
.L_x_3727:
[----:B----4-:R-:W4:Y:S02]  /*c670*/  LDG.E.64 R4, [R4.64] ;  /* 0x0000002404047981 */ /* 0x010f24000c1e1b00 */
[----:B----4-:R0:W4:Y:S01]  /*c680*/  I2F.U64 R32, R4 ;  /* 0x0000000400207312 */ /* 0x0101220000301000 */
[----:B------:R-:W-:Y:S05]  /*c690*/  BRA `(.L_x_3707) ;  /* 0x0000002000007947 */ /* 0x000fea0003800000 */
.L_x_3726:
[----:B----4-:R-:W4:Y:S02]  /*c6a0*/  LDG.E R4, [R4.64] ;  /* 0x0000002404047981 */ /* 0x010f24000c1e1900 */
[----:B----4-:R0:W4:Y:S02]  /*c6b0*/  I2F.U32 R32, R4 ;  /* 0x0000000400207306 */ /* 0x0101240000201000 */
.L_x_3707:
[----:B------:R-:W-:Y:S05]  /*c6c0*/  BSYNC B6 ;  /* 0x0000000000067941 */ /* 0x000fea0003800000 */
.L_x_3701:
        /* <DEDUP_REMOVED lines=19> */
.L_x_3732:
[----:B----4-:R-:W4:Y:S02]  /*c800*/  LDG.E.U8 R4, [R4.64] ;  /* 0x0000002404047981 */ /* 0x010f24000c1e1100 */
[----:B----4-:R0:W4:Y:S01]  /*c810*/  I2F.U16 R33, R4 ;  /* 0x0000000400217306 */ /* 0x0101220000101000 */
[----:B------:R-:W-:Y:S05]  /*c820*/  BRA `(.L_x_3734) ;  /* 0x00000ca000007947 */ /* 0x000fea0003800000 */
.L_x_3731:
        /* <DEDUP_REMOVED lines=9> */
.L_x_3736:
[----:B----4-:R-:W4:Y:S02]  /*c8c0*/  LDG.E R4, [R4.64] ;  /* 0x0000002404047981 */ /* 0x010f24000c1e1900 */
[----:B----4-:R0:W4:Y:S01]  /*c8d0*/  I2F R33, R4 ;  /* 0x0000000400217306 */ /* 0x0101220000201400 */
[----:B------:R-:W-:Y:S05]  /*c8e0*/  BRA `(.L_x_3734) ;  /* 0x00000be000007947 */ /* 0x000fea0003800000 */
.L_x_3735:
[----:B----4-:R-:W4:Y:S02]  /*c8f0*/  LDG.E.U16 R4, [R4.64] ;  /* 0x0000002404047981 */ /* 0x010f24000c1e1500 */
[----:B----4-:R0:W4:Y:S01]  /*c900*/  I2F.S16 R33, R4 ;  /* 0x0000000400217306 */ /* 0x0101220000101400 */
[----:B------:R-:W-:Y:S05]  /*c910*/  BRA `(.L_x_3734) ;  /* 0x00000bb000007947 */ /* 0x000fea0003800000 */
.L_x_3730:
        /* <DEDUP_REMOVED lines=8> */
.L_x_3738:
[----:B----4-:R-:W4:Y:S02]  /*c9a0*/  LDG.E.U16 R4, [R4.64] ;  /* 0x0000002404047981 */ /* 0x010f24000c1e1500 */
[----:B----4-:R-:W-:Y:S01]  /*c9b0*/  HADD2.F32 R33, -RZ, R4.H0_H0 ;  /* 0x20000004ff217230 */ /* 0x010fe20000004100 */
[----:B------:R-:W-:Y:S05]  /*c9c0*/  BRA `(.L_x_3734) ;  /* 0x00000b0000007947 */ /* 0x000fea0003800000 */
.L_x_3737:
        /* <DEDUP_REMOVED lines=8> */
.L_x_3740:
[----:B----4-:R-:W4:Y:S02]  /*ca50*/  LDG.E.U16 R4, [R4.64] ;  /* 0x0000002404047981 */ /* 0x010f24000c1e1500 */
[----:B----4-:R-:W-:Y:S01]  /*ca60*/  HADD2.F32 R33, -RZ, R4.H0_H0 ;  /* 0x20000004ff217230 */ /* 0x010fe20000004100 */
[----:B------:R-:W-:Y:S05]  /*ca70*/  BRA `(.L_x_3734) ;  /* 0x00000a5000007947 */ /* 0x000fea0003800000 */
.L_x_3739:
[----:B----4-:R-:W4:Y:S02]  /*ca80*/  LDG.E.64 R4, [R4.64] ;  /* 0x0000002404047981 */ /* 0x010f24000c1e1b00 */
[----:B----4-:R-:W0:Y:S01]  /*ca90*/  F2F.F32.F64 R33, R4 ;  /* 0x0000000400217310 */ /* 0x010e220000301000 */
[----:B------:R-:W0:-:S14]  /*caa0*/  DSETP.GEU.AND P0, PT, |R4|, c[0x2][0x0], PT ;  /* 0x008000000400762a */ /* 0x000e1c0003f0e200 */
[----:B0-----:R-:W-:Y:S01]  /*cab0*/  @!P0 FMUL R33, R33, 1.175494350822287508e-38 ;  /* 0x0080000021218820 */ /* 0x001fe20000400000 */
[----:B------:R-:W-:Y:S05]  /*cac0*/  BRA `(.L_x_3734) ;  /* 0x00000a0000007947 */ /* 0x000fea0003800000 */
.L_x_3729:
        /* <DEDUP_REMOVED lines=12> */
.L_x_3743:
[----:B----4-:R-:W4:Y:S02]  /*cb90*/  LDG.E.64 R4, [R4.64] ;  /* 0x0000002404047981 */ /* 0x010f24000c1e1b00 */
[----:B----4-:R-:W0:Y:S01]  /*cba0*/  F2F.F32.F64 R33, R4 ;  /* 0x0000000400217310 */ /* 0x010e220000301000 */
[----:B------:R-:W0:-:S14]  /*cbb0*/  DSETP.GEU.AND P0, PT, |R4|, c[0x2][0x0], PT ;  /* 0x008000000400762a */ /* 0x000e1c0003f0e200 */
[----:B0-----:R-:W-:Y:S01]  /*cbc0*/  @!P0 FMUL R33, R33, 1.175494350822287508e-38 ;  /* 0x0080000021218820 */ /* 0x001fe20000400000 */
[----:B------:R-:W-:Y:S05]  /*cbd0*/  BRA `(.L_x_3734) ;  /* 0x000008f000007947 */ /* 0x000fea0003800000 */
.L_x_3742:
        /* <DEDUP_REMOVED lines=26> */
.L_x_3745:
        /* <DEDUP_REMOVED lines=13> */
.L_x_3744:
[----:B----4-:R-:W4:Y:S02]  /*ce50*/  LDG.E.U16 R4, [R4.64] ;  /* 0x0000002404047981 */ /* 0x010f24000c1e1500 */
[----:B----4-:R-:W-:Y:S01]  /*ce60*/  PRMT R33, RZ, 0x5410, R4 ;  /* 0x00005410ff217816 */ /* 0x010fe20000000004 */
[----:B------:R-:W-:Y:S05]  /*ce70*/  BRA `(.L_x_3734) ;  /* 0x0000065000007947 */ /* 0x000fea0003800000 */
.L_x_3741:
        /* <DEDUP_REMOVED lines=11> */
.L_x_3748:
        /* <DEDUP_REMOVED lines=20> */
.L_x_3750:
[----:B------:R-:W-:Y:S05]  /*d070*/  BSYNC B0 ;  /* 0x0000000000007941 */ /* 0x000fea0003800000 */
.L_x_3749:
[----:B------:R-:W-:Y:S01]  /*d080*/  IMAD.SHL.U32 R3, R3, 0x100000, RZ ;  /* 0x0010000003037824 */ /* 0x000fe200078e00ff */
[----:B------:R-:W-:-:S04]  /*d090*/  LEA R0, R0, 0x3b800000, 0x17 ;  /* 0x3b80000000007811 */ /* 0x000fc800078eb8ff */
[----:B------:R-:W-:Y:S01]  /*d0a0*/  LOP3.LUT R33, R0, R3, R33, 0xfe, !PT ;  /* 0x0000000300217212 */ /* 0x000fe200078efe21 */
[----:B------:R-:W-:Y:S05]  /*d0b0*/  BRA `(.L_x_3734) ;  /* 0x0000041000007947 */ /* 0x000fea0003800000 */
.L_x_3747:
        /* <DEDUP_REMOVED lines=20> */
.L_x_3752:
[----:B------:R-:W-:Y:S05]  /*d200*/  BSYNC B0 ;  /* 0x0000000000007941 */ /* 0x000fea0003800000 */
.L_x_3751:
[----:B------:R-:W-:Y:S01]  /*d210*/  IMAD.SHL.U32 R3, R3, 0x200000, RZ ;  /* 0x0020000003037824 */ /* 0x000fe200078e00ff */
[----:B------:R-:W-:-:S04]  /*d220*/  LEA R0, R0, 0x37800000, 0x17 ;  /* 0x3780000000007811 */ /* 0x000fc800078eb8ff */
[----:B------:R-:W-:Y:S01]  /*d230*/  LOP3.LUT R33, R0, R3, R33, 0xfe, !PT ;  /* 0x0000000300217212 */ /* 0x000fe200078efe21 */
[----:B------:R-:W-:Y:S05]  /*d240*/  BRA `(.L_x_3734) ;  /* 0x0000028000007947 */ /* 0x000fea0003800000 */
.L_x_3746:
        /* <DEDUP_REMOVED lines=14> */
.L_x_3733:
        /* <DEDUP_REMOVED lines=21> */
.L_x_3754:
[----:B----4-:R-:W4:Y:S02]  /*d480*/  LDG.E.64 R4, [R4.64] ;  /* 0x0000002404047981 */ /* 0x010f24000c1e1b00 */
[----:B----4-:R0:W4:Y:S01]  /*d490*/  I2F.U64 R33, R4 ;  /* 0x0000000400217312 */ /* 0x0101220000301000 */
[----:B------:R-:W-:Y:S05]  /*d4a0*/  BRA `(.L_x_3734) ;  /* 0x0000002000007947 */ /* 0x000fea0003800000 */
.L_x_3753:
[----:B----4-:R-:W4:Y:S02]  /*d4b0*/  LDG.E R4, [R4.64] ;  /* 0x0000002404047981 */ /* 0x010f24000c1e1900 */
[----:B----4-:R0:W4:Y:S02]  /*d4c0*/  I2F.U32 R33, R4 ;  /* 0x0000000400217306 */ /* 0x0101240000201000 */
.L_x_3734:
[----:B------:R-:W-:Y:S05]  /*d4d0*/  BSYNC B6 ;  /* 0x0000000000067941 */ /* 0x000fea0003800000 */
.L_x_3728:
[----:B------:R-:W0:Y:S02]  /*d4e0*/  LDC.U8 R3, c[0x0][0x197] ;  /* 0x000065c0ff037b82 */ /* 0x000e240000000000 */
[----:B0-----:R-:W-:-:S05]  /*d4f0*/  IMAD R4, R30, c[0x0][0x1a4], RZ ;  /* 0x000069001e047a24 */ /* 0x001fca00078e02ff */
        /* <DEDUP_REMOVED lines=16> */
.L_x_3758:
[----:B----4-:R-:W4:Y:S02]  /*d600*/  LDG.E.U8 R4, [R4.64] ;  /* 0x0000002404047981 */ /* 0x010f24000c1e1100 */
[----:B----4-:R0:W4:Y:S01]  /*d610*/  I2F.U16 R28, R4 ;  /* 0x00000004001c7306 */ /* 0x0101220000101000 */
[----:B------:R-:W-:Y:S05]  /*d620*/  BRA `(.L_x_3673) ;  /* 0x00000c7000007947 */ /* 0x000fea0003800000 */
.L_x_3757:
        /* <DEDUP_REMOVED lines=9> */
.L_x_3761:
[----:B----4-:R-:W4:Y:S02]  /*d6c0*/  LDG.E R4, [R4.64] ;  /* 0x0000002404047981 */ /* 0x010f24000c1e1900 */
[----:B----4-:R0:W4:Y:S01]  /*d6d0*/  I2F R28, R4 ;  /* 0x00000004001c7306 */ /* 0x0101220000201400 */
[----:B------:R-:W-:Y:S05]  /*d6e0*/  BRA `(.L_x_3673) ;  /* 0x00000bb000007947 */ /* 0x000fea0003800000 */
.L_x_3760:
[----:B----4-:R-:W4:Y:S02]  /*d6f0*/  LDG.E.U16 R4, [R4.64] ;  /* 0x0000002404047981 */ /* 0x010f24000c1e1500 */
[----:B----4-:R0:W4:Y:S01]  /*d700*/  I2F.S16 R28, R4 ;  /* 0x00000004001c7306 */ /* 0x0101220000101400 */
[----:B------:R-:W-:Y:S05]  /*d710*/  BRA `(.L_x_3673) ;  /* 0x00000b8000007947 */ /* 0x000fea0003800000 */
.L_x_3756:
        /* <DEDUP_REMOVED lines=8> */
.L_x_3763:
[----:B----4-:R-:W4:Y:S02]  /*d7a0*/  LDG.E.U16 R4, [R4.64] ;  /* 0x0000002404047981 */ /* 0x010f24000c1e1500 */
[----:B----4-:R-:W-:Y:S01]  /*d7b0*/  HADD2.F32 R28, -RZ, R4.H0_H0 ;  /* 0x20000004ff1c7230 */ /* 0x010fe20000004100 */
[----:B------:R-:W-:Y:S05]  /*d7c0*/  BRA `(.L_x_3673) ;  /* 0x00000ad000007947 */ /* 0x000fea0003800000 */
.L_x_3762:
        /* <DEDUP_REMOVED lines=8> */
.L_x_3765:
[----:B----4-:R-:W4:Y:S02]  /*d850*/  LDG.E.U16 R4, [R4.64] ;  /* 0x0000002404047981 */ /* 0x010f24000c1e1500 */
[----:B----4-:R-:W-:Y:S01]  /*d860*/  HADD2.F32 R28, -RZ, R4.H0_H0 ;  /* 0x20000004ff1c7230 */ /* 0x010fe20000004100 */
[----:B------:R-:W-:Y:S05]  /*d870*/  BRA `(.L_x_3673) ;  /* 0x00000a2000007947 */ /* 0x000fea0003800000 */
.L_x_3764:
[----:B----4-:R-:W4:Y:S02]  /*d880*/  LDG.E.64 R4, [R4.64] ;  /* 0x0000002404047981 */ /* 0x010f24000c1e1b00 */
[----:B----4-:R-:W0:Y:S01]  /*d890*/  F2F.F32.F64 R28, R4 ;  /* 0x00000004001c7310 */ /* 0x010e220000301000 */
[----:B------:R-:W0:-:S14]  /*d8a0*/  DSETP.GEU.AND P0, PT, |R4|, c[0x2][0x0], PT ;  /* 0x008000000400762a */ /* 0x000e1c0003f0e200 */
[----:B0-----:R-:W-:Y:S01]  /*d8b0*/  @!P0 FMUL R28, R28, 1.175494350822287508e-38 ;  /* 0x008000001c1c8820 */ /* 0x001fe20000400000 */
[----:B------:R-:W-:Y:S05]  /*d8c0*/  BRA `(.L_x_3673) ;  /* 0x000009d000007947 */ /* 0x000fea0003800000 */
.L_x_3755:
        /* <DEDUP_REMOVED lines=12> */
.L_x_3768:
[----:B----4-:R-:W4:Y:S02]  /*d990*/  LDG.E.64 R4, [R4.64] ;  /* 0x0000002404047981 */ /* 0x010f24000c1e1b00 */
[----:B----4-:R-:W0:Y:S01]  /*d9a0*/  F2F.F32.F64 R28, R4 ;  /* 0x00000004001c7310 */ /* 0x010e220000301000 */
[----:B------:R-:W0:-:S14]  /*d9b0*/  DSETP.GEU.AND P0, PT, |R4|, c[0x2][0x0], PT ;  /* 0x008000000400762a */ /* 0x000e1c0003f0e200 */
[----:B0-----:R-:W-:Y:S01]  /*d9c0*/  @!P0 FMUL R28, R28, 1.175494350822287508e-38 ;  /* 0x008000001c1c8820 */ /* 0x001fe20000400000 */
[----:B------:R-:W-:Y:S05]  /*d9d0*/  BRA `(.L_x_3673) ;  /* 0x000008c000007947 */ /* 0x000fea0003800000 */
.L_x_3767:
        /* <DEDUP_REMOVED lines=26> */
.L_x_3770:
        /* <DEDUP_REMOVED lines=13> */
.L_x_3769:
[----:B----4-:R-:W4:Y:S02]  /*dc50*/  LDG.E.U16 R4, [R4.64] ;  /* 0x0000002404047981 */ /* 0x010f24000c1e1500 */
[----:B----4-:R-:W-:Y:S01]  /*dc60*/  PRMT R28, RZ, 0x5410, R4 ;  /* 0x00005410ff1c7816 */ /* 0x010fe20000000004 */
[----:B------:R-:W-:Y:S05]  /*dc70*/  BRA `(.L_x_3673) ;  /* 0x0000062000007947 */ /* 0x000fea0003800000 */
.L_x_3766:
        /* <DEDUP_REMOVED lines=11> */
.L_x_3773:
[----:B----4-:R-:W4:Y:S02]  /*dd30*/  LDG.E.U8 R3, [R4.64] ;  /* 0x0000002404037981 */ /* 0x010f24000c1e1100 */
        /* <DEDUP_REMOVED lines=18> */
.L_x_3775:
[----:B------:R-:W-:Y:S05]  /*de60*/  BSYNC B0 ;  /* 0x0000000000007941 */ /* 0x000fea0003800000 */
.L_x_3774:
[----:B------:R-:W-:Y:S01]  /*de70*/  IMAD.SHL.U32 R3, R3, 0x100000, RZ ;  /* 0x0010000003037824 */ /* 0x000fe200078e00ff */
[----:B------:R-:W-:-:S04]  /*de80*/  LEA R5, R0, 0x3b800000, 0x17 ;  /* 0x3b80000000057811 */ /* 0x000fc800078eb8ff */
[----:B------:R-:W-:Y:S01]  /*de90*/  LOP3.LUT R28, R5, R3, R28, 0xfe, !PT ;  /* 0x00000003051c7212 */ /* 0x000fe200078efe1c */
[----:B------:R-:W-:Y:S05]  /*dea0*/  BRA `(.L_x_3673) ;  /* 0x000003f000007947 */ /* 0x000fea0003800000 */
.L_x_3772:
        /* <DEDUP_REMOVED lines=19> */
.L_x_3777:
[----:B------:R-:W-:Y:S05]  /*dfe0*/  BSYNC B0 ;  /* 0x0000000000007941 */ /* 0x000fea0003800000 */
.L_x_3776:
[----:B------:R-:W-:Y:S01]  /*dff0*/  IMAD.SHL.U32 R3, R3, 0x200000, RZ ;  /* 0x0020000003037824 */ /* 0x000fe200078e00ff */
[----:B------:R-:W-:-:S04]  /*e000*/  LEA R5, R0, 0x37800000, 0x17 ;  /* 0x3780000000057811 */ /* 0x000fc800078eb8ff */
[----:B------:R-:W-:Y:S01]  /*e010*/  LOP3.LUT R28, R5, R3, R28, 0xfe, !PT ;  /* 0x00000003051c7212 */ /* 0x000fe200078efe1c */
[----:B------:R-:W-:Y:S05]  /*e020*/  BRA `(.L_x_3673) ;  /* 0x0000027000007947 */ /* 0x000fea0003800000 */
.L_x_3771:
        /* <DEDUP_REMOVED lines=14> */
.L_x_3759:
        /* <DEDUP_REMOVED lines=19> */
[----:B------:R-:W-:Y:S05]  /*e240*/  BRA `(.L_x_3673) ;  /* 0x0000005000007947 */ /* 0x000fea0003800000 */
.L_x_3779:
[----:B----4-:R-:W4:Y:S02]  /*e250*/  LDG.E.64 R4, [R4.64] ;  /* 0x0000002404047981 */ /* 0x010f24000c1e1b00 */
[----:B----4-:R0:W4:Y:S01]  /*e260*/  I2F.U64 R28, R4 ;  /* 0x00000004001c7312 */ /* 0x0101220000301000 */
[----:B------:R-:W-:Y:S05]  /*e270*/  BRA `(.L_x_3673) ;  /* 0x0000002000007947 */ /* 0x000fea0003800000 */
.L_x_3778:
[----:B----4-:R-:W4:Y:S02]  /*e280*/  LDG.E R4, [R4.64] ;  /* 0x0000002404047981 */ /* 0x010f24000c1e1900 */
[----:B----4-:R0:W4:Y:S02]  /*e290*/  I2F.U32 R28, R4 ;  /* 0x00000004001c7306 */ /* 0x0101240000201000 */
.L_x_3673:
[----:B------:R-:W-:Y:S05]  /*e2a0*/  BSYNC B7 ;  /* 0x0000000000077941 */ /* 0x000fea0003800000 */
.L_x_3672:
[----:B------:R-:W0:Y:S01]  /*e2b0*/  S2R R30, SR_TID.X ;  /* 0x00000000001e7919 */ /* 0x000e220000002100 */
[----:B------:R-:W-:Y:S01]  /*e2c0*/  BSSY B6, `(.L_x_3780) ;  /* 0x0000125000067945 */ /* 0x000fe20003800000 */
[C---:B0-----:R-:W-:Y:S02]  /*e2d0*/  IADD3 R3, R30.reuse, 0x100, RZ ;  /* 0x000001001e037810 */ /* 0x041fe40007ffe0ff */
[----:B------:R-:W-:Y:S02]  /*e2e0*/  IADD3 R37, R30, 0x80, RZ ;  /* 0x000000801e257810 */ /* 0x000fe40007ffe0ff */
[----:B------:R-:W-:-:S02]  /*e2f0*/  ISETP.GE.AND P1, PT, R3, R34, PT ;  /* 0x000000220300720c */ /* 0x000fc40003f26270 */
[C---:B------:R-:W-:Y:S02]  /*e300*/  IADD3 R3, R30.reuse, 0x180, RZ ;  /* 0x000001801e037810 */ /* 0x040fe40007ffe0ff */
[-C--:B------:R-:W-:Y:S02]  /*e310*/  ISETP.GE.AND P3, PT, R30, R34.reuse, PT ;  /* 0x000000221e00720c */ /* 0x080fe40003f66270 */
[-C--:B------:R-:W-:Y:S02]  /*e320*/  ISETP.GE.AND P2, PT, R3, R34.reuse, PT ;  /* 0x000000220300720c */ /* 0x080fe40003f46270 */
[----:B------:R-:W-:-:S05]  /*e330*/  ISETP.GE.AND P0, PT, R37, R34, PT ;  /* 0x000000222500720c */ /* 0x000fca0003f06270 */
[----:B----45:R-:W-:-:S04]  /*e340*/  @!P1 FMUL.FTZ R25, R25, -1.4426950216293334961 ;  /* 0xbfb8aa3b19199820 */ /* 0x030fc80000410000 */
[----:B------:R-:W-:Y:S02]  /*e350*/  @!P3 FMUL.FTZ R2, R2, -1.4426950216293334961 ;  /* 0xbfb8aa3b0202b820 */ /* 0x000fe40000410000 */
[----:B------:R-:W-:Y:S01]  /*e360*/  @!P2 FMUL.FTZ R32, R32, -1.4426950216293334961 ;  /* 0xbfb8aa3b2020a820 */ /* 0x000fe20000410000 */
[----:B------:R-:W0:Y:S01]  /*e370*/  @!P1 MUFU.EX2 R25, R25 ;  /* 0x0000001900199308 */ /* 0x000e220000000800 */
[----:B---3--:R-:W-:-:S07]  /*e380*/  @!P0 FMUL.FTZ R18, R18, -1.4426950216293334961 ;  /* 0xbfb8aa3b12128820 */ /* 0x008fce0000410000 */
[----:B------:R-:W3:Y:S08]  /*e390*/  @!P3 MUFU.EX2 R2, R2 ;  /* 0x000000020002b308 */ /* 0x000ef00000000800 */
[----:B------:R-:W4:Y:S01]  /*e3a0*/  @!P2 MUFU.EX2 R32, R32 ;  /* 0x000000200020a308 */ /* 0x000f220000000800 */
[----:B0-----:R-:W-:-:S07]  /*e3b0*/  @!P1 FADD.FTZ R4, R25, 1 ;  /* 0x3f80000019049421 */ /* 0x001fce0000010000 */
[----:B------:R-:W0:Y:S01]  /*e3c0*/  @!P0 MUFU.EX2 R18, R18 ;  /* 0x0000001200128308 */ /* 0x000e220000000800 */
[----:B---3--:R-:W-:Y:S02]  /*e3d0*/  @!P3 FADD.FTZ R0, R2, 1 ;  /* 0x3f8000000200b421 */ /* 0x008fe40000010000 */
[----:B------:R-:W3:Y:S01]  /*e3e0*/  LDC.U8 R2, c[0x0][0x1a8] ;  /* 0x00006a00ff027b82 */ /* 0x000ee20000000000 */
[----:B----4-:R-:W-:-:S04]  /*e3f0*/  @!P2 FADD.FTZ R7, R32, 1 ;  /* 0x3f8000002007a421 */ /* 0x010fc80000010000 */
[----:B------:R-:W4:Y:S01]  /*e400*/  @!P3 MUFU.RCP R0, R0 ;  /* 0x000000000000b308 */ /* 0x000f220000001000 */
[----:B0-----:R-:W-:-:S07]  /*e410*/  @!P0 FADD.FTZ R3, R18, 1 ;  /* 0x3f80000012038421 */ /* 0x001fce0000010000 */
[----:B------:R-:W0:Y:S08]  /*e420*/  @!P1 MUFU.RCP R6, R4 ;  /* 0x0000000400069308 */ /* 0x000e300000001000 */
[----:B------:R-:W2:Y:S01]  /*e430*/  @!P2 MUFU.RCP R7, R7 ;  /* 0x000000070007a308 */ /* 0x000ea20000001000 */
[----:B----4-:R-:W-:-:S04]  /*e440*/  @!P3 FFMA.FTZ R17, R0, -R17, R17 ;  /* 0x800000110011b223 */ /* 0x010fc80000010011 */
[----:B--2---:R-:W-:-:S03]  /*e450*/  @!P3 FMUL.FTZ R17, R17, R24 ;  /* 0x000000181111b220 */ /* 0x004fc60000410000 */
[----:B------:R-:W2:Y:S01]  /*e460*/  @!P0 MUFU.RCP R3, R3 ;  /* 0x0000000300038308 */ /* 0x000ea20000001000 */
[----:B0-----:R-:W-:Y:S02]  /*e470*/  @!P1 FFMA.FTZ R8, R6, -R29, R29 ;  /* 0x8000001d06089223 */ /* 0x001fe4000001001d */
[----:B------:R-:W-:Y:S02]  /*e480*/  @!P3 FFMA.FTZ R4, R0, R16, R17 ;  /* 0x000000100004b223 */ /* 0x000fe40000010011 */
[----:B------:R-:W-:Y:S02]  /*e490*/  @!P1 FMUL.FTZ R8, R8, R23 ;  /* 0x0000001708089220 */ /* 0x000fe40000410000 */
[----:B------:R-:W-:Y:S02]  /*e4a0*/  @!P2 FFMA.FTZ R28, R7, -R28, R28 ;  /* 0x8000001c071ca223 */ /* 0x000fe4000001001c */
[----:B------:R-:W-:Y:S02]  /*e4b0*/  @!P1 FFMA.FTZ R16, R6, R27, R8 ;  /* 0x0000001b06109223 */ /* 0x000fe40000010008 */
[----:B------:R-:W-:-:S02]  /*e4c0*/  @!P2 FMUL.FTZ R18, R28, R31 ;  /* 0x0000001f1c12a220 */ /* 0x000fc40000410000 */
[----:B--2---:R-:W-:Y:S02]  /*e4d0*/  @!P0 FFMA.FTZ R5, R3, -R22, R22 ;  /* 0x8000001603058223 */ /* 0x004fe40000010016 */
[----:B------:R-:W-:Y:S02]  /*e4e0*/  @!P2 FFMA.FTZ R18, R7, R33, R18 ;  /* 0x000000210712a223 */ /* 0x000fe40000010012 */
[----:B-1----:R-:W-:-:S04]  /*e4f0*/  @!P0 FMUL.FTZ R22, R5, R26 ;  /* 0x0000001a05168220 */ /* 0x002fc80000410000 */
[----:B------:R-:W-:Y:S01]  /*e500*/  @!P0 FFMA.FTZ R22, R3, R19, R22 ;  /* 0x0000001303168223 */ /* 0x000fe20000010016 */
[----:B------:R-:W-:Y:S05]  /*e510*/  @P3 BRA `(.L_x_3781) ;  /* 0x00000ff000003947 */ /* 0x000fea0003800000 */
[----:B---3--:R-:W-:Y:S01]  /*e520*/  PRMT R0, R2, 0x9910, RZ ;  /* 0x0000991002007816 */ /* 0x008fe200000000ff */
        /* <DEDUP_REMOVED lines=14> */
[----:B------:R-:W0:Y:S01]  /*e610*/  F2I.FTZ.TRUNC.NTZ R3, R4 ;  /* 0x0000000400037305 */ /* 0x000e22000021f100 */
[----:B------:R-:W-:Y:S01]  /*e620*/  IMAD.MOV.U32 R30, RZ, RZ, R37 ;  /* 0x000000ffff1e7224 */ /* 0x000fe200078e0025 */
[----:B0-----:R0:W-:Y:S01]  /*e630*/  STG.E.U8 [R8.64], R3 ;  /* 0x0000000308007986 */ /* 0x0011e2000c101124 */
[----:B------:R-:W-:Y:S05]  /*e640*/  BRA `(.L_x_3781) ;  /* 0x00000ec000007947 */ /* 0x000fea0003800000 */
.L_x_3785:
[----:B------:R-:W0:Y:S01]  /*e650*/  F2I.S64.TRUNC R4, R4 ;  /* 0x0000000400047311 */ /* 0x000e22000020d900 */
[----:B------:R-:W-:Y:S02]  /*e660*/  IMAD.MOV.U32 R30, RZ, RZ, R37 ;  /* 0x000000ffff1e7224 */ /* 0x000fe400078e0025 */
[----:B0-----:R-:W-:-:S05]  /*e670*/  IMAD.MOV.U32 R3, RZ, RZ, R4 ;  /* 0x000000ffff037224 */ /* 0x001fca00078e0004 */
[----:B------:R0:W-:Y:S01]  /*e680*/  STG.E.U8 [R8.64], R3 ;  /* 0x0000000308007986 */ /* 0x0001e2000c101124 */
[----:B------:R-:W-:Y:S05]  /*e690*/  BRA `(.L_x_3781) ;  /* 0x00000e7000007947 */ /* 0x000fea0003800000 */
.L_x_3784:
[----:B------:R-:W-:-:S13]  /*e6a0*/  ISETP.NE.AND P0, PT, R0, 0x2, PT ;  /* 0x000000020000780c */ /* 0x000fda0003f05270 */
[----:B------:R-:W-:Y:S05]  /*e6b0*/  @!P0 BRA `(.L_x_3787) ;  /* 0x000000c000008947 */ /* 0x000fea0003800000 */
[----:B------:R-:W-:-:S13]  /*e6c0*/  ISETP.NE.AND P0, PT, R0, 0x3, PT ;  /* 0x000000030000780c */ /* 0x000fda0003f05270 */
[----:B------:R-:W-:Y:S05]  /*e6d0*/  @!P0 BRA `(.L_x_3788) ;  /* 0x0000006000008947 */ /* 0x000fea0003800000 */
[----:B------:R-:W-:-:S13]  /*e6e0*/  ISETP.NE.AND P0, PT, R0, 0x4, PT ;  /* 0x000000040000780c */ /* 0x000fda0003f05270 */
[----:B------:R-:W-:Y:S05]  /*e6f0*/  @P0 BRA `(.L_x_3786) ;  /* 0x00000c5000000947 */ /* 0x000fea0003800000 */
[----:B------:R-:W0:Y:S01]  /*e700*/  F2I.S64.TRUNC R4, R4 ;  /* 0x0000000400047311 */ /* 0x000e22000020d900 */
[----:B------:R-:W-:Y:S01]  /*e710*/  IMAD.MOV.U32 R30, RZ, RZ, R37 ;  /* 0x000000ffff1e7224 */ /* 0x000fe200078e0025 */
[----:B0-----:R0:W-:Y:S01]  /*e720*/  STG.E.64 [R8.64], R4 ;  /* 0x0000000408007986 */ /* 0x0011e2000c101b24 */
[----:B------:R-:W-:Y:S05]  /*e730*/  BRA `(.L_x_3781) ;  /* 0x00000dd000007947 */ /* 0x000fea0003800000 */
.L_x_3788:
[----:B------:R-:W0:Y:S01]  /*e740*/  F2I.FTZ.TRUNC.NTZ R3, R4 ;  /* 0x0000000400037305 */ /* 0x000e22000021f100 */
[----:B------:R-:W-:Y:S01]  /*e750*/  IMAD.MOV.U32 R30, RZ, RZ, R37 ;  /* 0x000000ffff1e7224 */ /* 0x000fe200078e0025 */
[----:B0-----:R0:W-:Y:S01]  /*e760*/  STG.E [R8.64], R3 ;  /* 0x0000000308007986 */ /* 0x0011e2000c101924 */
[----:B------:R-:W-:Y:S05]  /*e770*/  BRA `(.L_x_3781) ;  /* 0x00000d9000007947 */ /* 0x000fea0003800000 */
.L_x_3787:
[----:B------:R-:W0:Y:S01]  /*e780*/  F2I.FTZ.TRUNC.NTZ R3, R4 ;  /* 0x0000000400037305 */ /* 0x000e22000021f100 */
[----:B------:R-:W-:Y:S01]  /*e790*/  IMAD.MOV.U32 R30, RZ, RZ, R37 ;  /* 0x000000ffff1e7224 */ /* 0x000fe200078e0025 */
[----:B0-----:R0:W-:Y:S01]  /*e7a0*/  STG.E.U16 [R8.64], R3 ;  /* 0x0000000308007986 */ /* 0x0011e2000c101524 */
[----:B------:R-:W-:Y:S05]  /*e7b0*/  BRA `(.L_x_3781) ;  /* 0x00000d5000007947 */ /* 0x000fea0003800000 */
.L_x_3783:
[----:B------:R-:W-:-:S13]  /*e7c0*/  ISETP.GT.AND P0, PT, R0, 0x6, PT ;  /* 0x000000060000780c */ /* 0x000fda0003f04270 */
[----:B------:R-:W-:Y:S05]  /*e7d0*/  @P0 BRA `(.L_x_3789) ;  /* 0x000000b000000947 */ /* 0x000fea0003800000 */
[----:B------:R-:W-:-:S13]  /*e7e0*/  ISETP.NE.AND P0, PT, R0, 0x5, PT ;  /* 0x000000050000780c */ /* 0x000fda0003f05270 */
[----:B------:R-:W-:Y:S05]  /*e7f0*/  @!P0 BRA `(.L_x_3790) ;  /* 0x0000005000008947 */ /* 0x000fea0003800000 */
[----:B------:R-:W-:-:S13]  /*e800*/  ISETP.NE.AND P0, PT, R0, 0x6, PT ;  /* 0x000000060000780c */ /* 0x000fda0003f05270 */
[----:B------:R-:W-:Y:S05]  /*e810*/  @P0 BRA `(.L_x_3786) ;  /* 0x00000b3000000947 */ /* 0x000fea0003800000 */
[----:B------:R0:W-:Y:S01]  /*e820*/  STG.E [R8.64], R4 ;  /* 0x0000000408007986 */ /* 0x0001e2000c101924 */
[----:B------:R-:W-:Y:S01]  /*e830*/  IMAD.MOV.U32 R30, RZ, RZ, R37 ;  /* 0x000000ffff1e7224 */ /* 0x000fe200078e0025 */
[----:B------:R-:W-:Y:S05]  /*e840*/  BRA `(.L_x_3781) ;  /* 0x00000cc000007947 */ /* 0x000fea0003800000 */
.L_x_3790:
[----:B------:R-:W-:Y:S01]  /*e850*/  F2FP.PACK_AB R4, RZ, R4 ;  /* 0x00000004ff04723e */ /* 0x000fe200000000ff */
[----:B------:R-:W-:-:S04]  /*e860*/  IMAD.MOV.U32 R30, RZ, RZ, R37 ;  /* 0x000000ffff1e7224 */ /* 0x000fc800078e0025 */
[----:B------:R0:W-:Y:S01]  /*e870*/  STG.E.U16 [R8.64], R4 ;  /* 0x0000000408007986 */ /* 0x0001e2000c101524 */
[----:B------:R-:W-:Y:S05]  /*e880*/  BRA `(.L_x_3781) ;  /* 0x00000c8000007947 */ /* 0x000fea0003800000 */
.L_x_3789:
[----:B------:R-:W-:-:S13]  /*e890*/  ISETP.NE.AND P0, PT, R0, 0x7, PT ;  /* 0x000000070000780c */ /* 0x000fda0003f05270 */
[----:B------:R-:W-:Y:S05]  /*e8a0*/  @!P0 BRA `(.L_x_3791) ;  /* 0x000000d000008947 */ /* 0x000fea0003800000 */
[----:B------:R-:W-:-:S13]  /*e8b0*/  ISETP.NE.AND P0, PT, R0, 0x8, PT ;  /* 0x000000080000780c */ /* 0x000fda0003f05270 */
[----:B------:R-:W-:Y:S05]  /*e8c0*/  @!P0 BRA `(.L_x_3792) ;  /* 0x0000006000008947 */ /* 0x000fea0003800000 */
[----:B------:R-:W-:-:S13]  /*e8d0*/  ISETP.NE.AND P0, PT, R0, 0x9, PT ;  /* 0x000000090000780c */ /* 0x000fda0003f05270 */
[----:B------:R-:W-:Y:S05]  /*e8e0*/  @P0 BRA `(.L_x_3786) ;  /* 0x00000a6000000947 */ /* 0x000fea0003800000 */
[----:B------:R-:W-:Y:S02]  /*e8f0*/  IMAD.MOV.U32 R5, RZ, RZ, RZ ;  /* 0x000000ffff057224 */ /* 0x000fe400078e00ff */
[----:B------:R-:W-:-:S03]  /*e900*/  IMAD.MOV.U32 R30, RZ, RZ, R37 ;  /* 0x000000ffff1e7224 */ /* 0x000fc600078e0025 */
[----:B------:R0:W-:Y:S01]  /*e910*/  STG.E.64 [R8.64], R4 ;  /* 0x0000000408007986 */ /* 0x0001e2000c101b24 */
[----:B------:R-:W-:Y:S05]  /*e920*/  BRA `(.L_x_3781) ;  /* 0x00000be000007947 */ /* 0x000fea0003800000 */
.L_x_3792:
[----:B------:R-:W-:Y:S01]  /*e930*/  F2FP.PACK_AB R3, RZ, R4 ;  /* 0x00000004ff03723e */ /* 0x000fe200000000ff */
[----:B------:R-:W-:-:S03]  /*e940*/  IMAD.MOV.U32 R30, RZ, RZ, R37 ;  /* 0x000000ffff1e7224 */ /* 0x000fc600078e0025 */
[----:B------:R-:W-:-:S05]  /*e950*/  PRMT R3, R3, 0x5410, RZ ;  /* 0x0000541003037816 */ /* 0x000fca00000000ff */
[----:B------:R0:W-:Y:S01]  /*e960*/  STG.E [R8.64], R3 ;  /* 0x0000000308007986 */ /* 0x0001e2000c101924 */
[----:B------:R-:W-:Y:S05]  /*e970*/  BRA `(.L_x_3781) ;  /* 0x00000b9000007947 */ /* 0x000fea0003800000 */
.L_x_3791:
[----:B------:R-:W-:Y:S02]  /*e980*/  FMUL.FTZ R4, R4, 1 ;  /* 0x3f80000004047820 */ /* 0x000fe40000410000 */
[----:B------:R-:W-:-:S04]  /*e990*/  IMAD.MOV.U32 R30, RZ, RZ, R37 ;  /* 0x000000ffff1e7224 */ /* 0x000fc800078e0025 */
[----:B------:R-:W0:Y:S02]  /*e9a0*/  F2F.F64.F32 R4, R4 ;  /* 0x0000000400047310 */ /* 0x000e240000201800 */
[----:B0-----:R0:W-:Y:S01]  /*e9b0*/  STG.E.64 [R8.64], R4 ;  /* 0x0000000408007986 */ /* 0x0011e2000c101b24 */
[----:B------:R-:W-:Y:S05]  /*e9c0*/  BRA `(.L_x_3781) ;  /* 0x00000b4000007947 */ /* 0x000fea0003800000 */
.L_x_3782:
        /* <DEDUP_REMOVED lines=8> */
[----:B------:R-:W-:Y:S01]  /*ea50*/  FSETP.NEU.FTZ.AND P0, PT, R4, RZ, PT ;  /* 0x000000ff0400720b */ /* 0x000fe20003f1d000 */
[----:B------:R-:W-:-:S03]  /*ea60*/  IMAD.MOV.U32 R30, RZ, RZ, R37 ;  /* 0x000000ffff1e7224 */ /* 0x000fc600078e0025 */
[----:B------:R-:W-:-:S05]  /*ea70*/  SEL R3, RZ, 0x1, !P0 ;  /* 0x00000001ff037807 */ /* 0x000fca0004000000 */
[----:B------:R0:W-:Y:S01]  /*ea80*/  STG.E.U8 [R8.64], R3 ;  /* 0x0000000308007986 */ /* 0x0001e2000c101124 */
[----:B------:R-:W-:Y:S05]  /*ea90*/  BRA `(.L_x_3781) ;  /* 0x00000a7000007947 */ /* 0x000fea0003800000 */
.L_x_3795:
[----:B------:R-:W-:Y:S01]  /*eaa0*/  FMUL.FTZ R4, R4, 1 ;  /* 0x3f80000004047820 */ /* 0x000fe20000410000 */
[----:B------:R-:W-:Y:S01]  /*eab0*/  CS2R R6, SRZ ;  /* 0x0000000000067805 */ /* 0x000fe2000001ff00 */
[----:B------:R-:W-:-:S04]  /*eac0*/  IMAD.MOV.U32 R30, RZ, RZ, R37 ;  /* 0x000000ffff1e7224 */ /* 0x000fc800078e0025 */
[----:B------:R-:W0:Y:S02]  /*ead0*/  F2F.F64.F32 R4, R4 ;  /* 0x0000000400047310 */ /* 0x000e240000201800 */
[----:B0-----:R0:W-:Y:S01]  /*eae0*/  STG.E.128 [R8.64], R4 ;  /* 0x0000000408007986 */ /* 0x0011e2000c101d24 */
[----:B------:R-:W-:Y:S05]  /*eaf0*/  BRA `(.L_x_3781) ;  /* 0x00000a1000007947 */ /* 0x000fea0003800000 */
.L_x_3794:
        /* <DEDUP_REMOVED lines=20> */
.L_x_3799:
[----:B------:R-:W-:Y:S05]  /*ec40*/  BSYNC B0 ;  /* 0x0000000000007941 */ /* 0x000fea0003800000 */
.L_x_3798:
[----:B------:R-:W-:Y:S01]  /*ec50*/  LOP3.LUT R5, R0, R5, RZ, 0xfc, !PT ;  /* 0x0000000500057212 */ /* 0x000fe200078efcff */
[----:B------:R-:W-:-:S04]  /*ec60*/  IMAD.MOV.U32 R30, RZ, RZ, R37 ;  /* 0x000000ffff1e7224 */ /* 0x000fc800078e0025 */
[----:B------:R0:W-:Y:S01]  /*ec70*/  STG.E.U8 [R8.64], R5 ;  /* 0x0000000508007986 */ /* 0x0001e2000c101124 */
[----:B------:R-:W-:Y:S05]  /*ec80*/  BRA `(.L_x_3781) ;  /* 0x0000088000007947 */ /* 0x000fea0003800000 */
.L_x_3797:
        /* <DEDUP_REMOVED lines=12> */
.L_x_3801:
[----:B------:R-:W-:Y:S01]  /*ed50*/  IMAD.MOV.U32 R0, RZ, RZ, 0x7f ;  /* 0x0000007fff007424 */ /* 0x000fe200078e00ff */
[----:B------:R-:W-:-:S04]  /*ed60*/  ISETP.GT.U32.AND P0, PT, R5, 0x7f800000, PT ;  /* 0x7f8000000500780c */ /* 0x000fc80003f04070 */
[----:B------:R-:W-:-:S04]  /*ed70*/  SEL R0, R0, 0x7c, P0 ;  /* 0x0000007c00007807 */ /* 0x000fc80000000000 */
.L_x_3802:
[----:B------:R-:W-:Y:S05]  /*ed80*/  BSYNC B0 ;  /* 0x0000000000007941 */ /* 0x000fea0003800000 */
.L_x_3800:
[----:B------:R-:W-:Y:S01]  /*ed90*/  LOP3.LUT R4, R4, 0x80000000, RZ, 0xc0, !PT ;  /* 0x8000000004047812 */ /* 0x000fe200078ec0ff */
[----:B------:R-:W-:-:S03]  /*eda0*/  IMAD.MOV.U32 R30, RZ, RZ, R37 ;  /* 0x000000ffff1e7224 */ /* 0x000fc600078e0025 */
[----:B------:R-:W-:-:S04]  /*edb0*/  SHF.R.U32.HI R3, RZ, 0x18, R4 ;  /* 0x00000018ff037819 */ /* 0x000fc80000011604 */
[----:B------:R-:W-:-:S05]  /*edc0*/  LOP3.LUT R3, R0, R3, RZ, 0xfc, !PT ;  /* 0x0000000300037212 */ /* 0x000fca00078efcff */
[----:B------:R0:W-:Y:S01]  /*edd0*/  STG.E.U8 [R8.64], R3 ;  /* 0x0000000308007986 */ /* 0x0001e2000c101124 */
[----:B------:R-:W-:Y:S05]  /*ede0*/  BRA `(.L_x_3781) ;  /* 0x0000072000007947 */ /* 0x000fea0003800000 */
.L_x_3796:
[----:B------:R-:W-:Y:S01]  /*edf0*/  F2FP.BF16.PACK_AB R4, RZ, R4 ;  /* 0x00000004ff04723e */ /* 0x000fe200000010ff */
[----:B------:R-:W-:-:S04]  /*ee00*/  IMAD.MOV.U32 R30, RZ, RZ, R37 ;  /* 0x000000ffff1e7224 */ /* 0x000fc800078e0025 */
[----:B------:R0:W-:Y:S01]  /*ee10*/  STG.E.U16 [R8.64], R4 ;  /* 0x0000000408007986 */ /* 0x0001e2000c101524 */
[----:B------:R-:W-:Y:S05]  /*ee20*/  BRA `(.L_x_3781) ;  /* 0x000006e000007947 */ /* 0x000fea0003800000 */
.L_x_3793:
        /* <DEDUP_REMOVED lines=8> */
[----:B------:R-:W0:Y:S01]  /*eeb0*/  F2I.FTZ.U32.TRUNC.NTZ R3, R4 ;  /* 0x0000000400037305 */ /* 0x000e22000021f000 */
[----:B------:R-:W-:Y:S01]  /*eec0*/  IMAD.MOV.U32 R30, RZ, RZ, R37 ;  /* 0x000000ffff1e7224 */ /* 0x000fe200078e0025 */
[----:B0-----:R0:W-:Y:S01]  /*eed0*/  STG.E.U16 [R8.64], R3 ;  /* 0x0000000308007986 */ /* 0x0011e2000c101524 */
[----:B------:R-:W-:Y:S05]  /*eee0*/  BRA `(.L_x_3781) ;  /* 0x0000062000007947 */ /* 0x000fea0003800000 */
.L_x_3805:
        /* <DEDUP_REMOVED lines=16> */
.L_x_3808:
[----:B------:R-:W-:-:S04]  /*eff0*/  LOP3.LUT R4, R4, 0x80000000, RZ, 0xc0, !PT ;  /* 0x8000000004047812 */ /* 0x000fc800078ec0ff */
[----:B------:R-:W-:-:S04]  /*f000*/  SHF.R.U32.HI R4, RZ, 0x18, R4 ;  /* 0x00000018ff047819 */ /* 0x000fc80000011604 */
[----:B------:R-:W-:-:S04]  /*f010*/  LOP3.LUT R3, R3, R4, RZ, 0xfc, !PT ;  /* 0x0000000403037212 */ /* 0x000fc800078efcff */
[----:B------:R-:W-:Y:S02]  /*f020*/  PRMT R0, R3, 0x7610, R0 ;  /* 0x0000761003007816 */ /* 0x000fe40000000000 */
.L_x_3807:
[----:B------:R-:W-:Y:S05]  /*f030*/  BSYNC B0 ;  /* 0x0000000000007941 */ /* 0x000fea0003800000 */
.L_x_3806:
[----:B------:R0:W-:Y:S01]  /*f040*/  STG.E.U8 [R8.64], R0 ;  /* 0x0000000008007986 */ /* 0x0001e2000c101124 */
[----:B------:R-:W-:Y:S01]  /*f050*/  IMAD.MOV.U32 R30, RZ, RZ, R37 ;  /* 0x000000ffff1e7224 */ /* 0x000fe200078e0025 */
[----:B------:R-:W-:Y:S05]  /*f060*/  BRA `(.L_x_3781) ;  /* 0x000004a000007947 */ /* 0x000fea0003800000 */
.L_x_3804:
        /* <DEDUP_REMOVED lines=16> */
.L_x_3811:
[----:B------:R-:W-:-:S04]  /*f170*/  LOP3.LUT R4, R4, 0x80000000, RZ, 0xc0, !PT ;  /* 0x8000000004047812 */ /* 0x000fc800078ec0ff */
[----:B------:R-:W-:-:S04]  /*f180*/  SHF.R.U32.HI R4, RZ, 0x18, R4 ;  /* 0x00000018ff047819 */ /* 0x000fc80000011604 */
[----:B------:R-:W-:-:S04]  /*f190*/  LOP3.LUT R3, R3, R4, RZ, 0xfc, !PT ;  /* 0x0000000403037212 */ /* 0x000fc800078efcff */
[----:B------:R-:W-:Y:S02]  /*f1a0*/  PRMT R0, R3, 0x7610, R0 ;  /* 0x0000761003007816 */ /* 0x000fe40000000000 */
.L_x_3810:
[----:B------:R-:W-:Y:S05]  /*f1b0*/  BSYNC B0 ;  /* 0x0000000000007941 */ /* 0x000fea0003800000 */
.L_x_3809:
[----:B------:R0:W-:Y:S01]  /*f1c0*/  STG.E.U8 [R8.64], R0 ;  /* 0x0000000008007986 */ /* 0x0001e2000c101124 */
[----:B------:R-:W-:Y:S01]  /*f1d0*/  IMAD.MOV.U32 R30, RZ, RZ, R37 ;  /* 0x000000ffff1e7224 */ /* 0x000fe200078e0025 */
[----:B------:R-:W-:Y:S05]  /*f1e0*/  BRA `(.L_x_3781) ;  /* 0x0000032000007947 */ /* 0x000fea0003800000 */
.L_x_3803:
[----:B------:R-:W-:-:S13]  /*f1f0*/  ISETP.NE.AND P0, PT, R0, 0x1c, PT ;  /* 0x0000001c0000780c */ /* 0x000fda0003f05270 */
[----:B------:R-:W-:Y:S05]  /*f200*/  @!P0 BRA `(.L_x_3812) ;  /* 0x000002d000008947 */ /* 0x000fea0003800000 */
[----:B------:R-:W-:-:S13]  /*f210*/  ISETP.NE.AND P0, PT, R0, 0x1d, PT ;  /* 0x0000001d0000780c */ /* 0x000fda0003f05270 */
[----:B------:R-:W-:Y:S05]  /*f220*/  @!P0 BRA `(.L_x_3813) ;  /* 0x0000027000008947 */ /* 0x000fea0003800000 */
[----:B------:R-:W-:-:S13]  /*f230*/  ISETP.NE.AND P0, PT, R0, 0x2c, PT ;  /* 0x0000002c0000780c */ /* 0x000fda0003f05270 */
[----:B------:R-:W-:Y:S05]  /*f240*/  @P0 BRA `(.L_x_3786) ;  /* 0x0000010000000947 */ /* 0x000fea0003800000 */
[----:B------:R-:W-:Y:S01]  /*f250*/  SHF.R.U32.HI R5, RZ, 0x17, R4 ;  /* 0x00000017ff057819 */ /* 0x000fe20000011604 */
[----:B------:R-:W-:Y:S01]  /*f260*/  IMAD.MOV.U32 R30, RZ, RZ, R37 ;  /* 0x000000ffff1e7224 */ /* 0x000fe200078e0025 */
        /* <DEDUP_REMOVED lines=14> */
.L_x_3786:
        /* <DEDUP_REMOVED lines=21> */
.L_x_3813:
[----:B------:R-:W0:Y:S01]  /*f4a0*/  F2I.U64.TRUNC R4, R4 ;  /* 0x0000000400047311 */ /* 0x000e22000020d800 */
[----:B------:R-:W-:Y:S01]  /*f4b0*/  IMAD.MOV.U32 R30, RZ, RZ, R37 ;  /* 0x000000ffff1e7224 */ /* 0x000fe200078e0025 */
[----:B0-----:R0:W-:Y:S01]  /*f4c0*/  STG.E.64 [R8.64], R4 ;  /* 0x0000000408007986 */ /* 0x0011e2000c101b24 */
[----:B------:R-:W-:Y:S05]  /*f4d0*/  BRA `(.L_x_3781) ;  /* 0x0000003000007947 */ /* 0x000fea0003800000 */
.L_x_3812:
[----:B------:R-:W0:Y:S01]  /*f4e0*/  F2I.FTZ.U32.TRUNC.NTZ R3, R4 ;  /* 0x0000000400037305 */ /* 0x000e22000021f000 */
[----:B------:R-:W-:Y:S01]  /*f4f0*/  IMAD.MOV.U32 R30, RZ, RZ, R37 ;  /* 0x000000ffff1e7224 */ /* 0x000fe200078e0025 */
[----:B0-----:R0:W-:Y:S06]  /*f500*/  STG.E [R8.64], R3 ;  /* 0x0000000308007986 */ /* 0x0011ec000c101924 */
.L_x_3781:
[----:B---3--:R-:W-:Y:S05]  /*f510*/  BSYNC B6 ;  /* 0x0000000000067941 */ /* 0x008fea0003800000 */
.L_x_3780:
[----:B------:R-:W-:Y:S01]  /*f520*/  ISETP.GE.AND P0, PT, R30, R34, PT ;  /* 0x000000221e00720c */ /* 0x000fe20003f06270 */
[----:B------:R-:W-:-:S12]  /*f530*/  BSSY B6, `(.L_x_3814) ;  /* 0x00001da000067945 */ /* 0x000fd80003800000 */
        /* <DEDUP_REMOVED lines=20> */
.L_x_3819:
[----:B------:R-:W0:Y:S02]  /*f680*/  F2I.S64.TRUNC R22, R22 ;  /* 0x0000001600167311 */ /* 0x000e24000020d900 */
[----:B0-----:R-:W-:-:S05]  /*f690*/  IMAD.MOV.U32 R3, RZ, RZ, R22 ;  /* 0x000000ffff037224 */ /* 0x001fca00078e0016 */
[----:B------:R0:W-:Y:S01]  /*f6a0*/  STG.E.U8 [R4.64], R3 ;  /* 0x0000000304007986 */ /* 0x0001e2000c101124 */
[----:B------:R-:W-:Y:S05]  /*f6b0*/  BRA `(.L_x_3821) ;  /* 0x00000d3000007947 */ /* 0x000fea0003800000 */
.L_x_3818:
        /* <DEDUP_REMOVED lines=9> */
.L_x_3823:
[----:B------:R-:W0:Y:S02]  /*f750*/  F2I.FTZ.TRUNC.NTZ R3, R22 ;  /* 0x0000001600037305 */ /* 0x000e24000021f100 */
[----:B0-----:R0:W-:Y:S01]  /*f760*/  STG.E [R4.64], R3 ;  /* 0x0000000304007986 */ /* 0x0011e2000c101924 */
[----:B------:R-:W-:Y:S05]  /*f770*/  BRA `(.L_x_3821) ;  /* 0x00000c7000007947 */ /* 0x000fea0003800000 */
.L_x_3822:
[----:B------:R-:W0:Y:S02]  /*f780*/  F2I.FTZ.TRUNC.NTZ R3, R22 ;  /* 0x0000001600037305 */ /* 0x000e24000021f100 */
[----:B0-----:R0:W-:Y:S01]  /*f790*/  STG.E.U16 [R4.64], R3 ;  /* 0x0000000304007986 */ /* 0x0011e2000c101524 */
[----:B------:R-:W-:Y:S05]  /*f7a0*/  BRA `(.L_x_3821) ;  /* 0x00000c4000007947 */ /* 0x000fea0003800000 */
.L_x_3817:
        /* <DEDUP_REMOVED lines=8> */
.L_x_3825:
[----:B------:R-:W-:-:S05]  /*f830*/  F2FP.PACK_AB R22, RZ, R22 ;  /* 0x00000016ff16723e */ /* 0x000fca00000000ff */
[----:B------:R0:W-:Y:S01]  /*f840*/  STG.E.U16 [R4.64], R22 ;  /* 0x0000001604007986 */ /* 0x0001e2000c101524 */
[----:B------:R-:W-:Y:S05]  /*f850*/  BRA `(.L_x_3821) ;  /* 0x00000b9000007947 */ /* 0x000fea0003800000 */
.L_x_3824:
        /* <DEDUP_REMOVED lines=9> */
.L_x_3827:
[----:B------:R-:W-:-:S04]  /*f8f0*/  F2FP.PACK_AB R3, RZ, R22 ;  /* 0x00000016ff03723e */ /* 0x000fc800000000ff */
[----:B------:R-:W-:-:S05]  /*f900*/  PRMT R3, R3, 0x5410, RZ ;  /* 0x0000541003037816 */ /* 0x000fca00000000ff */
[----:B------:R0:W-:Y:S01]  /*f910*/  STG.E [R4.64], R3 ;  /* 0x0000000304007986 */ /* 0x0001e2000c101924 */
[----:B------:R-:W-:Y:S05]  /*f920*/  BRA `(.L_x_3821) ;  /* 0x00000ac000007947 */ /* 0x000fea0003800000 */
.L_x_3826:
[----:B------:R-:W-:-:S06]  /*f930*/  FMUL.FTZ R6, R22, 1 ;  /* 0x3f80000016067820 */ /* 0x000fcc0000410000 */
[----:B------:R-:W0:Y:S02]  /*f940*/  F2F.F64.F32 R6, R6 ;  /* 0x0000000600067310 */ /* 0x000e240000201800 */
[----:B0-----:R0:W-:Y:S01]  /*f950*/  STG.E.64 [R4.64], R6 ;  /* 0x0000000604007986 */ /* 0x0011e2000c101b24 */
[----:B------:R-:W-:Y:S05]  /*f960*/  BRA `(.L_x_3821) ;  /* 0x00000a8000007947 */ /* 0x000fea0003800000 */
.L_x_3816:
        /* <DEDUP_REMOVED lines=12> */
.L_x_3830:
[----:B------:R-:W-:Y:S01]  /*fa30*/  FMUL.FTZ R8, R22, 1 ;  /* 0x3f80000016087820 */ /* 0x000fe20000410000 */
[----:B------:R-:W-:-:S05]  /*fa40*/  CS2R R10, SRZ ;  /* 0x00000000000a7805 */ /* 0x000fca000001ff00 */
[----:B------:R-:W0:Y:S02]  /*fa50*/  F2F.F64.F32 R8, R8 ;  /* 0x0000000800087310 */ /* 0x000e240000201800 */
[----:B0-----:R0:W-:Y:S01]  /*fa60*/  STG.E.128 [R4.64], R8 ;  /* 0x0000000804007986 */ /* 0x0011e2000c101d24 */
[----:B------:R-:W-:Y:S05]  /*fa70*/  BRA `(.L_x_3821) ;  /* 0x0000097000007947 */ /* 0x000fea0003800000 */
.L_x_3829:
        /* <DEDUP_REMOVED lines=20> */
.L_x_3834:
[----:B------:R-:W-:Y:S05]  /*fbc0*/  BSYNC B0 ;  /* 0x0000000000007941 */ /* 0x000fea0003800000 */
.L_x_3833:
[----:B------:R-:W-:-:S05]  /*fbd0*/  LOP3.LUT R7, R0, R7, RZ, 0xfc, !PT ;  /* 0x0000000700077212 */ /* 0x000fca00078efcff */
[----:B------:R0:W-:Y:S01]  /*fbe0*/  STG.E.U8 [R4.64], R7 ;  /* 0x0000000704007986 */ /* 0x0001e2000c101124 */
[----:B------:R-:W-:Y:S05]  /*fbf0*/  BRA `(.L_x_3821) ;  /* 0x000007f000007947 */ /* 0x000fea0003800000 */
.L_x_3832:
        /* <DEDUP_REMOVED lines=12> */
.L_x_3836:
[----:B------:R-:W-:Y:S01]  /*fcc0*/  IMAD.MOV.U32 R0, RZ, RZ, 0x7f ;  /* 0x0000007fff007424 */ /* 0x000fe200078e00ff */
[----:B------:R-:W-:-:S04]  /*fcd0*/  ISETP.GT.U32.AND P0, PT, R6, 0x7f800000, PT ;  /* 0x7f8000000600780c */ /* 0x000fc80003f04070 */
[----:B------:R-:W-:-:S04]  /*fce0*/  SEL R0, R0, 0x7c, P0 ;  /* 0x0000007c00007807 */ /* 0x000fc80000000000 */
.L_x_3837:
[----:B------:R-:W-:Y:S05]  /*fcf0*/  BSYNC B0 ;  /* 0x0000000000007941 */ /* 0x000fea0003800000 */
.L_x_3835:
[----:B------:R-:W-:-:S04]  /*fd00*/  LOP3.LUT R22, R22, 0x80000000, RZ, 0xc0, !PT ;  /* 0x8000000016167812 */ /* 0x000fc800078ec0ff */
[----:B------:R-:W-:-:S04]  /*fd10*/  SHF.R.U32.HI R3, RZ, 0x18, R22 ;  /* 0x00000018ff037819 */ /* 0x000fc80000011616 */
[----:B------:R-:W-:-:S05]  /*fd20*/  LOP3.LUT R3, R0, R3, RZ, 0xfc, !PT ;  /* 0x0000000300037212 */ /* 0x000fca00078efcff */
[----:B------:R0:W-:Y:S01]  /*fd30*/  STG.E.U8 [R4.64], R3 ;  /* 0x0000000304007986 */ /* 0x0001e2000c101124 */
[----:B------:R-:W-:Y:S05]  /*fd40*/  BRA `(.L_x_3821) ;  /* 0x000006a000007947 */ /* 0x000fea0003800000 */
.L_x_3831:
[----:B------:R-:W-:-:S05]  /*fd50*/  F2FP.BF16.PACK_AB R22, RZ, R22 ;  /* 0x00000016ff16723e */ /* 0x000fca00000010ff */
[----:B------:R0:W-:Y:S01]  /*fd60*/  STG.E.U16 [R4.64], R22 ;  /* 0x0000001604007986 */ /* 0x0001e2000c101524 */
[----:B------:R-:W-:Y:S05]  /*fd70*/  BRA `(.L_x_3821) ;  /* 0x0000067000007947 */ /* 0x000fea0003800000 */
.L_x_3828:
        /* <DEDUP_REMOVED lines=11> */
.L_x_3840:
        /* <DEDUP_REMOVED lines=16> */
.L_x_3843:
[----:B------:R-:W-:-:S04]  /*ff30*/  LOP3.LUT R22, R22, 0x80000000, RZ, 0xc0, !PT ;  /* 0x8000000016167812 */ /* 0x000fc800078ec0ff */
[----:B------:R-:W-:-:S04]  /*ff40*/  SHF.R.U32.HI R22, RZ, 0x18, R22 ;  /* 0x00000018ff167819 */ /* 0x000fc80000011616 */
[----:B------:R-:W-:-:S04]  /*ff50*/  LOP3.LUT R3, R3, R22, RZ, 0xfc, !PT ;  /* 0x0000001603037212 */ /* 0x000fc800078efcff */
[----:B------:R-:W-:Y:S02]  /*ff60*/  PRMT R0, R3, 0x7610, R0 ;  /* 0x0000761003007816 */ /* 0x000fe40000000000 */
.L_x_3842:
[----:B------:R-:W-:Y:S05]  /*ff70*/  BSYNC B0 ;  /* 0x0000000000007941 */ /* 0x000fea0003800000 */
.L_x_3841:
[----:B------:R0:W-:Y:S01]  /*ff80*/  STG.E.U8 [R4.64], R0 ;  /* 0x0000000004007986 */ /* 0x0001e2000c101124 */
[----:B------:R-:W-:Y:S05]  /*ff90*/  BRA `(.L_x_3821) ;  /* 0x0000045000007947 */ /* 0x000fea0003800000 */
.L_x_3839:
        /* <DEDUP_REMOVED lines=16> */
.L_x_3846:
[----:B------:R-:W-:-:S04]  /*100a0*/  LOP3.LUT R22, R22, 0x80000000, RZ, 0xc0, !PT ;  /* 0x8000000016167812 */ /* 0x000fc800078ec0ff */
[----:B------:R-:W-:-:S04]  /*100b0*/  SHF.R.U32.HI R22, RZ, 0x18, R22 ;  /* 0x00000018ff167819 */ /* 0x000fc80000011616 */
[----:B------:R-:W-:-:S04]  /*100c0*/  LOP3.LUT R3, R3, R22, RZ, 0xfc, !PT ;  /* 0x0000001603037212 */ /* 0x000fc800078efcff */
[----:B------:R-:W-:Y:S02]  /*100d0*/  PRMT R0, R3, 0x7610, R0 ;  /* 0x0000761003007816 */ /* 0x000fe40000000000 */
.L_x_3845:
[----:B------:R-:W-:Y:S05]  /*100e0*/  BSYNC B0 ;  /* 0x0000000000007941 */ /* 0x000fea0003800000 */
.L_x_3844:
[----:B------:R0:W-:Y:S01]  /*100f0*/  STG.E.U8 [R4.64], R0 ;  /* 0x0000000004007986 */ /* 0x0001e2000c101124 */
[----:B------:R-:W-:Y:S05]  /*10100*/  BRA `(.L_x_3821) ;  /* 0x000002e000007947 */ /* 0x000fea0003800000 */
.L_x_3838:
        /* <DEDUP_REMOVED lines=21> */
.L_x_3820:
        /* <DEDUP_REMOVED lines=20> */
.L_x_3848:
[----:B------:R-:W0:Y:S02]  /*103a0*/  F2I.U64.TRUNC R22, R22 ;  /* 0x0000001600167311 */ /* 0x000e24000020d800 */
[----:B0-----:R0:W-:Y:S01]  /*103b0*/  STG.E.64 [R4.64], R22 ;  /* 0x0000001604007986 */ /* 0x0011e2000c101b24 */
[----:B------:R-:W-:Y:S05]  /*103c0*/  BRA `(.L_x_3821) ;  /* 0x0000002000007947 */ /* 0x000fea0003800000 */
.L_x_3847:
[----:B------:R-:W0:Y:S02]  /*103d0*/  F2I.FTZ.U32.TRUNC.NTZ R3, R22 ;  /* 0x0000001600037305 */ /* 0x000e24000021f000 */
[----:B0-----:R0:W-:Y:S02]  /*103e0*/  STG.E [R4.64], R3 ;  /* 0x0000000304007986 */ /* 0x0011e4000c101924 */
.L_x_3821:
        /* <DEDUP_REMOVED lines=22> */
.L_x_3852:
[----:B------:R-:W0:Y:S02]  /*10550*/  F2I.S64.TRUNC R16, R16 ;  /* 0x0000001000107311 */ /* 0x000e24000020d900 */
[----:B0-----:R-:W-:-:S05]  /*10560*/  IMAD.MOV.U32 R3, RZ, RZ, R16 ;  /* 0x000000ffff037224 */ /* 0x001fca00078e0010 */
[----:B------:R0:W-:Y:S01]  /*10570*/  STG.E.U8 [R4.64], R3 ;  /* 0x0000000304007986 */ /* 0x0001e2000c101124 */
[----:B------:R-:W-:Y:S05]  /*10580*/  BRA `(.L_x_3854) ;  /* 0x00000d3000007947 */ /* 0x000fea0003800000 */
.L_x_3851:
        /* <DEDUP_REMOVED lines=9> */
.L_x_3856:
[----:B------:R-:W0:Y:S02]  /*10620*/  F2I.FTZ.TRUNC.NTZ R3, R16 ;  /* 0x0000001000037305 */ /* 0x000e24000021f100 */
[----:B0-----:R0:W-:Y:S01]  /*10630*/  STG.E [R4.64], R3 ;  /* 0x0000000304007986 */ /* 0x0011e2000c101924 */
[----:B------:R-:W-:Y:S05]  /*10640*/  BRA `(.L_x_3854) ;  /* 0x00000c7000007947 */ /* 0x000fea0003800000 */
.L_x_3855:
[----:B------:R-:W0:Y:S02]  /*10650*/  F2I.FTZ.TRUNC.NTZ R3, R16 ;  /* 0x0000001000037305 */ /* 0x000e24000021f100 */
[----:B0-----:R0:W-:Y:S01]  /*10660*/  STG.E.U16 [R4.64], R3 ;  /* 0x0000000304007986 */ /* 0x0011e2000c101524 */
[----:B------:R-:W-:Y:S05]  /*10670*/  BRA `(.L_x_3854) ;  /* 0x00000c4000007947 */ /* 0x000fea0003800000 */
.L_x_3850:
        /* <DEDUP_REMOVED lines=8> */
.L_x_3858:
[----:B------:R-:W-:-:S05]  /*10700*/  F2FP.PACK_AB R16, RZ, R16 ;  /* 0x00000010ff10723e */ /* 0x000fca00000000ff */
[----:B------:R0:W-:Y:S01]  /*10710*/  STG.E.U16 [R4.64], R16 ;  /* 0x0000001004007986 */ /* 0x0001e2000c101524 */
[----:B------:R-:W-:Y:S05]  /*10720*/  BRA `(.L_x_3854) ;  /* 0x00000b9000007947 */ /* 0x000fea0003800000 */
.L_x_3857:
        /* <DEDUP_REMOVED lines=9> */
.L_x_3860:
[----:B------:R-:W-:-:S04]  /*107c0*/  F2FP.PACK_AB R3, RZ, R16 ;  /* 0x00000010ff03723e */ /* 0x000fc800000000ff */
[----:B------:R-:W-:-:S05]  /*107d0*/  PRMT R3, R3, 0x5410, RZ ;  /* 0x0000541003037816 */ /* 0x000fca00000000ff */
[----:B------:R0:W-:Y:S01]  /*107e0*/  STG.E [R4.64], R3 ;  /* 0x0000000304007986 */ /* 0x0001e2000c101924 */
[----:B------:R-:W-:Y:S05]  /*107f0*/  BRA `(.L_x_3854) ;  /* 0x00000ac000007947 */ /* 0x000fea0003800000 */
.L_x_3859:
[----:B------:R-:W-:-:S06]  /*10800*/  FMUL.FTZ R6, R16, 1 ;  /* 0x3f80000010067820 */ /* 0x000fcc0000410000 */
[----:B------:R-:W0:Y:S02]  /*10810*/  F2F.F64.F32 R6, R6 ;  /* 0x0000000600067310 */ /* 0x000e240000201800 */
[----:B0-----:R0:W-:Y:S01]  /*10820*/  STG.E.64 [R4.64], R6 ;  /* 0x0000000604007986 */ /* 0x0011e2000c101b24 */
[----:B------:R-:W-:Y:S05]  /*10830*/  BRA `(.L_x_3854) ;  /* 0x00000a8000007947 */ /* 0x000fea0003800000 */
.L_x_3849:
        /* <DEDUP_REMOVED lines=12> */
.L_x_3863:
[----:B------:R-:W-:Y:S01]  /*10900*/  FMUL.FTZ R8, R16, 1 ;  /* 0x3f80000010087820 */ /* 0x000fe20000410000 */
[----:B------:R-:W-:-:S05]  /*10910*/  CS2R R10, SRZ ;  /* 0x00000000000a7805 */ /* 0x000fca000001ff00 */
[----:B------:R-:W0:Y:S02]  /*10920*/  F2F.F64.F32 R8, R8 ;  /* 0x0000000800087310 */ /* 0x000e240000201800 */
[----:B0-----:R0:W-:Y:S01]  /*10930*/  STG.E.128 [R4.64], R8 ;  /* 0x0000000804007986 */ /* 0x0011e2000c101d24 */
[----:B------:R-:W-:Y:S05]  /*10940*/  BRA `(.L_x_3854) ;  /* 0x0000097000007947 */ /* 0x000fea0003800000 */
.L_x_3862:
        /* <DEDUP_REMOVED lines=20> */
.L_x_3867:
[----:B------:R-:W-:Y:S05]  /*10a90*/  BSYNC B0 ;  /* 0x0000000000007941 */ /* 0x000fea0003800000 */
.L_x_3866:
[----:B------:R-:W-:-:S05]  /*10aa0*/  LOP3.LUT R7, R0, R7, RZ, 0xfc, !PT ;  /* 0x0000000700077212 */ /* 0x000fca00078efcff */
[----:B------:R0:W-:Y:S01]  /*10ab0*/  STG.E.U8 [R4.64], R7 ;  /* 0x0000000704007986 */ /* 0x0001e2000c101124 */
[----:B------:R-:W-:Y:S05]  /*10ac0*/  BRA `(.L_x_3854) ;  /* 0x000007f000007947 */ /* 0x000fea0003800000 */
.L_x_3865:
        /* <DEDUP_REMOVED lines=12> */
.L_x_3869:
[----:B------:R-:W-:Y:S01]  /*10b90*/  IMAD.MOV.U32 R0, RZ, RZ, 0x7f ;  /* 0x0000007fff007424 */ /* 0x000fe200078e00ff */
[----:B------:R-:W-:-:S04]  /*10ba0*/  ISETP.GT.U32.AND P0, PT, R6, 0x7f800000, PT ;  /* 0x7f8000000600780c */ /* 0x000fc80003f04070 */
[----:B------:R-:W-:-:S04]  /*10bb0*/  SEL R0, R0, 0x7c, P0 ;  /* 0x0000007c00007807 */ /* 0x000fc80000000000 */
.L_x_3870:
[----:B------:R-:W-:Y:S05]  /*10bc0*/  BSYNC B0 ;  /* 0x0000000000007941 */ /* 0x000fea0003800000 */
.L_x_3868:
[----:B------:R-:W-:-:S04]  /*10bd0*/  LOP3.LUT R16, R16, 0x80000000, RZ, 0xc0, !PT ;  /* 0x8000000010107812 */ /* 0x000fc800078ec0ff */
[----:B------:R-:W-:-:S04]  /*10be0*/  SHF.R.U32.HI R3, RZ, 0x18, R16 ;  /* 0x00000018ff037819 */ /* 0x000fc80000011610 */
[----:B------:R-:W-:-:S05]  /*10bf0*/  LOP3.LUT R3, R0, R3, RZ, 0xfc, !PT ;  /* 0x0000000300037212 */ /* 0x000fca00078efcff */
[----:B------:R0:W-:Y:S01]  /*10c00*/  STG.E.U8 [R4.64], R3 ;  /* 0x0000000304007986 */ /* 0x0001e2000c101124 */
[----:B------:R-:W-:Y:S05]  /*10c10*/  BRA `(.L_x_3854) ;  /* 0x000006a000007947 */ /* 0x000fea0003800000 */
.L_x_3864:
[----:B------:R-:W-:-:S05]  /*10c20*/  F2FP.BF16.PACK_AB R16, RZ, R16 ;  /* 0x00000010ff10723e */ /* 0x000fca00000010ff */
[----:B------:R0:W-:Y:S01]  /*10c30*/  STG.E.U16 [R4.64], R16 ;  /* 0x0000001004007986 */ /* 0x0001e2000c101524 */
[----:B------:R-:W-:Y:S05]  /*10c40*/  BRA `(.L_x_3854) ;  /* 0x0000067000007947 */ /* 0x000fea0003800000 */
.L_x_3861:
        /* <DEDUP_REMOVED lines=11> */
.L_x_3873:
        /* <DEDUP_REMOVED lines=16> */
.L_x_3876:
[----:B------:R-:W-:-:S04]  /*10e00*/  LOP3.LUT R16, R16, 0x80000000, RZ, 0xc0, !PT ;  /* 0x8000000010107812 */ /* 0x000fc800078ec0ff */
[----:B------:R-:W-:-:S04]  /*10e10*/  SHF.R.U32.HI R16, RZ, 0x18, R16 ;  /* 0x00000018ff107819 */ /* 0x000fc80000011610 */
[----:B------:R-:W-:-:S04]  /*10e20*/  LOP3.LUT R3, R3, R16, RZ, 0xfc, !PT ;  /* 0x0000001003037212 */ /* 0x000fc800078efcff */
[----:B------:R-:W-:Y:S02]  /*10e30*/  PRMT R0, R3, 0x7610, R0 ;  /* 0x0000761003007816 */ /* 0x000fe40000000000 */
.L_x_3875:
[----:B------:R-:W-:Y:S05]  /*10e40*/  BSYNC B0 ;  /* 0x0000000000007941 */ /* 0x000fea0003800000 */
.L_x_3874:
[----:B------:R0:W-:Y:S01]  /*10e50*/  STG.E.U8 [R4.64], R0 ;  /* 0x0000000004007986 */ /* 0x0001e2000c101124 */
[----:B------:R-:W-:Y:S05]  /*10e60*/  BRA `(.L_x_3854) ;  /* 0x0000045000007947 */ /* 0x000fea0003800000 */
.L_x_3872:
        /* <DEDUP_REMOVED lines=16> */
.L_x_3879:
[----:B------:R-:W-:-:S04]  /*10f70*/  LOP3.LUT R16, R16, 0x80000000, RZ, 0xc0, !PT ;  /* 0x8000000010107812 */ /* 0x000fc800078ec0ff */
[----:B------:R-:W-:-:S04]  /*10f80*/  SHF.R.U32.HI R16, RZ, 0x18, R16 ;  /* 0x00000018ff107819 */ /* 0x000fc80000011610 */
[----:B------:R-:W-:-:S04]  /*10f90*/  LOP3.LUT R3, R3, R16, RZ, 0xfc, !PT ;  /* 0x0000001003037212 */ /* 0x000fc800078efcff */
[----:B------:R-:W-:Y:S02]  /*10fa0*/  PRMT R0, R3, 0x7610, R0 ;  /* 0x0000761003007816 */ /* 0x000fe40000000000 */
.L_x_3878:
[----:B------:R-:W-:Y:S05]  /*10fb0*/  BSYNC B0 ;  /* 0x0000000000007941 */ /* 0x000fea0003800000 */
.L_x_3877:
[----:B------:R0:W-:Y:S01]  /*10fc0*/  STG.E.U8 [R4.64], R0 ;  /* 0x0000000004007986 */ /* 0x0001e2000c101124 */
[----:B------:R-:W-:Y:S05]  /*10fd0*/  BRA `(.L_x_3854) ;  /* 0x000002e000007947 */ /* 0x000fea0003800000 */
.L_x_3871:
        /* <DEDUP_REMOVED lines=21> */
.L_x_3853:
        /* <DEDUP_REMOVED lines=20> */
.L_x_3881:
[----:B------:R-:W0:Y:S02]  /*11270*/  F2I.U64.TRUNC R16, R16 ;  /* 0x0000001000107311 */ /* 0x000e24000020d800 */
[----:B0-----:R0:W-:Y:S01]  /*11280*/  STG.E.64 [R4.64], R16 ;  /* 0x0000001004007986 */ /* 0x0011e2000c101b24 */
[----:B------:R-:W-:Y:S05]  /*11290*/  BRA `(.L_x_3854) ;  /* 0x0000002000007947 */ /* 0x000fea0003800000 */
.L_x_3880:
[----:B------:R-:W0:Y:S02]  /*112a0*/  F2I.FTZ.U32.TRUNC.NTZ R3, R16 ;  /* 0x0000001000037305 */ /* 0x000e24000021f000 */
[----:B0-----:R0:W-:Y:S02]  /*112b0*/  STG.E [R4.64], R3 ;  /* 0x0000000304007986 */ /* 0x0011e4000c101924 */
.L_x_3854:
[----:B------:R-:W-:Y:S02]  /*112c0*/  IADD3 R30, R30, 0x80, RZ ;  /* 0x000000801e1e7810 */ /* 0x000fe40007ffe0ff */
.L_x_3815:
[----:B------:R-:W-:Y:S05]  /*112d0*/  BSYNC B6 ;  /* 0x0000000000067941 */ /* 0x000fea0003800000 */
.L_x_3814:
[----:B------:R-:W-:-:S13]  /*112e0*/  ISETP.GE.AND P0, PT, R30, R34, PT ;  /* 0x000000221e00720c */ /* 0x000fda0003f06270 */
[----:B------:R-:W-:Y:S05]  /*112f0*/  @P0 EXIT ;  /* 0x000000000000094d */ /* 0x000fea0003800000 */
[----:B0-----:R-:W-:Y:S01]  /*11300*/  PRMT R0, R2, 0x9910, RZ ;  /* 0x0000991002007816 */ /* 0x001fe200000000ff */
        /* <DEDUP_REMOVED lines=17> */
.L_x_3885:
[----:B------:R-:W0:Y:S02]  /*11420*/  F2I.S64.TRUNC R18, R18 ;  /* 0x0000001200127311 */ /* 0x000e24000020d900 */
[----:B0-----:R-:W-:-:S05]  /*11430*/  IMAD.MOV.U32 R3, RZ, RZ, R18 ;  /* 0x000000ffff037224 */ /* 0x001fca00078e0012 */
[----:B------:R-:W-:Y:S01]  /*11440*/  STG.E.U8 [R4.64], R3 ;  /* 0x0000000304007986 */ /* 0x000fe2000c101124 */
[----:B------:R-:W-:Y:S05]  /*11450*/  EXIT ;  /* 0x000000000000794d */ /* 0x000fea0003800000 */
.L_x_3884:
        /* <DEDUP_REMOVED lines=9> */
.L_x_3888:
[----:B------:R-:W0:Y:S02]  /*114f0*/  F2I.FTZ.TRUNC.NTZ R3, R18 ;  /* 0x0000001200037305 */ /* 0x000e24000021f100 */
[----:B0-----:R-:W-:Y:S01]  /*11500*/  STG.E [R4.64], R3 ;  /* 0x0000000304007986 */ /* 0x001fe2000c101924 */
[----:B------:R-:W-:Y:S05]  /*11510*/  EXIT ;  /* 0x000000000000794d */ /* 0x000fea0003800000 */
.L_x_3887:
[----:B------:R-:W0:Y:S02]  /*11520*/  F2I.FTZ.TRUNC.NTZ R3, R18 ;  /* 0x0000001200037305 */ /* 0x000e24000021f100 */
[----:B0-----:R-:W-:Y:S01]  /*11530*/  STG.E.U16 [R4.64], R3 ;  /* 0x0000000304007986 */ /* 0x001fe2000c101524 */
[----:B------:R-:W-:Y:S05]  /*11540*/  EXIT ;  /* 0x000000000000794d */ /* 0x000fea0003800000 */
.L_x_3883:
        /* <DEDUP_REMOVED lines=8> */
.L_x_3890:
[----:B------:R-:W-:-:S05]  /*115d0*/  F2FP.PACK_AB R18, RZ, R18 ;  /* 0x00000012ff12723e */ /* 0x000fca00000000ff */
[----:B------:R-:W-:Y:S01]  /*115e0*/  STG.E.U16 [R4.64], R18 ;  /* 0x0000001204007986 */ /* 0x000fe2000c101524 */
[----:B------:R-:W-:Y:S05]  /*115f0*/  EXIT ;  /* 0x000000000000794d */ /* 0x000fea0003800000 */
.L_x_3889:
        /* <DEDUP_REMOVED lines=9> */
.L_x_3892:
[----:B------:R-:W-:-:S04]  /*11690*/  F2FP.PACK_AB R3, RZ, R18 ;  /* 0x00000012ff03723e */ /* 0x000fc800000000ff */
[----:B------:R-:W-:-:S05]  /*116a0*/  PRMT R3, R3, 0x5410, RZ ;  /* 0x0000541003037816 */ /* 0x000fca00000000ff */
[----:B------:R-:W-:Y:S01]  /*116b0*/  STG.E [R4.64], R3 ;  /* 0x0000000304007986 */ /* 0x000fe2000c101924 */
[----:B------:R-:W-:Y:S05]  /*116c0*/  EXIT ;  /* 0x000000000000794d */ /* 0x000fea0003800000 */
.L_x_3891:
[----:B------:R-:W-:-:S06]  /*116d0*/  FMUL.FTZ R2, R18, 1 ;  /* 0x3f80000012027820 */ /* 0x000fcc0000410000 */
[----:B------:R-:W0:Y:S02]  /*116e0*/  F2F.F64.F32 R2, R2 ;  /* 0x0000000200027310 */ /* 0x000e240000201800 */
[----:B0-----:R-:W-:Y:S01]  /*116f0*/  STG.E.64 [R4.64], R2 ;  /* 0x0000000204007986 */ /* 0x001fe2000c101b24 */
[----:B------:R-:W-:Y:S05]  /*11700*/  EXIT ;  /* 0x000000000000794d */ /* 0x000fea0003800000 */
.L_x_3882:
        /* <DEDUP_REMOVED lines=12> */
.L_x_3895:
[----:B------:R-:W-:Y:S01]  /*117d0*/  FMUL.FTZ R8, R18, 1 ;  /* 0x3f80000012087820 */ /* 0x000fe20000410000 */
[----:B------:R-:W-:-:S05]  /*117e0*/  CS2R R10, SRZ ;  /* 0x00000000000a7805 */ /* 0x000fca000001ff00 */
[----:B------:R-:W0:Y:S02]  /*117f0*/  F2F.F64.F32 R8, R8 ;  /* 0x0000000800087310 */ /* 0x000e240000201800 */
[----:B0-----:R-:W-:Y:S01]  /*11800*/  STG.E.128 [R4.64], R8 ;  /* 0x0000000804007986 */ /* 0x001fe2000c101d24 */
[----:B------:R-:W-:Y:S05]  /*11810*/  EXIT ;  /* 0x000000000000794d */ /* 0x000fea0003800000 */
.L_x_3894:
        /* <DEDUP_REMOVED lines=20> */
.L_x_3899:
[----:B------:R-:W-:Y:S05]  /*11960*/  BSYNC B0 ;  /* 0x0000000000007941 */ /* 0x000fea0003800000 */
.L_x_3898:
[----:B------:R-:W-:-:S05]  /*11970*/  LOP3.LUT R7, R0, R7, RZ, 0xfc, !PT ;  /* 0x0000000700077212 */ /* 0x000fca00078efcff */
[----:B------:R-:W-:Y:S01]  /*11980*/  STG.E.U8 [R4.64], R7 ;  /* 0x0000000704007986 */ /* 0x000fe2000c101124 */
[----:B------:R-:W-:Y:S05]  /*11990*/  EXIT ;  /* 0x000000000000794d */ /* 0x000fea0003800000 */
.L_x_3897:
        /* <DEDUP_REMOVED lines=12> */
.L_x_3901:
[----:B------:R-:W-:Y:S01]  /*11a60*/  IMAD.MOV.U32 R0, RZ, RZ, 0x7f ;  /* 0x0000007fff007424 */ /* 0x000fe200078e00ff */
[----:B------:R-:W-:-:S04]  /*11a70*/  ISETP.GT.U32.AND P0, PT, R2, 0x7f800000, PT ;  /* 0x7f8000000200780c */ /* 0x000fc80003f04070 */
[----:B------:R-:W-:-:S04]  /*11a80*/  SEL R0, R0, 0x7c, P0 ;  /* 0x0000007c00007807 */ /* 0x000fc80000000000 */
.L_x_3902:
[----:B------:R-:W-:Y:S05]  /*11a90*/  BSYNC B0 ;  /* 0x0000000000007941 */ /* 0x000fea0003800000 */
.L_x_3900:
[----:B------:R-:W-:-:S04]  /*11aa0*/  LOP3.LUT R18, R18, 0x80000000, RZ, 0xc0, !PT ;  /* 0x8000000012127812 */ /* 0x000fc800078ec0ff */
[----:B------:R-:W-:-:S04]  /*11ab0*/  SHF.R.U32.HI R3, RZ, 0x18, R18 ;  /* 0x00000018ff037819 */ /* 0x000fc80000011612 */
[----:B------:R-:W-:-:S05]  /*11ac0*/  LOP3.LUT R3, R0, R3, RZ, 0xfc, !PT ;  /* 0x0000000300037212 */ /* 0x000fca00078efcff */
[----:B------:R-:W-:Y:S01]  /*11ad0*/  STG.E.U8 [R4.64], R3 ;  /* 0x0000000304007986 */ /* 0x000fe2000c101124 */
[----:B------:R-:W-:Y:S05]  /*11ae0*/  EXIT ;  /* 0x000000000000794d */ /* 0x000fea0003800000 */
.L_x_3896:
[----:B------:R-:W-:-:S05]  /*11af0*/  F2FP.BF16.PACK_AB R18, RZ, R18 ;  /* 0x00000012ff12723e */ /* 0x000fca00000010ff */
[----:B------:R-:W-:Y:S01]  /*11b00*/  STG.E.U16 [R4.64], R18 ;  /* 0x0000001204007986 */ /* 0x000fe2000c101524 */
[----:B------:R-:W-:Y:S05]  /*11b10*/  EXIT ;  /* 0x000000000000794d */ /* 0x000fea0003800000 */
.L_x_3893:
        /* <DEDUP_REMOVED lines=11> */
.L_x_3905:
        /* <DEDUP_REMOVED lines=16> */
.L_x_3908:
[----:B------:R-:W-:-:S04]  /*11cd0*/  LOP3.LUT R18, R18, 0x80000000, RZ, 0xc0, !PT ;  /* 0x8000000012127812 */ /* 0x000fc800078ec0ff */
[----:B------:R-:W-:-:S04]  /*11ce0*/  SHF.R.U32.HI R3, RZ, 0x18, R18 ;  /* 0x00000018ff037819 */ /* 0x000fc80000011612 */
[----:B------:R-:W-:-:S04]  /*11cf0*/  LOP3.LUT R0, R0, R3, RZ, 0xfc, !PT ;  /* 0x0000000300007212 */ /* 0x000fc800078efcff */
[----:B------:R-:W-:Y:S02]  /*11d00*/  PRMT R2, R0, 0x7610, R2 ;  /* 0x0000761000027816 */ /* 0x000fe40000000002 */
.L_x_3907:
[----:B------:R-:W-:Y:S05]  /*11d10*/  BSYNC B0 ;  /* 0x0000000000007941 */ /* 0x000fea0003800000 */
.L_x_3906:
[----:B------:R-:W-:Y:S01]  /*11d20*/  STG.E.U8 [R4.64], R2 ;  /* 0x0000000204007986 */ /* 0x000fe2000c101124 */
[----:B------:R-:W-:Y:S05]  /*11d30*/  EXIT ;  /* 0x000000000000794d */ /* 0x000fea0003800000 */
.L_x_3904:
        /* <DEDUP_REMOVED lines=16> */
.L_x_3911:
[----:B------:R-:W-:-:S04]  /*11e40*/  LOP3.LUT R18, R18, 0x80000000, RZ, 0xc0, !PT ;  /* 0x8000000012127812 */ /* 0x000fc800078ec0ff */
[----:B------:R-:W-:-:S04]  /*11e50*/  SHF.R.U32.HI R3, RZ, 0x18, R18 ;  /* 0x00000018ff037819 */ /* 0x000fc80000011612 */
[----:B------:R-:W-:-:S04]  /*11e60*/  LOP3.LUT R0, R0, R3, RZ, 0xfc, !PT ;  /* 0x0000000300007212 */ /* 0x000fc800078efcff */
[----:B------:R-:W-:Y:S02]  /*11e70*/  PRMT R2, R0, 0x7610, R2 ;  /* 0x0000761000027816 */ /* 0x000fe40000000002 */
.L_x_3910:
[----:B------:R-:W-:Y:S05]  /*11e80*/  BSYNC B0 ;  /* 0x0000000000007941 */ /* 0x000fea0003800000 */
.L_x_3909:
[----:B------:R-:W-:Y:S01]  /*11e90*/  STG.E.U8 [R4.64], R2 ;  /* 0x0000000204007986 */ /* 0x000fe2000c101124 */
[----:B------:R-:W-:Y:S05]  /*11ea0*/  EXIT ;  /* 0x000000000000794d */ /* 0x000fea0003800000 */
.L_x_3903:
        /* <DEDUP_REMOVED lines=21> */
.L_x_3886:
        /* <DEDUP_REMOVED lines=20> */
.L_x_3913:
[----:B------:R-:W0:Y:S02]  /*12140*/  F2I.U64.TRUNC R18, R18 ;  /* 0x0000001200127311 */ /* 0x000e24000020d800 */
[----:B0-----:R-:W-:Y:S01]  /*12150*/  STG.E.64 [R4.64], R18 ;  /* 0x0000001204007986 */ /* 0x001fe2000c101b24 */
[----:B------:R-:W-:Y:S05]  /*12160*/  EXIT ;  /* 0x000000000000794d */ /* 0x000fea0003800000 */
.L_x_3912:
[----:B------:R-:W0:Y:S02]  /*12170*/  F2I.FTZ.U32.TRUNC.NTZ R3, R18 ;  /* 0x0000001200037305 */ /* 0x000e24000021f000 */
[----:B0-----:R-:W-:Y:S01]  /*12180*/  STG.E [R4.64], R3 ;  /* 0x0000000304007986 */ /* 0x001fe2000c101924 */
[----:B------:R-:W-:Y:S05]  /*12190*/  EXIT ;  /* 0x000000000000794d */ /* 0x000fea0003800000 */
.L_x_3914:
        /* <DEDUP_REMOVED lines=14> */
.L_x_9048:


//--------------------- .text._ZN2at6native18elementwise_kernelILi128ELi2EZNS0_22gpu_kernel_impl_nocastIZZZNS0_14glu_jvp_kernelERNS_18TensorIteratorBaseEENKUlvE_clEvENKUlvE0_clEvEUlffffE_EEvS4_RKT_EUliE_EEviT1_ --------------------------
	.section	.text._ZN2at6native18elementwise_kernelILi128ELi2EZNS0_22gpu_kernel_impl_nocastIZZZNS0_14glu_jvp_kernelERNS_18TensorIteratorBaseEENKUlvE_clEvENKUlvE0_clEvEUlffffE_EEvS4_RKT_EUliE_EEviT1_,"ax",@progbits
	.sectioninfo	@"SHI_REGISTERS=15"
	.align	128
        .global         _ZN2at6native18elementwise_kernelILi128ELi2EZNS0_22gpu_kernel_impl_nocastIZZZNS0_14glu_jvp_kernelERNS_18TensorIteratorBaseEENKUlvE_clEvENKUlvE0_clEvEUlffffE_EEvS4_RKT_EUliE_EEviT1_
        .type           _ZN2at6native18elementwise_kernelILi128ELi2EZNS0_22gpu_kernel_impl_nocastIZZZNS0_14glu_jvp_kernelERNS_18TensorIteratorBaseEENKUlvE_clEvENKUlvE0_clEvEUlffffE_EEvS4_RKT_EUliE_EEviT1_,@function
        .size           _ZN2at6native18elementwise_kernelILi128ELi2EZNS0_22gpu_kernel_impl_nocastIZZZNS0_14glu_jvp_kernelERNS_18TensorIteratorBaseEENKUlvE_clEvENKUlvE0_clEvEUlffffE_EEvS4_RKT_EUliE_EEviT1_,(.L_x_9049 - _ZN2at6native18elementwise_kernelILi128ELi2EZNS0_22gpu_kernel_impl_nocastIZZZNS0_14glu_jvp_kernelERNS_18TensorIteratorBaseEENKUlvE_clEvENKUlvE0_clEvEUlffffE_EEvS4_RKT_EUliE_EEviT1_)
        .other          _ZN2at6native18elementwise_kernelILi128ELi2EZNS0_22gpu_kernel_impl_nocastIZZZNS0_14glu_jvp_kernelERNS_18TensorIteratorBaseEENKUlvE_clEvENKUlvE0_clEvEUlffffE_EEvS4_RKT_EUliE_EEviT1_,@"STO_CUDA_ENTRY STV_DEFAULT"
_ZN2at6native18elementwise_kernelILi128ELi2EZNS0_22gpu_kernel_impl_nocastIZZZNS0_14glu_jvp_kernelERNS_18TensorIteratorBaseEENKUlvE_clEvENKUlvE0_clEvEUlffffE_EEvS4_RKT_EUliE_EEviT1_:
.text._ZN2at6native18elementwise_kernelILi128ELi2EZNS0_22gpu_kernel_impl_nocastIZZZNS0_14glu_jvp_kernelERNS_18TensorIteratorBaseEENKUlvE_clEvENKUlvE0_clEvEUlffffE_EEvS4_RKT_EUliE_EEviT1_:
[----:B------:R-:W-:Y:S02]  /*0000*/  MOV R1, c[0x0][0x28] ;  /* 0x00000a0000017a02 */ /* 0x000fe40000000f00 */
[----:B------:R-:W0:Y:S01]  /*0010*/  S2R R0, SR_CTAID.X ;  /* 0x0000000000007919 */ /* 0x000e220000002500 */
[----:B------:R-:W-:Y:S01]  /*0020*/  ULDC.64 UR4, c[0x0][0x118] ;  /* 0x0000460000047ab9 */ /* 0x000fe20000000a00 */
[----:B------:R-:W-:Y:S02]  /*0030*/  BSSY B0, `(.L_x_3915) ;  /* 0x000014d000007945 */ /* 0x000fe40003800000 */
[----:B------:R-:W0:Y:S02]  /*0040*/  S2R R3, SR_TID.X ;  /* 0x0000000000037919 */ /* 0x000e240000002100 */
[----:B0-----:R-:W-:-:S04]  /*0050*/  LEA R0, R0, R3, 0x8 ;  /* 0x0000000300007211 */ /* 0x001fc800078e40ff */
[----:B------:R-:W-:Y:S02]  /*0060*/  ISETP.GE.AND P0, PT, R0, c[0x0][0x160], PT ;  /* 0x0000580000007a0c */ /* 0x000fe40003f06270 */
[----:B------:R-:W-:-:S11]  /*0070*/  MOV R11, R0 ;  /* 0x00000000000b7202 */ /* 0x000fd60000000f00 */
[----:B------:R-:W-:Y:S05]  /*0080*/  @P0 BRA `(.L_x_3916) ;  /* 0x0000147000000947 */ /* 0x000fea0003800000 */
[----:B------:R-:W-:Y:S01]  /*0090*/  ISETP.NE.AND P0, PT, RZ, c[0x0][0x168], PT ;  /* 0x00005a00ff007a0c */ /* 0x000fe20003f05270 */
[----:B------:R-:W-:Y:S01]  /*00a0*/  HFMA2.MMA R6, -RZ, RZ, 0, 0 ;  /* 0x00000000ff067435 */ /* 0x000fe200000001ff */
[----:B------:R-:W-:Y:S01]  /*00b0*/  CS2R R4, SRZ ;  /* 0x0000000000047805 */ /* 0x000fe2000001ff00 */
[----:B------:R-:W-:-:S10]  /*00c0*/  CS2R R2, SRZ ;  /* 0x0000000000027805 */ /* 0x000fd4000001ff00 */
        /* <DEDUP_REMOVED lines=300> */
.L_x_3917:
[----:B------:R-:W-:-:S04]  /*1390*/  IADD3 R6, P0, R6, c[0x0][0x4a0], RZ ;  /* 0x0001280006067a10 */ /* 0x000fc80007f1e0ff */
[----:B------:R-:W-:-:S05]  /*13a0*/  IADD3.X R7, RZ, c[0x0][0x4a4], RZ, P0, !PT ;  /* 0x00012900ff077a10 */ /* 0x000fca00007fe4ff */
[----:B------:R-:W2:Y:S01]  /*13b0*/  LDG.E R6, [R6.64] ;  /* 0x0000000406067981 */ /* 0x000ea2000c1e1900 */
[----:B------:R-:W-:Y:S02]  /*13c0*/  IADD3 R8, P1, R5, c[0x0][0x4b0], RZ ;  /* 0x00012c0005087a10 */ /* 0x000fe40007f3e0ff */
[----:B------:R-:W-:Y:S02]  /*13d0*/  IADD3 R10, P0, R4, c[0x0][0x498], RZ ;  /* 0x00012600040a7a10 */ /* 0x000fe40007f1e0ff */
[----:B------:R-:W-:Y:S02]  /*13e0*/  IADD3.X R9, RZ, c[0x0][0x4b4], RZ, P1, !PT ;  /* 0x00012d00ff097a10 */ /* 0x000fe40000ffe4ff */
[----:B------:R-:W-:Y:S02]  /*13f0*/  IADD3 R4, P1, R3, c[0x0][0x4a8], RZ ;  /* 0x00012a0003047a10 */ /* 0x000fe40007f3e0ff */
[----:B------:R-:W-:Y:S02]  /*1400*/  IADD3.X R11, RZ, c[0x0][0x49c], RZ, P0, !PT ;  /* 0x00012700ff0b7a10 */ /* 0x000fe400007fe4ff */
[----:B------:R-:W3:Y:S01]  /*1410*/  LDG.E R9, [R8.64] ;  /* 0x0000000408097981 */ /* 0x000ee2000c1e1900 */
[----:B------:R-:W-:-:S03]  /*1420*/  IADD3.X R5, RZ, c[0x0][0x4ac], RZ, P1, !PT ;  /* 0x00012b00ff057a10 */ /* 0x000fc60000ffe4ff */
[----:B------:R0:W4:Y:S04]  /*1430*/  LDG.E R10, [R10.64] ;  /* 0x000000040a0a7981 */ /* 0x000128000c1e1900 */
[----:B------:R-:W5:Y:S01]  /*1440*/  LDG.E R5, [R4.64] ;  /* 0x0000000404057981 */ /* 0x000f62000c1e1900 */
[----:B------:R-:W-:Y:S02]  /*1450*/  IADD3 R2, P0, R2, c[0x0][0x490], RZ ;  /* 0x0001240002027a10 */ /* 0x000fe40007f1e0ff */
[----:B0-----:R-:W-:Y:S01]  /*1460*/  IADD3 R11, R0, 0x80, RZ ;  /* 0x00000080000b7810 */ /* 0x001fe20007ffe0ff */
[----:B--2---:R-:W-:-:S06]  /*1470*/  FMUL.FTZ R12, R6, -1.4426950216293334961 ;  /* 0xbfb8aa3b060c7820 */ /* 0x004fcc0000410000 */
[----:B------:R-:W0:Y:S02]  /*1480*/  MUFU.EX2 R12, R12 ;  /* 0x0000000c000c7308 */ /* 0x000e240000000800 */
[----:B0-----:R-:W-:-:S06]  /*1490*/  FADD.FTZ R6, R12, 1 ;  /* 0x3f8000000c067421 */ /* 0x001fcc0000010000 */
[----:B------:R-:W3:Y:S02]  /*14a0*/  MUFU.RCP R6, R6 ;  /* 0x0000000600067308 */ /* 0x000ee40000001000 */
[----:B---3--:R-:W-:-:S04]  /*14b0*/  FFMA.FTZ R3, R6, -R9, R9 ;  /* 0x8000000906037223 */ /* 0x008fc80000010009 */
[----:B----4-:R-:W-:Y:S01]  /*14c0*/  FMUL.FTZ R7, R3, R10 ;  /* 0x0000000a03077220 */ /* 0x010fe20000410000 */
[----:B------:R-:W-:-:S03]  /*14d0*/  IADD3.X R3, RZ, c[0x0][0x494], RZ, P0, !PT ;  /* 0x00012500ff037a10 */ /* 0x000fc600007fe4ff */
[----:B-----5:R-:W-:-:S05]  /*14e0*/  FFMA.FTZ R7, R6, R5, R7 ;  /* 0x0000000506077223 */ /* 0x020fca0000010007 */
[----:B------:R0:W-:Y:S02]  /*14f0*/  STG.E [R2.64], R7 ;  /* 0x0000000702007986 */ /* 0x0001e4000c101904 */
.L_x_3916:
[----:B------:R-:W-:Y:S05]  /*1500*/  BSYNC B0 ;  /* 0x0000000000007941 */ /* 0x000fea0003800000 */
.L_x_3915:
[----:B------:R-:W-:-:S13]  /*1510*/  ISETP.GE.AND P0, PT, R11, c[0x0][0x160], PT ;  /* 0x000058000b007a0c */ /* 0x000fda0003f06270 */
[----:B------:R-:W-:Y:S05]  /*1520*/  @P0 EXIT ;  /* 0x000000000000094d */ /* 0x000fea0003800000 */
[----:B------:R-:W-:Y:S01]  /*1530*/  ISETP.NE.AND P0, PT, RZ, c[0x0][0x168], PT ;  /* 0x00005a00ff007a0c */ /* 0x000fe20003f05270 */
[----:B------:R-:W-:Y:S01]  /*1540*/  HFMA2.MMA R0, -RZ, RZ, 0, 0 ;  /* 0x00000000ff007435 */ /* 0x000fe200000001ff */
[----:B------:R-:W-:Y:S01]  /*1550*/  CS2R R4, SRZ ;  /* 0x0000000000047805 */ /* 0x000fe2000001ff00 */
[----:B0-----:R-:W-:-:S10]  /*1560*/  CS2R R2, SRZ ;  /* 0x0000000000027805 */ /* 0x001fd4000001ff00 */
        /* <DEDUP_REMOVED lines=288> */
[C---:B------:R-:W-:Y:S01]  /*2770*/  IMAD R0, R7.reuse, c[0x0][0x464], R0 ;  /* 0x0001190007007a24 */ /* 0x040fe200078e0200 */
[----:B------:R-:W-:Y:S01]  /*2780*/  @P0 IADD3 R8, -R6, RZ, RZ ;  /* 0x000000ff06080210 */ /* 0x000fe20007ffe1ff */
[C---:B------:R-:W-:Y:S02]  /*2790*/  IMAD R3, R7.reuse, c[0x0][0x468], R3 ;  /* 0x00011a0007037a24 */ /* 0x040fe400078e0203 */
[C---:B------:R-:W-:Y:S02]  /*27a0*/  IMAD R5, R7.reuse, c[0x0][0x46c], R5 ;  /* 0x00011b0007057a24 */ /* 0x040fe400078e0205 */
        /* <DEDUP_REMOVED lines=8> */
.L_x_3918:
[----:B------:R-:W-:-:S04]  /*2830*/  IADD3 R6, P0, R5, c[0x0][0x4a0], RZ ;  /* 0x0001280005067a10 */ /* 0x000fc80007f1e0ff */
[----:B------:R-:W-:-:S05]  /*2840*/  IADD3.X R7, RZ, c[0x0][0x4a4], RZ, P0, !PT ;  /* 0x00012900ff077a10 */ /* 0x000fca00007fe4ff */
[----:B------:R-:W2:Y:S01]  /*2850*/  LDG.E R6, [R6.64] ;  /* 0x0000000406067981 */ /* 0x000ea2000c1e1900 */
[----:B------:R-:W-:Y:S02]  /*2860*/  IADD3 R4, P1, R4, c[0x0][0x4b0], RZ ;  /* 0x00012c0004047a10 */ /* 0x000fe40007f3e0ff */
[----:B------:R-:W-:Y:S02]  /*2870*/  IADD3 R8, P0, R3, c[0x0][0x498], RZ ;  /* 0x0001260003087a10 */ /* 0x000fe40007f1e0ff */
[----:B------:R-:W-:Y:S02]  /*2880*/  IADD3.X R5, RZ, c[0x0][0x4b4], RZ, P1, !PT ;  /* 0x00012d00ff057a10 */ /* 0x000fe40000ffe4ff */
[----:B------:R-:W-:Y:S02]  /*2890*/  IADD3 R2, P1, R2, c[0x0][0x4a8], RZ ;  /* 0x00012a0002027a10 */ /* 0x000fe40007f3e0ff */
[----:B------:R-:W-:Y:S01]  /*28a0*/  IADD3.X R9, RZ, c[0x0][0x49c], RZ, P0, !PT ;  /* 0x00012700ff097a10 */ /* 0x000fe200007fe4ff */
[----:B------:R-:W3:Y:S01]  /*28b0*/  LDG.E R4, [R4.64] ;  /* 0x0000000404047981 */ /* 0x000ee2000c1e1900 */
[----:B------:R-:W-:-:S03]  /*28c0*/  IADD3.X R3, RZ, c[0x0][0x4ac], RZ, P1, !PT ;  /* 0x00012b00ff037a10 */ /* 0x000fc60000ffe4ff */
[----:B------:R-:W4:Y:S04]  /*28d0*/  LDG.E R8, [R8.64] ;  /* 0x0000000408087981 */ /* 0x000f28000c1e1900 */
[----:B------:R-:W5:Y:S01]  /*28e0*/  LDG.E R2, [R2.64] ;  /* 0x0000000402027981 */ /* 0x000f62000c1e1900 */
[----:B--2---:R-:W-:Y:S01]  /*28f0*/  FMUL.FTZ R10, R6, -1.4426950216293334961 ;  /* 0xbfb8aa3b060a7820 */ /* 0x004fe20000410000 */
[----:B------:R-:W-:-:S05]  /*2900*/  IADD3 R6, P0, R0, c[0x0][0x490], RZ ;  /* 0x0001240000067a10 */ /* 0x000fca0007f1e0ff */
[----:B------:R-:W0:Y:S02]  /*2910*/  MUFU.EX2 R10, R10 ;  /* 0x0000000a000a7308 */ /* 0x000e240000000800 */
[----:B0-----:R-:W-:-:S06]  /*2920*/  FADD.FTZ R11, R10, 1 ;  /* 0x3f8000000a0b7421 */ /* 0x001fcc0000010000 */
[----:B------:R-:W3:Y:S02]  /*2930*/  MUFU.RCP R11, R11 ;  /* 0x0000000b000b7308 */ /* 0x000ee40000001000 */
[----:B---3--:R-:W-:-:S04]  /*2940*/  FFMA.FTZ R7, R11, -R4, R4 ;  /* 0x800000040b077223 */ /* 0x008fc80000010004 */
[----:B----4-:R-:W-:Y:S01]  /*2950*/  FMUL.FTZ R0, R7, R8 ;  /* 0x0000000807007220 */ /* 0x010fe20000410000 */
[----:B------:R-:W-:-:S03]  /*2960*/  IADD3.X R7, RZ, c[0x0][0x494], RZ, P0, !PT ;  /* 0x00012500ff077a10 */ /* 0x000fc600007fe4ff */
[----:B-----5:R-:W-:-:S05]  /*2970*/  FFMA.FTZ R5, R11, R2, R0 ;  /* 0x000000020b057223 */ /* 0x020fca0000010000 */
[----:B------:R-:W-:Y:S01]  /*2980*/  STG.E [R6.64], R5 ;  /* 0x0000000506007986 */ /* 0x000fe2000c101904 */
[----:B------:R-:W-:Y:S05]  /*2990*/  EXIT ;  /* 0x000000000000794d */ /* 0x000fea0003800000 */
.L_x_3919:
        /* <DEDUP_REMOVED lines=14> */
.L_x_9049:


//--------------------- .text._ZN2at6native27unrolled_elementwise_kernelIZZZNS0_14glu_jvp_kernelERNS_18TensorIteratorBaseEENKUlvE_clEvENKUlvE0_clEvEUlffffE_St5arrayIPcLm5EELi4E23TrivialOffsetCalculatorILi4EjESA_ILi1EjENS0_6memory15LoadWithoutCastENSD_16StoreWithoutCastEEEviT_T0_T2_T3_T4_T5_ --------------------------
	.section	.text._ZN2at6native27unrolled_elementwise_kernelIZZZNS0_14glu_jvp_kernelERNS_18TensorIteratorBaseEENKUlvE_clEvENKUlvE0_clEvEUlffffE_St5arrayIPcLm5EELi4E23TrivialOffsetCalculatorILi4EjESA_ILi1EjENS0_6memory15LoadWithoutCastENSD_16StoreWithoutCastEEEviT_T0_T2_T3_T4_T5_,"ax",@progbits
	.sectioninfo	@"SHI_REGISTERS=32"
	.align	128
        .global         _ZN2at6native27unrolled_elementwise_kernelIZZZNS0_14glu_jvp_kernelERNS_18TensorIteratorBaseEENKUlvE_clEvENKUlvE0_clEvEUlffffE_St5arrayIPcLm5EELi4E23TrivialOffsetCalculatorILi4EjESA_ILi1EjENS0_6memory15LoadWithoutCastENSD_16StoreWithoutCastEEEviT_T0_T2_T3_T4_T5_
        .type           _ZN2at6native27unrolled_elementwise_kernelIZZZNS0_14glu_jvp_kernelERNS_18TensorIteratorBaseEENKUlvE_clEvENKUlvE0_clEvEUlffffE_St5arrayIPcLm5EELi4E23TrivialOffsetCalculatorILi4EjESA_ILi1EjENS0_6memory15LoadWithoutCastENSD_16StoreWithoutCastEEEviT_T0_T2_T3_T4_T5_,@function
        .size           _ZN2at6native27unrolled_elementwise_kernelIZZZNS0_14glu_jvp_kernelERNS_18TensorIteratorBaseEENKUlvE_clEvENKUlvE0_clEvEUlffffE_St5arrayIPcLm5EELi4E23TrivialOffsetCalculatorILi4EjESA_ILi1EjENS0_6memory15LoadWithoutCastENSD_16StoreWithoutCastEEEviT_T0_T2_T3_T4_T5_,(.L_x_9050 - _ZN2at6native27unrolled_elementwise_kernelIZZZNS0_14glu_jvp_kernelERNS_18TensorIteratorBaseEENKUlvE_clEvENKUlvE0_clEvEUlffffE_St5arrayIPcLm5EELi4E23TrivialOffsetCalculatorILi4EjESA_ILi1EjENS0_6memory15LoadWithoutCastENSD_16StoreWithoutCastEEEviT_T0_T2_T3_T4_T5_)
        .other          _ZN2at6native27unrolled_elementwise_kernelIZZZNS0_14glu_jvp_kernelERNS_18TensorIteratorBaseEENKUlvE_clEvENKUlvE0_clEvEUlffffE_St5arrayIPcLm5EELi4E23TrivialOffsetCalculatorILi4EjESA_ILi1EjENS0_6memory15LoadWithoutCastENSD_16StoreWithoutCastEEEviT_T0_T2_T3_T4_T5_,@"STO_CUDA_ENTRY STV_DEFAULT"
_ZN2at6native27unrolled_elementwise_kernelIZZZNS0_14glu_jvp_kernelERNS_18TensorIteratorBaseEENKUlvE_clEvENKUlvE0_clEvEUlffffE_St5arrayIPcLm5EELi4E23TrivialOffsetCalculatorILi4EjESA_ILi1EjENS0_6memory15LoadWithoutCastENSD_16StoreWithoutCastEEEviT_T0_T2_T3_T4_T5_:
.text._ZN2at6native27unrolled_elementwise_kernelIZZZNS0_14glu_jvp_kernelERNS_18TensorIteratorBaseEENKUlvE_clEvENKUlvE0_clEvEUlffffE_St5arrayIPcLm5EELi4E23TrivialOffsetCalculatorILi4EjESA_ILi1EjENS0_6memory15LoadWithoutCastENSD_16StoreWithoutCastEEEviT_T0_T2_T3_T4_T5_:
[----:B------:R-:W-:Y:S02]  /*0000*/  MOV R1, c[0x0][0x28] ;  /* 0x00000a0000017a02 */ /* 0x000fe40000000f00 */
[----:B------:R-:W0:Y:S01]  /*0010*/  S2R R0, SR_CTAID.X ;  /* 0x0000000000007919 */ /* 0x000e220000002500 */
[----:B------:R-:W-:Y:S01]  /*0020*/  MOV R3, 0xfffffe00 ;  /* 0xfffffe0000037802 */ /* 0x000fe20000000f00 */
[----:B------:R-:W-:Y:S02]  /*0030*/  ULDC.64 UR4, c[0x0][0x118] ;  /* 0x0000460000047ab9 */ /* 0x000fe40000000a00 */
[----:B------:R-:W1:Y:S02]  /*0040*/  S2R R5, SR_TID.X ;  /* 0x0000000000057919 */ /* 0x000e640000002100 */
[----:B0-----:R-:W-:Y:S01]  /*0050*/  IMAD R2, R0, R3, c[0x0][0x160] ;  /* 0x0000580000027624 */ /* 0x001fe200078e0203 */
[----:B-1----:R-:W-:-:S04]  /*0060*/  MOV R7, R5 ;  /* 0x0000000500077202 */ /* 0x002fc80000000f00 */
[----:B------:R-:W-:-:S13]  /*0070*/  ISETP.GE.AND P0, PT, R5, R2, PT ;  /* 0x000000020500720c */ /* 0x000fda0003f06270 */
[----:B------:R-:W-:Y:S02]  /*0080*/  @!P0 LEA R13, R0, R7, 0x9 ;  /* 0x00000007000d8211 */ /* 0x000fe400078e48ff */
[----:B------:R-:W-:Y:S02]  /*0090*/  @!P0 IADD3 R7, R7, 0x80, RZ ;  /* 0x0000008007078810 */ /* 0x000fe40007ffe0ff */
[----:B------:R-:W-:Y:S02]  /*00a0*/  @!P0 MOV R12, 0x4 ;  /* 0x00000004000c8802 */ /* 0x000fe40000000f00 */
[----:B------:R-:W-:-:S03]  /*00b0*/  ISETP.GE.AND P3, PT, R7, R2, PT ;  /* 0x000000020700720c */ /* 0x000fc60003f66270 */
[----:B------:R-:W-:-:S05]  /*00c0*/  @!P0 IMAD.WIDE.U32 R10, R13, R12, c[0x0][0x178] ;  /* 0x00005e000d0a8625 */ /* 0x000fca00078e000c */
[----:B------:R0:W2:Y:S05]  /*00d0*/  @!P0 LDG.E R3, [R10.64] ;  /* 0x000000040a038981 */ /* 0x0000aa000c1e1900 */
[----:B------:R-:W-:Y:S02]  /*00e0*/  @!P3 LEA R28, R0, R7, 0x9 ;  /* 0x00000007001cb211 */ /* 0x000fe400078e48ff */
[----:B------:R-:W-:Y:S02]  /*00f0*/  @!P3 IADD3 R7, R7, 0x80, RZ ;  /* 0x000000800707b810 */ /* 0x000fe40007ffe0ff */
[----:B------:R-:W-:Y:S02]  /*0100*/  @!P3 MOV R27, 0x4 ;  /* 0x00000004001bb802 */ /* 0x000fe40000000f00 */
[----:B------:R-:W-:-:S03]  /*0110*/  ISETP.GE.AND P5, PT, R7, R2, PT ;  /* 0x000000020700720c */ /* 0x000fc60003fa6270 */
[----:B------:R-:W-:-:S05]  /*0120*/  @!P3 IMAD.WIDE.U32 R16, R28, R27, c[0x0][0x178] ;  /* 0x00005e001c10b625 */ /* 0x000fca00078e001b */
[----:B------:R1:W3:Y:S05]  /*0130*/  @!P3 LDG.E R4, [R16.64] ;  /* 0x000000041004b981 */ /* 0x0002ea000c1e1900 */
[----:B------:R-:W-:Y:S02]  /*0140*/  @!P5 LEA R25, R0, R7, 0x9 ;  /* 0x000000070019d211 */ /* 0x000fe400078e48ff */
[----:B------:R-:W-:Y:S02]  /*0150*/  @!P5 IADD3 R7, R7, 0x80, RZ ;  /* 0x000000800707d810 */ /* 0x000fe40007ffe0ff */
[----:B------:R-:W-:Y:S02]  /*0160*/  @!P5 MOV R26, 0x4 ;  /* 0x00000004001ad802 */ /* 0x000fe40000000f00 */
[----:B------:R-:W-:-:S03]  /*0170*/  ISETP.GE.AND P4, PT, R7, R2, PT ;  /* 0x000000020700720c */ /* 0x000fc60003f86270 */
[----:B------:R-:W-:-:S05]  /*0180*/  @!P5 IMAD.WIDE.U32 R18, R25, R26, c[0x0][0x178] ;  /* 0x00005e001912d625 */ /* 0x000fca00078e001a */
[----:B------:R4:W3:Y:S05]  /*0190*/  @!P5 LDG.E R6, [R18.64] ;  /* 0x000000041206d981 */ /* 0x0008ea000c1e1900 */
[----:B------:R-:W-:Y:S02]  /*01a0*/  @!P4 LEA R7, R0, R7, 0x9 ;  /* 0x000000070007c211 */ /* 0x000fe400078e48ff */
[----:B------:R-:W-:Y:S01]  /*01b0*/  @!P4 MOV R8, 0x4 ;  /* 0x000000040008c802 */ /* 0x000fe20000000f00 */
[----:B------:R-:W-:-:S04]  /*01c0*/  @!P0 IMAD.WIDE.U32 R22, R13, R12, c[0x0][0x170] ;  /* 0x00005c000d168625 */ /* 0x000fc800078e000c */
[----:B------:R-:W-:Y:S01]  /*01d0*/  @!P4 IMAD.WIDE.U32 R14, R7, R8, c[0x0][0x178] ;  /* 0x00005e00070ec625 */ /* 0x000fe200078e0008 */
[----:B----4-:R-:W-:-:S03]  /*01e0*/  CS2R R18, SRZ ;  /* 0x0000000000127805 */ /* 0x010fc6000001ff00 */
[CC--:B------:R-:W-:Y:S01]  /*01f0*/  @!P0 IMAD.WIDE.U32 R20, R13.reuse, R12.reuse, c[0x0][0x180] ;  /* 0x000060000d148625 */ /* 0x0c0fe200078e000c */
[----:B------:R4:W3:Y:S03]  /*0200*/  @!P4 LDG.E R9, [R14.64] ;  /* 0x000000040e09c981 */ /* 0x0008e6000c1e1900 */
[----:B------:R-:W-:Y:S01]  /*0210*/  @!P0 IMAD.WIDE.U32 R12, R13, R12, c[0x0][0x188] ;  /* 0x000062000d0c8625 */ /* 0x000fe200078e000c */
[----:B0-----:R-:W-:-:S04]  /*0220*/  CS2R R10, SRZ ;  /* 0x00000000000a7805 */ /* 0x001fc8000001ff00 */
[----:B------:R0:W3:Y:S04]  /*0230*/  @!P0 LDG.E R18, [R12.64] ;  /* 0x000000040c128981 */ /* 0x0000e8000c1e1900 */
[----:B------:R0:W3:Y:S01]  /*0240*/  @!P0 LDG.E R10, [R22.64] ;  /* 0x00000004160a8981 */ /* 0x0000e2000c1e1900 */
[----:B------:R-:W-:-:S03]  /*0250*/  HFMA2.MMA R24, -RZ, RZ, 0, 0 ;  /* 0x00000000ff187435 */ /* 0x000fc600000001ff */
[----:B------:R0:W3:Y:S01]  /*0260*/  @!P0 LDG.E R11, [R20.64] ;  /* 0x00000004140b8981 */ /* 0x0000e2000c1e1900 */
[----:B-1----:R-:W-:Y:S01]  /*0270*/  @!P3 IMAD.WIDE.U32 R16, R28, R27, c[0x0][0x188] ;  /* 0x000062001c10b625 */ /* 0x002fe200078e001b */
[----:B------:R-:W-:-:S05]  /*0280*/  MOV R29, RZ ;  /* 0x000000ff001d7202 */ /* 0x000fca0000000f00 */
[----:B------:R1:W3:Y:S01]  /*0290*/  @!P3 LDG.E R24, [R16.64] ;  /* 0x000000041018b981 */ /* 0x0002e2000c1e1900 */
[----:B----4-:R-:W-:-:S04]  /*02a0*/  @!P3 IMAD.WIDE.U32 R14, R28, R27, c[0x0][0x170] ;  /* 0x00005c001c0eb625 */ /* 0x010fc800078e001b */
[CC--:B0-----:R-:W-:Y:S01]  /*02b0*/  @!P5 IMAD.WIDE.U32 R20, R25.reuse, R26.reuse, c[0x0][0x188] ;  /* 0x000062001914d625 */ /* 0x0c1fe200078e001a */
[----:B------:R0:W4:Y:S01]  /*02c0*/  @!P3 LDG.E R19, [R14.64] ;  /* 0x000000040e13b981 */ /* 0x000122000c1e1900 */
[----:B-1----:R-:W-:Y:S02]  /*02d0*/  CS2R R16, SRZ ;  /* 0x0000000000107805 */ /* 0x002fe4000001ff00 */
[----:B------:R-:W-:-:S04]  /*02e0*/  @!P5 IMAD.WIDE.U32 R22, R25, R26, c[0x0][0x170] ;  /* 0x00005c001916d625 */ /* 0x000fc800078e001a */
[----:B------:R1:W4:Y:S01]  /*02f0*/  @!P5 LDG.E R16, [R20.64] ;  /* 0x000000041410d981 */ /* 0x000322000c1e1900 */
[----:B------:R-:W-:-:S03]  /*0300*/  @!P3 IMAD.WIDE.U32 R12, R28, R27, c[0x0][0x180] ;  /* 0x000060001c0cb625 */ /* 0x000fc600078e001b */
[----:B------:R1:W4:Y:S01]  /*0310*/  @!P5 LDG.E R29, [R22.64] ;  /* 0x00000004161dd981 */ /* 0x000322000c1e1900 */
[----:B0-----:R-:W-:Y:S01]  /*0320*/  @!P5 IMAD.WIDE.U32 R14, R25, R26, c[0x0][0x180] ;  /* 0x00006000190ed625 */ /* 0x001fe200078e001a */
[----:B-1----:R-:W-:-:S04]  /*0330*/  CS2R R20, SRZ ;  /* 0x0000000000147805 */ /* 0x002fc8000001ff00 */
[----:B------:R0:W4:Y:S04]  /*0340*/  @!P5 LDG.E R17, [R14.64] ;  /* 0x000000040e11d981 */ /* 0x000128000c1e1900 */
[----:B------:R1:W4:Y:S01]  /*0350*/  @!P3 LDG.E R20, [R12.64] ;  /* 0x000000040c14b981 */ /* 0x000322000c1e1900 */
[----:B0-----:R-:W-:Y:S01]  /*0360*/  HFMA2.MMA R14, -RZ, RZ, -0.0 , 0 ;  /* 0x80000000ff0e7435 */ /* 0x001fe200000001ff */
[----:B------:R-:W-:Y:S01]  /*0370*/  @!P4 IMAD.WIDE.U32 R26, R7, R8, c[0x0][0x188] ;  /* 0x00006200071ac625 */ /* 0x000fe200078e0008 */
[----:B------:R-:W-:-:S03]  /*0380*/  HFMA2.MMA R28, -RZ, RZ, 0, 0 ;  /* 0x00000000ff1c7435 */ /* 0x000fc600000001ff */
[----:B-1----:R-:W-:-:S04]  /*0390*/  @!P4 IMAD.WIDE.U32 R12, R7, R8, c[0x0][0x170] ;  /* 0x00005c00070cc625 */ /* 0x002fc800078e0008 */
[----:B------:R-:W-:Y:S01]  /*03a0*/  @!P4 IMAD.WIDE.U32 R22, R7, R8, c[0x0][0x180] ;  /* 0x000060000716c625 */ /* 0x000fe200078e0008 */
[----:B------:R-:W-:Y:S02]  /*03b0*/  MOV R7, R5 ;  /* 0x0000000500077202 */ /* 0x000fe40000000f00 */
[----:B------:R0:W5:Y:S02]  /*03c0*/  @!P4 LDG.E R28, [R12.64] ;  /* 0x000000040c1cc981 */ /* 0x000164000c1e1900 */
[----:B------:R-:W-:Y:S02]  /*03d0*/  IADD3 R15, R7, 0x80, RZ ;  /* 0x00000080070f7810 */ /* 0x000fe40007ffe0ff */
[----:B------:R-:W-:Y:S01]  /*03e0*/  MOV R8, 0x80000000 ;  /* 0x8000000000087802 */ /* 0x000fe20000000f00 */
[----:B------:R-:W-:Y:S01]  /*03f0*/  IMAD.MOV.U32 R25, RZ, RZ, RZ ;  /* 0x000000ffff197224 */ /* 0x000fe200078e00ff */
[----:B------:R-:W-:Y:S01]  /*0400*/  ISETP.GE.AND P2, PT, R15, R2, PT ;  /* 0x000000020f00720c */ /* 0x000fe20003f46270 */
[----:B------:R1:W5:Y:S01]  /*0410*/  @!P4 LDG.E R21, [R22.64] ;  /* 0x000000041615c981 */ /* 0x000362000c1e1900 */
[----:B0-----:R-:W-:Y:S01]  /*0420*/  HFMA2.MMA R13, -RZ, RZ, -0.0 , 0 ;  /* 0x80000000ff0d7435 */ /* 0x001fe200000001ff */
[----:B------:R-:W-:-:S02]  /*0430*/  MOV R12, 0x80000000 ;  /* 0x80000000000c7802 */ /* 0x000fc40000000f00 */
[----:B------:R1:W5:Y:S01]  /*0440*/  @!P4 LDG.E R25, [R26.64] ;  /* 0x000000041a19c981 */ /* 0x000362000c1e1900 */
[----:B------:R-:W-:Y:S01]  /*0450*/  @!P0 LEA R5, R0, R5, 0x9 ;  /* 0x0000000500058211 */ /* 0x000fe200078e48ff */
[----:B------:R-:W-:Y:S01]  /*0460*/  BSSY B0, `(.L_x_3920) ;  /* 0x000002e000007945 */ /* 0x000fe20003800000 */
[----:B--2---:R-:W-:-:S06]  /*0470*/  @!P0 FMUL.FTZ R14, R3, -1.4426950216293334961 ;  /* 0xbfb8aa3b030e8820 */ /* 0x004fcc0000410000 */
[----:B------:R-:W0:Y:S01]  /*0480*/  @!P0 MUFU.EX2 R14, R14 ;  /* 0x0000000e000e8308 */ /* 0x000e220000000800 */
[----:B------:R-:W-:-:S04]  /*0490*/  IADD3 R3, R7, 0x100, RZ ;  /* 0x0000010007037810 */ /* 0x000fc80007ffe0ff */
[----:B------:R-:W-:Y:S01]  /*04a0*/  ISETP.GE.AND P1, PT, R3, R2, PT ;  /* 0x000000020300720c */ /* 0x000fe20003f26270 */
[----:B---3--:R-:W-:Y:S02]  /*04b0*/  @!P3 FMUL.FTZ R8, R4, -1.4426950216293334961 ;  /* 0xbfb8aa3b0408b820 */ /* 0x008fe40000410000 */
[----:B0-----:R-:W-:Y:S01]  /*04c0*/  @!P0 FADD.FTZ R4, R14, 1 ;  /* 0x3f8000000e048421 */ /* 0x001fe20000010000 */
[----:B------:R-:W-:-:S05]  /*04d0*/  IADD3 R3, R7, 0x180, RZ ;  /* 0x0000018007037810 */ /* 0x000fca0007ffe0ff */
[----:B------:R-:W-:Y:S01]  /*04e0*/  @!P0 MUFU.RCP R4, R4 ;  /* 0x0000000400048308 */ /* 0x000fe20000001000 */
[----:B------:R-:W-:Y:S01]  /*04f0*/  ISETP.GE.AND P3, PT, R3, R2, PT ;  /* 0x000000020300720c */ /* 0x000fe20003f66270 */
[----:B------:R-:W-:-:S06]  /*0500*/  @!P5 FMUL.FTZ R13, R6, -1.4426950216293334961 ;  /* 0xbfb8aa3b060dd820 */ /* 0x000fcc0000410000 */
[----:B------:R-:W0:Y:S08]  /*0510*/  @!P2 MUFU.EX2 R8, R8 ;  /* 0x000000080008a308 */ /* 0x000e300000000800 */
[----:B------:R-:W2:Y:S01]  /*0520*/  @!P1 MUFU.EX2 R13, R13 ;  /* 0x0000000d000d9308 */ /* 0x000ea20000000800 */
[----:B------:R-:W-:Y:S02]  /*0530*/  @!P4 FMUL.FTZ R12, R9, -1.4426950216293334961 ;  /* 0xbfb8aa3b090cc820 */ /* 0x000fe40000410000 */
[----:B0-----:R-:W-:-:S05]  /*0540*/  @!P2 FADD.FTZ R3, R8, 1 ;  /* 0x3f8000000803a421 */ /* 0x001fca0000010000 */
[----:B------:R-:W0:Y:S01]  /*0550*/  @!P3 MUFU.EX2 R12, R12 ;  /* 0x0000000c000cb308 */ /* 0x000e220000000800 */
[C---:B------:R-:W-:Y:S02]  /*0560*/  @!P0 FFMA.FTZ R9, R4.reuse, -R18, R18 ;  /* 0x8000001204098223 */ /* 0x040fe40000010012 */
[----:B--2---:R-:W-:Y:S02]  /*0570*/  @!P1 FADD.FTZ R6, R13, 1 ;  /* 0x3f8000000d069421 */ /* 0x004fe40000010000 */
[----:B------:R-:W-:Y:S01]  /*0580*/  @!P0 FMUL.FTZ R9, R9, R10 ;  /* 0x0000000a09098220 */ /* 0x000fe20000410000 */
[----:B------:R-:W-:Y:S02]  /*0590*/  @!P0 MOV R10, 0x4 ;  /* 0x00000004000a8802 */ /* 0x000fe40000000f00 */
[----:B------:R-:W2:Y:S01]  /*05a0*/  @!P2 MUFU.RCP R3, R3 ;  /* 0x000000030003a308 */ /* 0x000ea20000001000 */
[----:B------:R-:W-:Y:S02]  /*05b0*/  @!P0 FFMA.FTZ R9, R4, R11, R9 ;  /* 0x0000000b04098223 */ /* 0x000fe40000010009 */
[----:B------:R-:W-:-:S05]  /*05c0*/  @!P0 IMAD.WIDE.U32 R4, R5, R10, c[0x0][0x168] ;  /* 0x00005a0005048625 */ /* 0x000fca00078e000a */
[----:B------:R-:W4:Y:S01]  /*05d0*/  @!P1 MUFU.RCP R6, R6 ;  /* 0x0000000600069308 */ /* 0x000f220000001000 */
[----:B------:R-:W-:Y:S01]  /*05e0*/  @!P0 IMAD.MOV.U32 R7, RZ, RZ, R15 ;  /* 0x000000ffff078224 */ /* 0x000fe200078e000f */
[----:B------:R1:W-:Y:S01]  /*05f0*/  @!P0 STG.E [R4.64], R9 ;  /* 0x0000000904008986 */ /* 0x0003e2000c101904 */
[----:B0-----:R-:W-:-:S03]  /*0600*/  @!P3 FADD.FTZ R8, R12, 1 ;  /* 0x3f8000000c08b421 */ /* 0x001fc60000010000 */
[----:B------:R-:W-:-:S03]  /*0610*/  ISETP.GE.AND P4, PT, R7, R2, PT ;  /* 0x000000020700720c */ /* 0x000fc60003f86270 */
[----:B------:R-:W0:Y:S01]  /*0620*/  @!P3 MUFU.RCP R8, R8 ;  /* 0x000000080008b308 */ /* 0x000e220000001000 */
[----:B--2---:R-:W-:Y:S02]  /*0630*/  @!P2 FFMA.FTZ R24, R3, -R24, R24 ;  /* 0x800000180318a223 */ /* 0x004fe40000010018 */
[----:B----4-:R-:W-:Y:S02]  /*0640*/  @!P1 FFMA.FTZ R16, R6, -R16, R16 ;  /* 0x8000001006109223 */ /* 0x010fe40000010010 */
[----:B------:R-:W-:Y:S02]  /*0650*/  @!P2 FMUL.FTZ R19, R24, R19 ;  /* 0x000000131813a220 */ /* 0x000fe40000410000 */
[----:B------:R-:W-:-:S04]  /*0660*/  @!P1 FMUL.FTZ R16, R16, R29 ;  /* 0x0000001d10109220 */ /* 0x000fc80000410000 */
[----:B------:R-:W-:Y:S02]  /*0670*/  @!P1 FFMA.FTZ R17, R6, R17, R16 ;  /* 0x0000001106119223 */ /* 0x000fe40000010010 */
[----:B------:R-:W-:Y:S01]  /*0680*/  @!P2 FFMA.FTZ R19, R3, R20, R19 ;  /* 0x000000140313a223 */ /* 0x000fe20000010013 */
[----:B------:R-:W-:Y:S05]  /*0690*/  @P4 BRA `(.L_x_3921) ;  /* 0x000000a000004947 */ /* 0x000fea0003800000 */
[----:B01----:R-:W-:Y:S02]  /*06a0*/  LEA R4, R0, R7, 0x9 ;  /* 0x0000000700047211 */ /* 0x003fe400078e48ff */
[----:B------:R-:W-:Y:S02]  /*06b0*/  IADD3 R7, R7, 0x80, RZ ;  /* 0x0000008007077810 */ /* 0x000fe40007ffe0ff */
[----:B------:R-:W-:Y:S02]  /*06c0*/  MOV R11, 0x4 ;  /* 0x00000004000b7802 */ /* 0x000fe40000000f00 */
[----:B------:R-:W-:-:S03]  /*06d0*/  ISETP.GE.AND P0, PT, R7, R2, PT ;  /* 0x000000020700720c */ /* 0x000fc60003f06270 */
[----:B------:R-:W-:-:S05]  /*06e0*/  IMAD.WIDE.U32 R4, R4, R11, c[0x0][0x168] ;  /* 0x00005a0004047625 */ /* 0x000fca00078e000b */
[----:B------:R0:W-:Y:S05]  /*06f0*/  STG.E [R4.64], R19 ;  /* 0x0000001304007986 */ /* 0x0001ea000c101904 */
[----:B------:R-:W-:Y:S02]  /*0700*/  @!P0 LEA R10, R0, R7, 0x9 ;  /* 0x00000007000a8211 */ /* 0x000fe400078e48ff */
[----:B------:R-:W-:-:S03]  /*0710*/  @!P0 IADD3 R7, R7, 0x80, RZ ;  /* 0x0000008007078810 */ /* 0x000fc60007ffe0ff */
[----:B------:R-:W-:-:S05]  /*0720*/  @!P0 IMAD.WIDE.U32 R10, R10, R11, c[0x0][0x168] ;  /* 0x00005a000a0a8625 */ /* 0x000fca00078e000b */
[----:B------:R0:W-:Y:S02]  /*0730*/  @!P0 STG.E [R10.64], R17 ;  /* 0x000000110a008986 */ /* 0x0001e4000c101904 */
.L_x_3921:
[----:B01----:R-:W-:Y:S05]  /*0740*/  BSYNC B0 ;  /* 0x0000000000007941 */ /* 0x003fea0003800000 */
.L_x_3920:
[----:B------:R-:W-:Y:S01]  /*0750*/  ISETP.GE.AND P0, PT, R7, R2, PT ;  /* 0x000000020700720c */ /* 0x000fe20003f06270 */
[----:B-----5:R-:W-:-:S04]  /*0760*/  @!P3 FFMA.FTZ R25, R8, -R25, R25 ;  /* 0x800000190819b223 */ /* 0x020fc80000010019 */
[----:B------:R-:W-:-:S08]  /*0770*/  @!P3 FMUL.FTZ R25, R25, R28 ;  /* 0x0000001c1919b220 */ /* 0x000fd00000410000 */
[----:B------:R-:W-:Y:S05]  /*0780*/  @P0 EXIT ;  /* 0x000000000000094d */ /* 0x000fea0003800000 */
[----:B------:R-:W-:Y:S01]  /*0790*/  HFMA2.MMA R3, -RZ, RZ, 0, 2.384185791015625e-07 ;  /* 0x00000004ff037435 */ /* 0x000fe200000001ff */
[----:B------:R-:W-:Y:S01]  /*07a0*/  LEA R2, R0, R7, 0x9 ;  /* 0x0000000700027211 */ /* 0x000fe200078e48ff */
[----:B------:R-:W-:-:S08]  /*07b0*/  @!P3 FFMA.FTZ R21, R8, R21, R25 ;  /* 0x000000150815b223 */ /* 0x000fd00000010019 */
[----:B------:R-:W-:-:S05]  /*07c0*/  IMAD.WIDE.U32 R2, R2, R3, c[0x0][0x168] ;  /* 0x00005a0002027625 */ /* 0x000fca00078e0003 */
[----:B------:R-:W-:Y:S01]  /*07d0*/  STG.E [R2.64], R21 ;  /* 0x0000001502007986 */ /* 0x000fe2000c101904 */
[----:B------:R-:W-:Y:S05]  /*07e0*/  EXIT ;  /* 0x000000000000794d */ /* 0x000fea0003800000 */
.L_x_3922:
        /* <DEDUP_REMOVED lines=9> */
.L_x_9050:


//--------------------- .text._ZN2at6native29vectorized_elementwise_kernelILi2EZZZNS0_14glu_jvp_kernelERNS_18TensorIteratorBaseEENKUlvE_clEvENKUlvE0_clEvEUlffffE_St5arrayIPcLm5EEEEviT0_T1_ --------------------------
	.section	.text._ZN2at6native29vectorized_elementwise_kernelILi2EZZZNS0_14glu_jvp_kernelERNS_18TensorIteratorBaseEENKUlvE_clEvENKUlvE0_clEvEUlffffE_St5arrayIPcLm5EEEEviT0_T1_,"ax",@progbits
	.sectioninfo	@"SHI_REGISTERS=40"
	.align	128
        .global         _ZN2at6native29vectorized_elementwise_kernelILi2EZZZNS0_14glu_jvp_kernelERNS_18TensorIteratorBaseEENKUlvE_clEvENKUlvE0_clEvEUlffffE_St5arrayIPcLm5EEEEviT0_T1_
        .type           _ZN2at6native29vectorized_elementwise_kernelILi2EZZZNS0_14glu_jvp_kernelERNS_18TensorIteratorBaseEENKUlvE_clEvENKUlvE0_clEvEUlffffE_St5arrayIPcLm5EEEEviT0_T1_,@function
        .size           _ZN2at6native29vectorized_elementwise_kernelILi2EZZZNS0_14glu_jvp_kernelERNS_18TensorIteratorBaseEENKUlvE_clEvENKUlvE0_clEvEUlffffE_St5arrayIPcLm5EEEEviT0_T1_,(.L_x_9051 - _ZN2at6native29vectorized_elementwise_kernelILi2EZZZNS0_14glu_jvp_kernelERNS_18TensorIteratorBaseEENKUlvE_clEvENKUlvE0_clEvEUlffffE_St5arrayIPcLm5EEEEviT0_T1_)
        .other          _ZN2at6native29vectorized_elementwise_kernelILi2EZZZNS0_14glu_jvp_kernelERNS_18TensorIteratorBaseEENKUlvE_clEvENKUlvE0_clEvEUlffffE_St5arrayIPcLm5EEEEviT0_T1_,@"STO_CUDA_ENTRY STV_DEFAULT"
_ZN2at6native29vectorized_elementwise_kernelILi2EZZZNS0_14glu_jvp_kernelERNS_18TensorIteratorBaseEENKUlvE_clEvENKUlvE0_clEvEUlffffE_St5arrayIPcLm5EEEEviT0_T1_:
.text._ZN2at6native29vectorized_elementwise_kernelILi2EZZZNS0_14glu_jvp_kernelERNS_18TensorIteratorBaseEENKUlvE_clEvENKUlvE0_clEvEUlffffE_St5arrayIPcLm5EEEEviT0_T1_:
        /* <DEDUP_REMOVED lines=8> */
[----:B------:R-:W-:-:S10]  /*0080*/  HFMA2.MMA R28, -RZ, RZ, 0, 2.384185791015625e-07 ;  /* 0x00000004ff1c7435 */ /* 0x000fd400000001ff */
[----:B------:R-:W-:-:S06]  /*0090*/  IMAD.WIDE R2, R7, R28, c[0x0][0x178] ;  /* 0x00005e0007027625 */ /* 0x000fcc00078e021c */
[----:B0-----:R-:W-:-:S05]  /*00a0*/  IMAD.WIDE.U32 R12, R6, 0x8, R2 ;  /* 0x00000008060c7825 */ /* 0x001fca00078e0002 */
[----:B------:R0:W2:Y:S04]  /*00b0*/  LDG.E.64 R20, [R12.64] ;  /* 0x000000040c147981 */ /* 0x0000a8000c1e1b00 */
[----:B------:R0:W3:Y:S04]  /*00c0*/  LDG.E.64 R14, [R12.64+0x400] ;  /* 0x000400040c0e7981 */ /* 0x0000e8000c1e1b00 */
[----:B------:R0:W4:Y:S04]  /*00d0*/  LDG.E.64 R10, [R12.64+0x800] ;  /* 0x000800040c0a7981 */ /* 0x000128000c1e1b00 */
[----:B------:R0:W5:Y:S01]  /*00e0*/  LDG.E.64 R4, [R12.64+0xc00] ;  /* 0x000c00040c047981 */ /* 0x000162000c1e1b00 */
[----:B------:R-:W-:-:S04]  /*00f0*/  IMAD.WIDE R26, R7, R28, c[0x0][0x188] ;  /* 0x00006200071a7625 */ /* 0x000fc800078e021c */
[----:B------:R-:W-:-:S04]  /*0100*/  IMAD.WIDE R30, R7, R28, c[0x0][0x170] ;  /* 0x00005c00071e7625 */ /* 0x000fc800078e021c */
[----:B------:R-:W-:-:S04]  /*0110*/  IMAD.WIDE.U32 R26, R6, 0x8, R26 ;  /* 0x00000008061a7825 */ /* 0x000fc800078e001a */
[CC--:B------:R-:W-:Y:S01]  /*0120*/  IMAD.WIDE R36, R7.reuse, R28.reuse, c[0x0][0x180] ;  /* 0x0000600007247625 */ /* 0x0c0fe200078e021c */
[----:B------:R1:W5:Y:S03]  /*0130*/  LDG.E.64 R8, [R26.64] ;  /* 0x000000041a087981 */ /* 0x000366000c1e1b00 */
[C---:B------:R-:W-:Y:S01]  /*0140*/  IMAD.WIDE.U32 R30, R6.reuse, 0x8, R30 ;  /* 0x00000008061e7825 */ /* 0x040fe200078e001e */
[----:B------:R1:W5:Y:S03]  /*0150*/  LDG.E.64 R2, [R26.64+0x400] ;  /* 0x000400041a027981 */ /* 0x000366000c1e1b00 */
[----:B------:R-:W-:Y:S01]  /*0160*/  IMAD.WIDE.U32 R36, R6, 0x8, R36 ;  /* 0x0000000806247825 */ /* 0x000fe200078e0024 */
[----:B------:R1:W5:Y:S04]  /*0170*/  LDG.E.64 R18, [R30.64] ;  /* 0x000000041e127981 */ /* 0x000368000c1e1b00 */
[----:B------:R1:W5:Y:S01]  /*0180*/  LDG.E.64 R16, [R30.64+0x400] ;  /* 0x000400041e107981 */ /* 0x000362000c1e1b00 */
[----:B------:R-:W-:-:S03]  /*0190*/  IMAD.WIDE.U32 R28, R7, R28, c[0x0][0x168] ;  /* 0x00005a00071c7625 */ /* 0x000fc600078e001c */
[----:B0-----:R0:W5:Y:S04]  /*01a0*/  LDG.E.64 R12, [R36.64] ;  /* 0x00000004240c7981 */ /* 0x001168000c1e1b00 */
[----:B------:R0:W5:Y:S04]  /*01b0*/  LDG.E.64 R34, [R36.64+0x400] ;  /* 0x0004000424227981 */ /* 0x000168000c1e1b00 */
[----:B------:R1:W5:Y:S04]  /*01c0*/  LDG.E.64 R24, [R26.64+0x800] ;  /* 0x000800041a187981 */ /* 0x000368000c1e1b00 */
[----:B------:R1:W5:Y:S04]  /*01d0*/  LDG.E.64 R22, [R26.64+0xc00] ;  /* 0x000c00041a167981 */ /* 0x000368000c1e1b00 */
[----:B------:R0:W5:Y:S01]  /*01e0*/  LDG.E.64 R32, [R30.64+0x800] ;  /* 0x000800041e207981 */ /* 0x000162000c1e1b00 */
[----:B------:R-:W-:-:S03]  /*01f0*/  IMAD.WIDE R6, R6, 0x8, R28 ;  /* 0x0000000806067825 */ /* 0x000fc600078e021c */
[----:B------:R2:W5:Y:S04]  /*0200*/  LDG.E.64 R28, [R36.64+0x800] ;  /* 0x00080004241c7981 */ /* 0x000568000c1e1b00 */
[----:B-1----:R1:W5:Y:S04]  /*0210*/  LDG.E.64 R26, [R36.64+0xc00] ;  /* 0x000c0004241a7981 */ /* 0x002368000c1e1b00 */
[----:B0-----:R-:W5:Y:S01]  /*0220*/  LDG.E.64 R30, [R30.64+0xc00] ;  /* 0x000c00041e1e7981 */ /* 0x001f62000c1e1b00 */
[----:B--2---:R-:W-:-:S06]  /*0230*/  FMUL.FTZ R0, R20, -1.4426950216293334961 ;  /* 0xbfb8aa3b14007820 */ /* 0x004fcc0000410000 */
[----:B------:R-:W0:Y:S01]  /*0240*/  MUFU.EX2 R0, R0 ;  /* 0x0000000000007308 */ /* 0x000e220000000800 */
[----:B---3--:R-:W-:Y:S02]  /*0250*/  FMUL.FTZ R14, R14, -1.4426950216293334961 ;  /* 0xbfb8aa3b0e0e7820 */ /* 0x008fe40000410000 */
[----:B------:R-:W-:Y:S02]  /*0260*/  FMUL.FTZ R15, R15, -1.4426950216293334961 ;  /* 0xbfb8aa3b0f0f7820 */ /* 0x000fe40000410000 */
[----:B------:R-:W-:Y:S02]  /*0270*/  FMUL.FTZ R20, R21, -1.4426950216293334961 ;  /* 0xbfb8aa3b15147820 */ /* 0x000fe40000410000 */
[----:B----4-:R-:W-:Y:S01]  /*0280*/  FMUL.FTZ R10, R10, -1.4426950216293334961 ;  /* 0xbfb8aa3b0a0a7820 */ /* 0x010fe20000410000 */
[----:B------:R-:W1:Y:S01]  /*0290*/  MUFU.EX2 R14, R14 ;  /* 0x0000000e000e7308 */ /* 0x000e620000000800 */
[----:B------:R-:W-:Y:S02]  /*02a0*/  FMUL.FTZ R11, R11, -1.4426950216293334961 ;  /* 0xbfb8aa3b0b0b7820 */ /* 0x000fe40000410000 */
[----:B-----5:R-:W-:-:S05]  /*02b0*/  FMUL.FTZ R5, R5, -1.4426950216293334961 ;  /* 0xbfb8aa3b05057820 */ /* 0x020fca0000410000 */
[----:B------:R-:W2:Y:S01]  /*02c0*/  MUFU.EX2 R15, R15 ;  /* 0x0000000f000f7308 */ /* 0x000ea20000000800 */
[----:B0-----:R-:W-:Y:S02]  /*02d0*/  FADD.FTZ R21, R0, 1 ;  /* 0x3f80000000157421 */ /* 0x001fe40000010000 */
[----:B------:R-:W-:-:S05]  /*02e0*/  FMUL.FTZ R4, R4, -1.4426950216293334961 ;  /* 0xbfb8aa3b04047820 */ /* 0x000fca0000410000 */
[----:B------:R-:W0:Y:S08]  /*02f0*/  MUFU.EX2 R20, R20 ;  /* 0x0000001400147308 */ /* 0x000e300000000800 */
[----:B------:R-:W3:Y:S08]  /*0300*/  MUFU.EX2 R10, R10 ;  /* 0x0000000a000a7308 */ /* 0x000ef00000000800 */
[----:B------:R-:W4:Y:S01]  /*0310*/  MUFU.EX2 R11, R11 ;  /* 0x0000000b000b7308 */ /* 0x000f220000000800 */
[----:B-1----:R-:W-:-:S07]  /*0320*/  FADD.FTZ R37, R14, 1 ;  /* 0x3f8000000e257421 */ /* 0x002fce0000010000 */
[----:B------:R-:W1:Y:S01]  /*0330*/  MUFU.RCP R21, R21 ;  /* 0x0000001500157308 */ /* 0x000e620000001000 */
[----:B--2---:R-:W-:-:S07]  /*0340*/  FADD.FTZ R14, R15, 1 ;  /* 0x3f8000000f0e7421 */ /* 0x004fce0000010000 */
[----:B------:R-:W2:Y:S01]  /*0350*/  MUFU.EX2 R5, R5 ;  /* 0x0000000500057308 */ /* 0x000ea20000000800 */
[----:B0-----:R-:W-:-:S07]  /*0360*/  FADD.FTZ R0, R20, 1 ;  /* 0x3f80000014007421 */ /* 0x001fce0000010000 */
[----:B------:R-:W0:Y:S01]  /*0370*/  MUFU.EX2 R4, R4 ;  /* 0x0000000400047308 */ /* 0x000e220000000800 */
[----:B---3--:R-:W-:Y:S02]  /*0380*/  FADD.FTZ R15, R10, 1 ;  /* 0x3f8000000a0f7421 */ /* 0x008fe40000010000 */
[----:B----4-:R-:W-:Y:S02]  /*0390*/  FADD.FTZ R10, R11, 1 ;  /* 0x3f8000000b0a7421 */ /* 0x010fe40000010000 */
[----:B-1----:R-:W-:-:S03]  /*03a0*/  FFMA.FTZ R11, -R8, R21, R8 ;  /* 0x00000015080b7223 */ /* 0x002fc60000010108 */
[----:B------:R-:W1:Y:S01]  /*03b0*/  MUFU.RCP R14, R14 ;  /* 0x0000000e000e7308 */ /* 0x000e620000001000 */
[----:B--2---:R-:W-:-:S07]  /*03c0*/  FADD.FTZ R8, R5, 1 ;  /* 0x3f80000005087421 */ /* 0x004fce0000010000 */
[----:B------:R-:W2:Y:S01]  /*03d0*/  MUFU.RCP R0, R0 ;  /* 0x0000000000007308 */ /* 0x000ea20000001000 */
[----:B0-----:R-:W-:-:S07]  /*03e0*/  FADD.FTZ R5, R4, 1 ;  /* 0x3f80000004057421 */ /* 0x001fce0000010000 */
[----:B------:R-:W0:Y:S01]  /*03f0*/  MUFU.RCP R37, R37 ;  /* 0x0000002500257308 */ /* 0x000e220000001000 */
[----:B-1----:R-:W-:-:S07]  /*0400*/  FFMA.FTZ R4, -R3, R14, R3 ;  /* 0x0000000e03047223 */ /* 0x002fce0000010103 */
[----:B------:R-:W-:Y:S01]  /*0410*/  MUFU.RCP R15, R15 ;  /* 0x0000000f000f7308 */ /* 0x000fe20000001000 */
[----:B--2---:R-:W-:-:S07]  /*0420*/  FFMA.FTZ R20, -R9, R0, R9 ;  /* 0x0000000009147223 */ /* 0x004fce0000010109 */
[----:B------:R-:W1:Y:S01]  /*0430*/  MUFU.RCP R10, R10 ;  /* 0x0000000a000a7308 */ /* 0x000e620000001000 */
[----:B0-----:R-:W-:-:S07]  /*0440*/  FFMA.FTZ R3, -R2, R37, R2 ;  /* 0x0000002502037223 */ /* 0x001fce0000010102 */
[----:B------:R-:W0:Y:S08]  /*0450*/  MUFU.RCP R8, R8 ;  /* 0x0000000800087308 */ /* 0x000e300000001000 */
[----:B------:R-:W2:Y:S01]  /*0460*/  MUFU.RCP R5, R5 ;  /* 0x0000000500057308 */ /* 0x000ea20000001000 */
[----:B------:R-:W-:Y:S02]  /*0470*/  FMUL.FTZ R19, R19, R20 ;  /* 0x0000001413137220 */ /* 0x000fe40000410000 */
[----:B------:R-:W-:-:S02]  /*0480*/  FMUL.FTZ R3, R16, R3 ;  /* 0x0000000310037220 */ /* 0x000fc40000410000 */
[----:B------:R-:W-:Y:S02]  /*0490*/  FFMA.FTZ R13, R13, R0, R19 ;  /* 0x000000000d0d7223 */ /* 0x000fe40000010013 */
[----:B------:R-:W-:Y:S02]  /*04a0*/  FFMA.FTZ R34, R34, R37, R3 ;  /* 0x0000002522227223 */ /* 0x000fe40000010003 */
[----:B-1----:R-:W-:Y:S02]  /*04b0*/  FFMA.FTZ R0, -R25, R10, R25 ;  /* 0x0000000a19007223 */ /* 0x002fe40000010119 */
[----:B------:R-:W-:Y:S02]  /*04c0*/  FFMA.FTZ R3, -R24, R15, R24 ;  /* 0x0000000f18037223 */ /* 0x000fe40000010118 */
[----:B0-----:R-:W-:Y:S02]  /*04d0*/  FFMA.FTZ R2, -R23, R8, R23 ;  /* 0x0000000817027223 */ /* 0x001fe40000010117 */
[----:B--2---:R-:W-:-:S02]  /*04e0*/  FFMA.FTZ R9, -R22, R5, R22 ;  /* 0x0000000516097223 */ /* 0x004fc40000010116 */
[----:B------:R-:W-:Y:S02]  /*04f0*/  FMUL.FTZ R18, R18, R11 ;  /* 0x0000000b12127220 */ /* 0x000fe40000410000 */
[----:B------:R-:W-:Y:S02]  /*0500*/  FMUL.FTZ R4, R17, R4 ;  /* 0x0000000411047220 */ /* 0x000fe40000410000 */
[----:B------:R-:W-:Y:S02]  /*0510*/  FMUL.FTZ R0, R33, R0 ;  /* 0x0000000021007220 */ /* 0x000fe40000410000 */
[----:B------:R-:W-:Y:S02]  /*0520*/  FMUL.FTZ R3, R32, R3 ;  /* 0x0000000320037220 */ /* 0x000fe40000410000 */
[----:B------:R-:W-:Y:S02]  /*0530*/  FMUL.FTZ R2, R31, R2 ;  /* 0x000000021f027220 */ /* 0x000fe40000410000 */
[----:B------:R-:W-:-:S02]  /*0540*/  FMUL.FTZ R9, R30, R9 ;  /* 0x000000091e097220 */ /* 0x000fc40000410000 */
[----:B------:R-:W-:Y:S02]  /*0550*/  FFMA.FTZ R12, R12, R21, R18 ;  /* 0x000000150c0c7223 */ /* 0x000fe40000010012 */
[----:B------:R-:W-:Y:S02]  /*0560*/  FFMA.FTZ R35, R35, R14, R4 ;  /* 0x0000000e23237223 */ /* 0x000fe40000010004 */
[----:B------:R-:W-:Y:S02]  /*0570*/  FFMA.FTZ R29, R29, R10, R0 ;  /* 0x0000000a1d1d7223 */ /* 0x000fe40000010000 */
[----:B------:R-:W-:Y:S02]  /*0580*/  FFMA.FTZ R28, R28, R15, R3 ;  /* 0x0000000f1c1c7223 */ /* 0x000fe40000010003 */
[----:B------:R-:W-:Y:S02]  /*0590*/  FFMA.FTZ R27, R27, R8, R2 ;  /* 0x000000081b1b7223 */ /* 0x000fe40000010002 */
[----:B------:R-:W-:Y:S01]  /*05a0*/  FFMA.FTZ R26, R26, R5, R9 ;  /* 0x000000051a1a7223 */ /* 0x000fe20000010009 */
[----:B------:R-:W-:Y:S04]  /*05b0*/  STG.E.64 [R6.64], R12 ;  /* 0x0000000c06007986 */ /* 0x000fe8000c101b04 */
[----:B------:R-:W-:Y:S04]  /*05c0*/  STG.E.64 [R6.64+0x400], R34 ;  /* 0x0004002206007986 */ /* 0x000fe8000c101b04 */
[----:B------:R-:W-:Y:S04]  /*05d0*/  STG.E.64 [R6.64+0x800], R28 ;  /* 0x0008001c06007986 */ /* 0x000fe8000c101b04 */
[----:B------:R-:W-:Y:S01]  /*05e0*/  STG.E.64 [R6.64+0xc00], R26 ;  /* 0x000c001a06007986 */ /* 0x000fe2000c101b04 */
[----:B------:R-:W-:Y:S05]  /*05f0*/  EXIT ;  /* 0x000000000000794d */ /* 0x000fea0003800000 */
.L_x_3923:
[----:B------:R-:W0:Y:S01]  /*0600*/  S2R R10, SR_TID.X ;  /* 0x00000000000a7919 */ /* 0x000e220000002100 */
[----:B------:R-:W-:Y:S01]  /*0610*/  CS2R R4, SRZ ;  /* 0x0000000000047805 */ /* 0x000fe2000001ff00 */
[----:B0-----:R-:W-:-:S02]  /*0620*/  ISETP.GE.AND P0, PT, R10, R9, PT ;  /* 0x000000090a00720c */ /* 0x001fc40003f06270 */
[----:B------:R-:W-:-:S11]  /*0630*/  MOV R0, R10 ;  /* 0x0000000a00007202 */ /* 0x000fd60000000f00 */
[----:B------:R-:W-:Y:S02]  /*0640*/  @!P0 IADD3 R20, R7, R0, RZ ;  /* 0x0000000007148210 */ /* 0x000fe40007ffe0ff */
[----:B------:R-:W-:Y:S02]  /*0650*/  @!P0 MOV R21, 0x4 ;  /* 0x0000000400158802 */ /* 0x000fe40000000f00 */
[----:B------:R-:W-:-:S03]  /*0660*/  @!P0 IADD3 R0, R0, 0x80, RZ ;  /* 0x0000008000008810 */ /* 0x000fc60007ffe0ff */
[----:B------:R-:W-:Y:S01]  /*0670*/  @!P0 IMAD.WIDE.U32 R16, R20, R21, c[0x0][0x178] ;  /* 0x00005e0014108625 */ /* 0x000fe200078e0015 */
[----:B------:R-:W-:-:S04]  /*0680*/  ISETP.GE.AND P6, PT, R0, R9, PT ;  /* 0x000000090000720c */ /* 0x000fc80003fc6270 */
[----:B------:R0:W2:Y:S09]  /*0690*/  @!P0 LDG.E R5, [R16.64] ;  /* 0x0000000410058981 */ /* 0x0000b2000c1e1900 */
[----:B------:R-:W-:Y:S02]  /*06a0*/  @!P6 IADD3 R28, R7, R0, RZ ;  /* 0x00000000071ce210 */ /* 0x000fe40007ffe0ff */
[----:B------:R-:W-:-:S02]  /*06b0*/  @!P6 IADD3 R0, R0, 0x80, RZ ;  /* 0x000000800000e810 */ /* 0x000fc40007ffe0ff */
[----:B------:R-:W-:Y:S02]  /*06c0*/  @!P6 MOV R29, 0x4 ;  /* 0x00000004001de802 */ /* 0x000fe40000000f00 */
[----:B------:R-:W-:-:S03]  /*06d0*/  ISETP.GE.AND P5, PT, R0, R9, PT ;  /* 0x000000090000720c */ /* 0x000fc60003fa6270 */
[----:B------:R-:W-:Y:S01]  /*06e0*/  @!P6 IMAD.WIDE.U32 R12, R28, R29, c[0x0][0x178] ;  /* 0x00005e001c0ce625 */ /* 0x000fe200078e001d */
[----:B------:R-:W-:Y:S01]  /*06f0*/  HFMA2.MMA R6, -RZ, RZ, 0, 0 ;  /* 0x00000000ff067435 */ /* 0x000fe200000001ff */
[----:B------:R-:W-:Y:S02]  /*0700*/  CS2R R2, SRZ ;  /* 0x0000000000027805 */ /* 0x000fe4000001ff00 */
[CC--:B------:R-:W-:Y:S01]  /*0710*/  @!P0 IMAD.WIDE.U32 R14, R20.reuse, R21.reuse, c[0x0][0x170] ;  /* 0x00005c00140e8625 */ /* 0x0c0fe200078e0015 */
[----:B------:R1:W3:Y:S03]  /*0720*/  @!P6 LDG.E R8, [R12.64] ;  /* 0x000000040c08e981 */ /* 0x0002e6000c1e1900 */
[CC--:B------:R-:W-:Y:S02]  /*0730*/  @!P0 IMAD.WIDE.U32 R18, R20.reuse, R21.reuse, c[0x0][0x180] ;  /* 0x0000600014128625 */ /* 0x0c0fe400078e0015 */
[----:B------:R-:W-:Y:S01]  /*0740*/  @!P5 IADD3 R24, R7, R0, RZ ;  /* 0x000000000718d210 */ /* 0x000fe20007ffe0ff */
[----:B------:R4:W5:Y:S01]  /*0750*/  @!P0 LDG.E R6, [R14.64] ;  /* 0x000000040e068981 */ /* 0x000962000c1e1900 */
[----:B------:R-:W-:Y:S01]  /*0760*/  @!P0 IMAD.WIDE.U32 R20, R20, R21, c[0x0][0x188] ;  /* 0x0000620014148625 */ /* 0x000fe200078e0015 */
[----:B------:R-:W-:Y:S01]  /*0770*/  @!P5 IADD3 R0, R0, 0x80, RZ ;  /* 0x000000800000d810 */ /* 0x000fe20007ffe0ff */
[----:B-1----:R-:W-:-:S02]  /*0780*/  CS2R R12, SRZ ;  /* 0x00000000000c7805 */ /* 0x002fc4000001ff00 */
[----:B------:R-:W-:Y:S01]  /*0790*/  @!P6 IMAD.WIDE.U32 R22, R28, R29, c[0x0][0x170] ;  /* 0x00005c001c16e625 */ /* 0x000fe200078e001d */
[----:B------:R1:W5:Y:S01]  /*07a0*/  @!P0 LDG.E R3, [R20.64] ;  /* 0x0000000414038981 */ /* 0x000362000c1e1900 */
[----:B------:R-:W-:Y:S02]  /*07b0*/  ISETP.GE.AND P4, PT, R0, R9, PT ;  /* 0x000000090000720c */ /* 0x000fe40003f86270 */
[----:B------:R-:W-:Y:S01]  /*07c0*/  @!P6 IMAD.WIDE.U32 R32, R28, R29, c[0x0][0x180] ;  /* 0x000060001c20e625 */ /* 0x000fe200078e001d */
[----:B------:R-:W-:Y:S01]  /*07d0*/  @!P5 MOV R25, 0x4 ;  /* 0x000000040019d802 */ /* 0x000fe20000000f00 */
[----:B0-----:R-:W-:Y:S01]  /*07e0*/  HFMA2.MMA R16, -RZ, RZ, 0, 0 ;  /* 0x00000000ff107435 */ /* 0x001fe200000001ff */
[----:B------:R0:W5:Y:S01]  /*07f0*/  @!P0 LDG.E R4, [R18.64] ;  /* 0x0000000412048981 */ /* 0x000162000c1e1900 */
[----:B----4-:R-:W-:Y:S01]  /*0800*/  HFMA2.MMA R15, -RZ, RZ, 0, 0 ;  /* 0x00000000ff0f7435 */ /* 0x010fe200000001ff */
[----:B------:R-:W-:Y:S01]  /*0810*/  CS2R R26, SRZ ;  /* 0x00000000001a7805 */ /* 0x000fe2000001ff00 */
[----:B------:R-:W-:Y:S01]  /*0820*/  HFMA2.MMA R11, -RZ, RZ, 0, 0 ;  /* 0x00000000ff0b7435 */ /* 0x000fe200000001ff */
[----:B------:R4:W5:Y:S04]  /*0830*/  @!P6 LDG.E R2, [R22.64] ;  /* 0x000000041602e981 */ /* 0x000968000c1e1900 */
[----:B------:R-:W-:-:S02]  /*0840*/  @!P4 IADD3 R14, R7, R0, RZ ;  /* 0x00000000070ec210 */ /* 0x000fc40007ffe0ff */
[----:B------:R-:W-:Y:S01]  /*0850*/  @!P4 IADD3 R0, R0, 0x80, RZ ;  /* 0x000000800000c810 */ /* 0x000fe20007ffe0ff */
[----:B------:R-:W-:Y:S01]  /*0860*/  @!P6 IMAD.WIDE.U32 R28, R28, R29, c[0x0][0x188] ;  /* 0x000062001c1ce625 */ /* 0x000fe200078e001d */
[----:B------:R-:W-:Y:S01]  /*0870*/  @!P4 MOV R17, 0x4 ;  /* 0x000000040011c802 */ /* 0x000fe20000000f00 */
[----:B------:R-:W-:Y:S01]  /*0880*/  CS2R R36, SRZ ;  /* 0x0000000000247805 */ /* 0x000fe2000001ff00 */
[----:B------:R-:W-:Y:S01]  /*0890*/  ISETP.GE.AND P3, PT, R0, R9, PT ;  /* 0x000000090000720c */ /* 0x000fe20003f66270 */
[CC--:B------:R-:W-:Y:S01]  /*08a0*/  @!P5 IMAD.WIDE.U32 R30, R24.reuse, R25.reuse, c[0x0][0x170] ;  /* 0x00005c00181ed625 */ /* 0x0c0fe200078e0019 */
[----:B------:R1:W5:Y:S03]  /*08b0*/  @!P6 LDG.E R12, [R28.64] ;  /* 0x000000041c0ce981 */ /* 0x000366000c1e1900 */
[----:B0-----:R-:W-:Y:S01]  /*08c0*/  @!P5 IMAD.WIDE.U32 R18, R24, R25, c[0x0][0x188] ;  /* 0x000062001812d625 */ /* 0x001fe200078e0019 */
[----:B------:R0:W5:Y:S03]  /*08d0*/  @!P5 LDG.E R13, [R30.64] ;  /* 0x000000041e0dd981 */ /* 0x000166000c1e1900 */
[----:B------:R-:W-:Y:S01]  /*08e0*/  @!P4 IMAD.WIDE.U32 R34, R14, R17, c[0x0][0x180] ;  /* 0x000060000e22c625 */ /* 0x000fe200078e0011 */
[----:B------:R4:W5:Y:S03]  /*08f0*/  @!P5 LDG.E R16, [R18.64] ;  /* 0x000000041210d981 */ /* 0x000966000c1e1900 */
[----:B-1----:R-:W-:Y:S01]  /*0900*/  @!P3 IADD3 R28, R7, R0, RZ ;  /* 0x00000000071cb210 */ /* 0x002fe20007ffe0ff */
[----:B------:R-:W-:Y:S01]  /*0910*/  @!P5 IMAD.WIDE.U32 R20, R24, R25, c[0x0][0x180] ;  /* 0x000060001814d625 */ /* 0x000fe200078e0019 */
[----:B------:R-:W-:Y:S01]  /*0920*/  @!P3 IADD3 R0, R0, 0x80, RZ ;  /* 0x000000800000b810 */ /* 0x000fe20007ffe0ff */
[----:B0-----:R-:W-:Y:S01]  /*0930*/  HFMA2.MMA R30, -RZ, RZ, 0, 0 ;  /* 0x00000000ff1e7435 */ /* 0x001fe200000001ff */
[----:B------:R-:W-:Y:S01]  /*0940*/  @!P3 MOV R31, 0x4 ;  /* 0x00000004001fb802 */ /* 0x000fe20000000f00 */
[----:B------:R0:W5:Y:S01]  /*0950*/  @!P4 LDG.E R27, [R34.64] ;  /* 0x00000004221bc981 */ /* 0x000162000c1e1900 */
[----:B------:R-:W-:-:S03]  /*0960*/  ISETP.GE.AND P2, PT, R0, R9, PT ;  /* 0x000000090000720c */ /* 0x000fc60003f46270 */
[----:B----4-:R-:W-:Y:S01]  /*0970*/  @!P3 IMAD.WIDE.U32 R18, R28, R31, c[0x0][0x170] ;  /* 0x00005c001c12b625 */ /* 0x010fe200078e001f */
[----:B------:R1:W4:Y:S01]  /*0980*/  @!P5 LDG.E R15, [R20.64] ;  /* 0x00000004140fd981 */ /* 0x000322000c1e1900 */
[----:B------:R-:W-:Y:S02]  /*0990*/  MOV R29, RZ ;  /* 0x000000ff001d7202 */ /* 0x000fe40000000f00 */
[----:B------:R-:W-:Y:S01]  /*09a0*/  @!P4 IMAD.WIDE.U32 R22, R14, R17, c[0x0][0x170] ;  /* 0x00005c000e16c625 */ /* 0x000fe200078e0011 */
[----:B------:R1:W4:Y:S04]  /*09b0*/  @!P3 LDG.E R30, [R18.64] ;  /* 0x00000004121eb981 */ /* 0x000328000c1e1900 */
[----:B------:R1:W4:Y:S01]  /*09c0*/  @!P6 LDG.E R11, [R32.64] ;  /* 0x00000004200be981 */ /* 0x000322000c1e1900 */
[----:B0-----:R-:W-:-:S02]  /*09d0*/  @!P2 IADD3 R34, R7, R0, RZ ;  /* 0x000000000722a210 */ /* 0x001fc40007ffe0ff */
[----:B------:R-:W-:Y:S01]  /*09e0*/  @!P2 MOV R35, 0x4 ;  /* 0x000000040023a802 */ /* 0x000fe20000000f00 */
[----:B-1----:R-:W-:Y:S01]  /*09f0*/  @!P4 IMAD.WIDE.U32 R20, R14, R17, c[0x0][0x188] ;  /* 0x000062000e14c625 */ /* 0x002fe200078e0011 */
[----:B------:R-:W-:Y:S01]  /*0a00*/  @!P2 IADD3 R0, R0, 0x80, RZ ;  /* 0x000000800000a810 */ /* 0x000fe20007ffe0ff */
[----:B------:R0:W4:Y:S02]  /*0a10*/  @!P4 LDG.E R26, [R22.64] ;  /* 0x00000004161ac981 */ /* 0x000124000c1e1900 */
[----:B------:R-:W-:Y:S01]  /*0a20*/  @!P2 IMAD.WIDE.U32 R18, R34, R35, c[0x0][0x170] ;  /* 0x00005c002212a625 */ /* 0x000fe200078e0023 */
[----:B------:R-:W-:Y:S01]  /*0a30*/  CS2R R32, SRZ ;  /* 0x0000000000207805 */ /* 0x000fe2000001ff00 */
[----:B------:R1:W4:Y:S01]  /*0a40*/  @!P4 LDG.E R29, [R20.64] ;  /* 0x00000004141dc981 */ /* 0x000322000c1e1900 */
[----:B------:R-:W-:Y:S01]  /*0a50*/  ISETP.GE.AND P1, PT, R0, R9, PT ;  /* 0x000000090000720c */ /* 0x000fe20003f26270 */
[----:B------:R-:W-:Y:S02]  /*0a60*/  @!P5 IMAD.WIDE.U32 R24, R24, R25, c[0x0][0x178] ;  /* 0x00005e001818d625 */ /* 0x000fe400078e0019 */
[----:B------:R1:W4:Y:S02]  /*0a70*/  @!P2 LDG.E R36, [R18.64] ;  /* 0x000000041224a981 */ /* 0x000324000c1e1900 */
[----:B0-----:R-:W-:-:S02]  /*0a80*/  @!P3 IMAD.WIDE.U32 R22, R28, R31, c[0x0][0x180] ;  /* 0x000060001c16b625 */ /* 0x001fc400078e001f */
[----:B------:R0:W4:Y:S02]  /*0a90*/  @!P5 LDG.E R24, [R24.64] ;  /* 0x000000041818d981 */ /* 0x000124000c1e1900 */
[----:B-1----:R-:W-:Y:S02]  /*0aa0*/  @!P3 IMAD.WIDE.U32 R20, R28, R31, c[0x0][0x188] ;  /* 0x000062001c14b625 */ /* 0x002fe400078e001f */
[----:B------:R1:W4:Y:S01]  /*0ab0*/  @!P3 LDG.E R32, [R22.64] ;  /* 0x000000041620b981 */ /* 0x000322000c1e1900 */
[----:B------:R-:W-:-:S03]  /*0ac0*/  HFMA2.MMA R18, -RZ, RZ, 0, 0 ;  /* 0x00000000ff127435 */ /* 0x000fc600000001ff */
[----:B------:R0:W4:Y:S01]  /*0ad0*/  @!P3 LDG.E R33, [R20.64] ;  /* 0x000000041421b981 */ /* 0x000122000c1e1900 */
[----:B-1----:R-:W-:-:S04]  /*0ae0*/  @!P2 IMAD.WIDE.U32 R22, R34, R35, c[0x0][0x188] ;  /* 0x000062002216a625 */ /* 0x002fc800078e0023 */
[----:B0-----:R-:W-:Y:S02]  /*0af0*/  @!P2 IMAD.WIDE.U32 R20, R34, R35, c[0x0][0x180] ;  /* 0x000060002214a625 */ /* 0x001fe400078e0023 */
[----:B------:R0:W4:Y:S04]  /*0b00*/  @!P2 LDG.E R18, [R22.64] ;  /* 0x000000041612a981 */ /* 0x000128000c1e1900 */
[----:B------:R1:W4:Y:S01]  /*0b10*/  @!P2 LDG.E R37, [R20.64] ;  /* 0x000000041425a981 */ /* 0x000322000c1e1900 */
[----:B0-----:R-:W-:Y:S01]  /*0b20*/  @!P3 IMAD.WIDE.U32 R22, R28, R31, c[0x0][0x178] ;  /* 0x00005e001c16b625 */ /* 0x001fe200078e001f */
[----:B------:R-:W-:-:S03]  /*0b30*/  @!P1 IADD3 R28, R7, R0, RZ ;  /* 0x00000000071c9210 */ /* 0x000fc60007ffe0ff */
[----:B-1----:R-:W-:Y:S01]  /*0b40*/  @!P4 IMAD.WIDE.U32 R20, R14, R17, c[0x0][0x178] ;  /* 0x00005e000e14c625 */ /* 0x002fe200078e0011 */
[----:B------:R-:W-:Y:S01]  /*0b50*/  @!P1 MOV R17, 0x4 ;  /* 0x0000000400119802 */ /* 0x000fe20000000f00 */
[----:B------:R-:W-:Y:S01]  /*0b60*/  HFMA2.MMA R31, -RZ, RZ, 0, 0 ;  /* 0x00000000ff1f7435 */ /* 0x000fe200000001ff */
[----:B------:R0:W4:Y:S04]  /*0b70*/  @!P3 LDG.E R19, [R22.64] ;  /* 0x000000041613b981 */ /* 0x000128000c1e1900 */
[----:B------:R1:W4:Y:S01]  /*0b80*/  @!P4 LDG.E R14, [R20.64] ;  /* 0x00000004140ec981 */ /* 0x000322000c1e1900 */
[----:B0-----:R-:W-:-:S04]  /*0b90*/  @!P1 IMAD.WIDE.U32 R22, R28, R17, c[0x0][0x178] ;  /* 0x00005e001c169625 */ /* 0x001fc800078e0011 */
[----:B-1----:R-:W-:Y:S02]  /*0ba0*/  @!P2 IMAD.WIDE.U32 R20, R34, R35, c[0x0][0x178] ;  /* 0x00005e002214a625 */ /* 0x002fe400078e0023 */
[----:B------:R0:W4:Y:S02]  /*0bb0*/  @!P1 LDG.E R22, [R22.64] ;  /* 0x0000000416169981 */ /* 0x000124000c1e1900 */
[----:B------:R-:W-:-:S05]  /*0bc0*/  @!P1 IMAD.WIDE.U32 R34, R28, R17, c[0x0][0x170] ;  /* 0x00005c001c229625 */ /* 0x000fca00078e0011 */
[----:B------:R1:W4:Y:S04]  /*0bd0*/  @!P1 LDG.E R31, [R34.64] ;  /* 0x00000004221f9981 */ /* 0x000328000c1e1900 */
[----:B-1----:R1:W4:Y:S01]  /*0be0*/  @!P2 LDG.E R34, [R20.64] ;  /* 0x000000041422a981 */ /* 0x002322000c1e1900 */
[----:B------:R-:W-:Y:S02]  /*0bf0*/  @!P1 IADD3 R0, R0, 0x80, RZ ;  /* 0x0000008000009810 */ /* 0x000fe40007ffe0ff */
[----:B------:R-:W-:Y:S01]  /*0c00*/  MOV R25, 0x80000000 ;  /* 0x8000000000197802 */ /* 0x000fe20000000f00 */
[----:B-1----:R-:W-:-:S04]  /*0c10*/  @!P1 IMAD.WIDE.U32 R20, R28, R17, c[0x0][0x180] ;  /* 0x000060001c149625 */ /* 0x002fc800078e0011 */
[----:B--2---:R-:W-:-:S06]  /*0c20*/  @!P0 FMUL.FTZ R5, R5, -1.4426950216293334961 ;  /* 0xbfb8aa3b05058820 */ /* 0x004fcc0000410000 */
[----:B------:R-:W1:Y:S02]  /*0c30*/  @!P0 MUFU.EX2 R5, R5 ;  /* 0x0000000500058308 */ /* 0x000e640000000800 */
[----:B-1----:R-:W-:-:S06]  /*0c40*/  @!P0 FADD.FTZ R35, R5, 1 ;  /* 0x3f80000005238421 */ /* 0x002fcc0000010000 */
[----:B------:R-:W5:Y:S01]  /*0c50*/  @!P0 MUFU.RCP R5, R35 ;  /* 0x0000002300058308 */ /* 0x000f620000001000 */
[----:B---3--:R-:W-:Y:S01]  /*0c60*/  @!P6 FMUL.FTZ R25, R8, -1.4426950216293334961 ;  /* 0xbfb8aa3b0819e820 */ /* 0x008fe20000410000 */
[----:B------:R-:W-:Y:S01]  /*0c70*/  ISETP.GE.AND P6, PT, R0, R9, PT ;  /* 0x000000090000720c */ /* 0x000fe20003fc6270 */
[----:B------:R-:W-:-:S10]  /*0c80*/  HFMA2.MMA R8, -RZ, RZ, 0, 0 ;  /* 0x00000000ff087435 */ /* 0x000fd400000001ff */
[----:B------:R1:W2:Y:S01]  /*0c90*/  @!P1 LDG.E R8, [R20.64] ;  /* 0x0000000414089981 */ /* 0x0002a2000c1e1900 */
[----:B-----5:R-:W-:Y:S01]  /*0ca0*/  @!P0 FFMA.FTZ R3, R5, -R3, R3 ;  /* 0x8000000305038223 */ /* 0x020fe20000010003 */
[----:B------:R-:W-:-:S03]  /*0cb0*/  @!P6 IADD3 R0, R7, R0, RZ ;  /* 0x000000000700e210 */ /* 0x000fc60007ffe0ff */
[----:B------:R-:W-:Y:S01]  /*0cc0*/  @!P0 FMUL.FTZ R6, R3, R6 ;  /* 0x0000000603068220 */ /* 0x000fe20000410000 */
[----:B------:R-:W-:Y:S01]  /*0cd0*/  MOV R3, RZ ;  /* 0x000000ff00037202 */ /* 0x000fe20000000f00 */
[----:B-1----:R-:W-:Y:S01]  /*0ce0*/  @!P1 IMAD.WIDE.U32 R20, R28, R17, c[0x0][0x188] ;  /* 0x000062001c149625 */ /* 0x002fe200078e0011 */
[----:B------:R-:W-:-:S04]  /*0cf0*/  @!P6 MOV R17, 0x4 ;  /* 0x000000040011e802 */ /* 0x000fc80000000f00 */
[----:B------:R1:W3:Y:S02]  /*0d00*/  @!P1 LDG.E R3, [R20.64] ;  /* 0x0000000414039981 */ /* 0x0002e4000c1e1900 */
[----:B-1----:R-:W-:-:S06]  /*0d10*/  @!P6 IMAD.WIDE.U32 R20, R0, R17, c[0x0][0x178] ;  /* 0x00005e000014e625 */ /* 0x002fcc00078e0011 */
[----:B------:R-:W5:Y:S01]  /*0d20*/  @!P6 LDG.E R20, [R20.64] ;  /* 0x000000041414e981 */ /* 0x000f62000c1e1900 */
[----:B------:R-:W-:Y:S01]  /*0d30*/  MOV R28, 0x80000000 ;  /* 0x80000000001c7802 */ /* 0x000fe20000000f00 */
[----:B0-----:R-:W-:Y:S01]  /*0d40*/  @!P0 FFMA.FTZ R23, R5, R4, R6 ;  /* 0x0000000405178223 */ /* 0x001fe20000010006 */
[----:B------:R-:W-:Y:S01]  /*0d50*/  HFMA2.MMA R6, -RZ, RZ, 0, 0 ;  /* 0x00000000ff067435 */ /* 0x000fe200000001ff */
[----:B------:R-:W-:-:S09]  /*0d60*/  @!P6 IMAD.WIDE.U32 R4, R0, R17, c[0x0][0x170] ;  /* 0x00005c000004e625 */ /* 0x000fd200078e0011 */
[----:B------:R0:W2:Y:S01]  /*0d70*/  @!P6 LDG.E R6, [R4.64] ;  /* 0x000000040406e981 */ /* 0x0000a2000c1e1900 */
[----:B----4-:R-:W-:Y:S01]  /*0d80*/  @!P5 FMUL.FTZ R28, R24, -1.4426950216293334961 ;  /* 0xbfb8aa3b181cd820 */ /* 0x010fe20000410000 */
[----:B------:R-:W-:Y:S01]  /*0d90*/  HFMA2.MMA R24, -RZ, RZ, -0.0 , 0 ;  /* 0x80000000ff187435 */ /* 0x000fe200000001ff */
[----:B0-----:R-:W-:-:S05]  /*0da0*/  @!P6 IMAD.WIDE.U32 R4, R0, R17, c[0x0][0x180] ;  /* 0x000060000004e625 */ /* 0x001fca00078e0011 */
[----:B------:R-:W-:Y:S01]  /*0db0*/  @!P4 FMUL.FTZ R24, R14, -1.4426950216293334961 ;  /* 0xbfb8aa3b0e18c820 */ /* 0x000fe20000410000 */
[----:B------:R-:W-:Y:S01]  /*0dc0*/  MOV R14, 0x80000000 ;  /* 0x80000000000e7802 */ /* 0x000fe20000000f00 */
[----:B------:R-:W-:Y:S01]  /*0dd0*/  @!P3 FMUL.FTZ R14, R19, -1.4426950216293334961 ;  /* 0xbfb8aa3b130eb820 */ /* 0x000fe20000410000 */
[----:B------:R-:W-:-:S06]  /*0de0*/  HFMA2.MMA R19, -RZ, RZ, -0.0 , 0 ;  /* 0x80000000ff137435 */ /* 0x000fcc00000001ff */
[----:B------:R-:W-:Y:S01]  /*0df0*/  @!P2 FMUL.FTZ R19, R34, -1.4426950216293334961 ;  /* 0xbfb8aa3b2213a820 */ /* 0x000fe20000410000 */
[----:B------:R-:W-:Y:S01]  /*0e00*/  MOV R34, 0x80000000 ;  /* 0x8000000000227802 */ /* 0x000fe20000000f00 */
[----:B------:R-:W-:Y:S01]  /*0e10*/  @!P1 FMUL.FTZ R34, R22, -1.4426950216293334961 ;  /* 0xbfb8aa3b16229820 */ /* 0x000fe20000410000 */
[----:B------:R-:W-:-:S10]  /*0e20*/  HFMA2.MMA R22, -RZ, RZ, 0, 0 ;  /* 0x00000000ff167435 */ /* 0x000fd400000001ff */
[----:B------:R0:W4:Y:S02]  /*0e30*/  @!P6 LDG.E R22, [R4.64] ;  /* 0x000000040416e981 */ /* 0x000124000c1e1900 */
[----:B0-----:R-:W-:Y:S01]  /*0e40*/  @!P6 IMAD.WIDE.U32 R4, R0, R17, c[0x0][0x188] ;  /* 0x000062000004e625 */ /* 0x001fe200078e0011 */
[----:B------:R-:W-:-:S06]  /*0e50*/  MOV R0, RZ ;  /* 0x000000ff00007202 */ /* 0x000fcc0000000f00 */
[----:B------:R0:W2:Y:S01]  /*0e60*/  @!P6 LDG.E R0, [R4.64] ;  /* 0x000000040400e981 */ /* 0x0000a2000c1e1900 */
[----:B------:R-:W-:-:S04]  /*0e70*/  IADD3 R17, R10, 0x80, RZ ;  /* 0x000000800a117810 */ /* 0x000fc80007ffe0ff */
[----:B------:R-:W-:Y:S01]  /*0e80*/  ISETP.GE.AND P3, PT, R17, R9, PT ;  /* 0x000000091100720c */ /* 0x000fe20003f66270 */
[----:B------:R-:W-:-:S12]  /*0e90*/  HFMA2.MMA R35, -RZ, RZ, -0.0 , 0 ;  /* 0x80000000ff237435 */ /* 0x000fd800000001ff */
[----:B------:R-:W1:Y:S01]  /*0ea0*/  @!P3 MUFU.EX2 R25, R25 ;  /* 0x000000190019b308 */ /* 0x000e620000000800 */
[----:B0-----:R-:W-:-:S04]  /*0eb0*/  IADD3 R4, R10, 0x100, RZ ;  /* 0x000001000a047810 */ /* 0x001fc80007ffe0ff */
[----:B------:R-:W-:Y:S02]  /*0ec0*/  ISETP.GE.AND P1, PT, R4, R9, PT ;  /* 0x000000090400720c */ /* 0x000fe40003f26270 */
[----:B------:R-:W-:-:S04]  /*0ed0*/  IADD3 R4, R10, 0x180, RZ ;  /* 0x000001800a047810 */ /* 0x000fc80007ffe0ff */
[----:B------:R-:W-:Y:S02]  /*0ee0*/  ISETP.GE.AND P2, PT, R4, R9, PT ;  /* 0x000000090400720c */ /* 0x000fe40003f46270 */
[----:B------:R-:W-:-:S04]  /*0ef0*/  IADD3 R4, R10, 0x280, RZ ;  /* 0x000002800a047810 */ /* 0x000fc80007ffe0ff */
[----:B------:R-:W-:Y:S02]  /*0f00*/  ISETP.GE.AND P5, PT, R4, R9, PT ;  /* 0x000000090400720c */ /* 0x000fe40003fa6270 */
[----:B------:R-:W-:-:S04]  /*0f10*/  IADD3 R4, R10, 0x300, RZ ;  /* 0x000003000a047810 */ /* 0x000fc80007ffe0ff */
[----:B------:R-:W-:Y:S02]  /*0f20*/  ISETP.GE.AND P4, PT, R4, R9, PT ;  /* 0x000000090400720c */ /* 0x000fe40003f86270 */
[----:B------:R-:W-:Y:S01]  /*0f30*/  IADD3 R4, R10, 0x380, RZ ;  /* 0x000003800a047810 */ /* 0x000fe20007ffe0ff */
[----:B------:R-:W-:Y:S08]  /*0f40*/  @!P2 MUFU.EX2 R24, R24 ;  /* 0x000000180018a308 */ /* 0x000ff00000000800 */
[----:B------:R-:W-:Y:S08]  /*0f50*/  @!P1 MUFU.EX2 R28, R28 ;  /* 0x0000001c001c9308 */ /* 0x000ff00000000800 */
[----:B------:R-:W-:Y:S08]  /*0f60*/  @!P5 MUFU.EX2 R19, R19 ;  /* 0x000000130013d308 */ /* 0x000ff00000000800 */
[----:B------:R-:W-:Y:S01]  /*0f70*/  @!P4 MUFU.EX2 R34, R34 ;  /* 0x000000220022c308 */ /* 0x000fe20000000800 */
[----:B------:R-:W-:Y:S01]  /*0f80*/  @!P0 MOV R5, 0x4 ;  /* 0x0000000400058802 */ /* 0x000fe20000000f00 */
[----:B------:R-:W-:Y:S01]  /*0f90*/  BSSY B0, `(.L_x_3924) ;  /* 0x000005a000007945 */ /* 0x000fe20003800000 */
[----:B------:R-:W-:Y:S01]  /*0fa0*/  BSSY B1, `(.L_x_3925) ;  /* 0x0000052000017945 */ /* 0x000fe20003800000 */
[----:B-----5:R-:W-:-:S02]  /*0fb0*/  @!P6 FMUL.FTZ R35, R20, -1.4426950216293334961 ;  /* 0xbfb8aa3b1423e820 */ /* 0x020fc40000410000 */
[----:B-1----:R-:W-:-:S06]  /*0fc0*/  @!P3 FADD.FTZ R20, R25, 1 ;  /* 0x3f8000001914b421 */ /* 0x002fcc0000010000 */
[----:B------:R-:W0:Y:S02]  /*0fd0*/  @!P3 MUFU.RCP R20, R20 ;  /* 0x000000140014b308 */ /* 0x000e240000001000 */
[----:B0-----:R-:W-:-:S04]  /*0fe0*/  @!P3 FFMA.FTZ R21, R20, -R12, R12 ;  /* 0x8000000c1415b223 */ /* 0x001fc8000001000c */
[----:B------:R-:W-:-:S04]  /*0ff0*/  @!P3 FMUL.FTZ R2, R21, R2 ;  /* 0x000000021502b220 */ /* 0x000fc80000410000 */
[----:B------:R-:W-:Y:S01]  /*1000*/  @!P3 FFMA.FTZ R11, R20, R11, R2 ;  /* 0x0000000b140bb223 */ /* 0x000fe20000010002 */
[----:B------:R-:W-:Y:S02]  /*1010*/  IADD3 R2, R10, 0x200, RZ ;  /* 0x000002000a027810 */ /* 0x000fe40007ffe0ff */
[-C--:B------:R-:W-:Y:S02]  /*1020*/  ISETP.GE.AND P3, PT, R4, R9.reuse, PT ;  /* 0x000000090400720c */ /* 0x080fe40003f66270 */
[----:B------:R-:W-:Y:S01]  /*1030*/  ISETP.GE.AND P6, PT, R2, R9, PT ;  /* 0x000000090200720c */ /* 0x000fe20003fc6270 */
[----:B------:R-:W-:Y:S02]  /*1040*/  @!P2 FADD.FTZ R2, R24, 1 ;  /* 0x3f8000001802a421 */ /* 0x000fe40000010000 */
[----:B------:R-:W-:-:S08]  /*1050*/  @!P1 FADD.FTZ R12, R28, 1 ;  /* 0x3f8000001c0c9421 */ /* 0x000fd00000010000 */
[----:B------:R-:W0:Y:S08]  /*1060*/  @!P3 MUFU.EX2 R35, R35 ;  /* 0x000000230023b308 */ /* 0x000e300000000800 */
[----:B------:R-:W1:Y:S01]  /*1070*/  @!P6 MUFU.EX2 R14, R14 ;  /* 0x0000000e000ee308 */ /* 0x000e620000000800 */
[----:B------:R-:W-:Y:S02]  /*1080*/  @!P5 FADD.FTZ R20, R19, 1 ;  /* 0x3f8000001314d421 */ /* 0x000fe40000010000 */
[----:B------:R-:W-:-:S05]  /*1090*/  @!P4 FADD.FTZ R24, R34, 1 ;  /* 0x3f8000002218c421 */ /* 0x000fca0000010000 */
[----:B------:R-:W5:Y:S01]  /*10a0*/  @!P2 MUFU.RCP R2, R2 ;  /* 0x000000020002a308 */ /* 0x000f620000001000 */
[----:B0-----:R-:W-:-:S07]  /*10b0*/  @!P3 FADD.FTZ R25, R35, 1 ;  /* 0x3f8000002319b421 */ /* 0x001fce0000010000 */
[----:B------:R-:W0:Y:S01]  /*10c0*/  @!P1 MUFU.RCP R12, R12 ;  /* 0x0000000c000c9308 */ /* 0x000e220000001000 */
[----:B-1----:R-:W-:Y:S01]  /*10d0*/  @!P6 FADD.FTZ R21, R14, 1 ;  /* 0x3f8000000e15e421 */ /* 0x002fe20000010000 */
[----:B------:R-:W-:-:S06]  /*10e0*/  @!P0 IADD3 R4, R7, R10, RZ ;  /* 0x0000000a07048210 */ /* 0x000fcc0007ffe0ff */
[----:B------:R-:W3:Y:S01]  /*10f0*/  @!P4 MUFU.RCP R14, R24 ;  /* 0x00000018000ec308 */ /* 0x000ee20000001000 */
[----:B------:R-:W-:Y:S01]  /*1100*/  @!P0 IMAD.WIDE.U32 R4, R4, R5, c[0x0][0x168] ;  /* 0x00005a0004048625 */ /* 0x000fe200078e0005 */
[----:B------:R-:W-:-:S06]  /*1110*/  @!P0 MOV R10, R17 ;  /* 0x00000011000a8202 */ /* 0x000fcc0000000f00 */
[----:B------:R-:W1:Y:S01]  /*1120*/  @!P6 MUFU.RCP R21, R21 ;  /* 0x000000150015e308 */ /* 0x000e620000001000 */
[----:B-----5:R-:W-:-:S07]  /*1130*/  @!P2 FFMA.FTZ R29, R2, -R29, R29 ;  /* 0x8000001d021da223 */ /* 0x020fce000001001d */
[----:B------:R-:W5:Y:S01]  /*1140*/  @!P5 MUFU.RCP R20, R20 ;  /* 0x000000140014d308 */ /* 0x000f620000001000 */
[----:B0-----:R-:W-:-:S07]  /*1150*/  @!P1 FFMA.FTZ R16, R12, -R16, R16 ;  /* 0x800000100c109223 */ /* 0x001fce0000010010 */
[----:B------:R-:W2:Y:S01]  /*1160*/  @!P3 MUFU.RCP R19, R25 ;  /* 0x000000190013b308 */ /* 0x000ea20000001000 */
[----:B------:R0:W-:Y:S01]  /*1170*/  @!P0 STG.E [R4.64], R23 ;  /* 0x0000001704008986 */ /* 0x0001e2000c101904 */
[----:B------:R-:W-:Y:S01]  /*1180*/  ISETP.GE.AND P0, PT, R10, R9, PT ;  /* 0x000000090a00720c */ /* 0x000fe20003f06270 */
[----:B------:R-:W-:Y:S02]  /*1190*/  @!P2 FMUL.FTZ R26, R29, R26 ;  /* 0x0000001a1d1aa220 */ /* 0x000fe40000410000 */
[----:B------:R-:W-:Y:S02]  /*11a0*/  @!P1 FMUL.FTZ R13, R16, R13 ;  /* 0x0000000d100d9220 */ /* 0x000fe40000410000 */
[----:B------:R-:W-:Y:S02]  /*11b0*/  @!P2 FFMA.FTZ R27, R2, R27, R26 ;  /* 0x0000001b021ba223 */ /* 0x000fe4000001001a */
[----:B------:R-:W-:Y:S02]  /*11c0*/  @!P1 FFMA.FTZ R15, R12, R15, R13 ;  /* 0x0000000f0c0f9223 */ /* 0x000fe4000001000d */
[----:B---3--:R-:W-:-:S02]  /*11d0*/  @!P4 FFMA.FTZ R2, R14, -R3, R3 ;  /* 0x800000030e02c223 */ /* 0x008fc40000010003 */
[----:B-1----:R-:W-:Y:S02]  /*11e0*/  @!P6 FFMA.FTZ R33, R21, -R33, R33 ;  /* 0x800000211521e223 */ /* 0x002fe40000010021 */
[----:B-----5:R-:W-:Y:S02]  /*11f0*/  @!P5 FFMA.FTZ R13, R20, -R18, R18 ;  /* 0x80000012140dd223 */ /* 0x020fe40000010012 */
[----:B------:R-:W-:Y:S02]  /*1200*/  @!P6 FMUL.FTZ R30, R33, R30 ;  /* 0x0000001e211ee220 */ /* 0x000fe40000410000 */
[----:B------:R-:W-:Y:S02]  /*1210*/  @!P5 FMUL.FTZ R13, R13, R36 ;  /* 0x000000240d0dd220 */ /* 0x000fe40000410000 */
[----:B------:R-:W-:Y:S02]  /*1220*/  @!P4 FMUL.FTZ R31, R2, R31 ;  /* 0x0000001f021fc220 */ /* 0x000fe40000410000 */
[----:B--2---:R-:W-:-:S04]  /*1230*/  @!P3 FFMA.FTZ R3, R19, -R0, R0 ;  /* 0x800000001303b223 */ /* 0x004fc80000010000 */
[----:B------:R-:W-:Y:S02]  /*1240*/  @!P3 FMUL.FTZ R3, R3, R6 ;  /* 0x000000060303b220 */ /* 0x000fe40000410000 */
[----:B------:R-:W-:Y:S02]  /*1250*/  @!P6 FFMA.FTZ R21, R21, R32, R30 ;  /* 0x000000201515e223 */ /* 0x000fe4000001001e */
[----:B------:R-:W-:Y:S02]  /*1260*/  @!P5 FFMA.FTZ R13, R20, R37, R13 ;  /* 0x00000025140dd223 */ /* 0x000fe4000001000d */
[----:B------:R-:W-:Y:S02]  /*1270*/  @!P4 FFMA.FTZ R31, R14, R8, R31 ;  /* 0x000000080e1fc223 */ /* 0x000fe4000001001f */
[----:B----4-:R-:W-:Y:S01]  /*1280*/  @!P3 FFMA.FTZ R22, R19, R22, R3 ;  /* 0x000000161316b223 */ /* 0x010fe20000010003 */
[----:B------:R-:W-:Y:S05]  /*1290*/  @P0 BRA `(.L_x_3926) ;  /* 0x000000c000000947 */ /* 0x000fea0003800000 */
[----:B0-----:R-:W-:Y:S02]  /*12a0*/  IADD3 R2, R7, R10, RZ ;  /* 0x0000000a07027210 */ /* 0x001fe40007ffe0ff */
[----:B------:R-:W-:-:S02]  /*12b0*/  MOV R3, 0x4 ;  /* 0x0000000400037802 */ /* 0x000fc40000000f00 */
[----:B------:R-:W-:-:S03]  /*12c0*/  IADD3 R10, R10, 0x80, RZ ;  /* 0x000000800a0a7810 */ /* 0x000fc60007ffe0ff */
[----:B------:R-:W-:Y:S01]  /*12d0*/  IMAD.WIDE.U32 R2, R2, R3, c[0x0][0x168] ;  /* 0x00005a0002027625 */ /* 0x000fe200078e0003 */
[----:B------:R-:W-:-:S04]  /*12e0*/  ISETP.GE.AND P0, PT, R10, R9, PT ;  /* 0x000000090a00720c */ /* 0x000fc80003f06270 */
[----:B------:R0:W-:Y:S09]  /*12f0*/  STG.E [R2.64], R11 ;  /* 0x0000000b02007986 */ /* 0x0001f2000c101904 */
[----:B------:R-:W-:Y:S05]  /*1300*/  @P0 BRA `(.L_x_3927) ;  /* 0x000000c000000947 */ /* 0x000fea0003800000 */
[----:B0-----:R-:W-:Y:S01]  /*1310*/  HFMA2.MMA R3, -RZ, RZ, 0, 2.384185791015625e-07 ;  /* 0x00000004ff037435 */ /* 0x001fe200000001ff */
[----:B------:R-:W-:-:S02]  /*1320*/  IADD3 R2, R7, R10, RZ ;  /* 0x0000000a07027210 */ /* 0x000fc40007ffe0ff */
[----:B------:R-:W-:-:S07]  /*1330*/  IADD3 R10, R10, 0x80, RZ ;  /* 0x000000800a0a7810 */ /* 0x000fce0007ffe0ff */
[----:B------:R-:W-:-:S05]  /*1340*/  IMAD.WIDE.U32 R2, R2, R3, c[0x0][0x168] ;  /* 0x00005a0002027625 */ /* 0x000fca00078e0003 */
[----:B------:R0:W-:Y:S02]  /*1350*/  STG.E [R2.64], R15 ;  /* 0x0000000f02007986 */ /* 0x0001e4000c101904 */
.L_x_3926:
[----:B0-----:R-:W-:-:S13]  /*1360*/  ISETP.GE.AND P0, PT, R10, R9, PT ;  /* 0x000000090a00720c */ /* 0x001fda0003f06270 */
[----:B------:R-:W-:Y:S05]  /*1370*/  @P0 BRA `(.L_x_3928) ;  /* 0x000000c000000947 */ /* 0x000fea0003800000 */
[----:B------:R-:W-:Y:S02]  /*1380*/  IADD3 R2, R7, R10, RZ ;  /* 0x0000000a07027210 */ /* 0x000fe40007ffe0ff */
[----:B------:R-:W-:Y:S02]  /*1390*/  MOV R3, 0x4 ;  /* 0x0000000400037802 */ /* 0x000fe40000000f00 */
[----:B------:R-:W-:-:S03]  /*13a0*/  IADD3 R10, R10, 0x80, RZ ;  /* 0x000000800a0a7810 */ /* 0x000fc60007ffe0ff */
[----:B------:R-:W-:-:S05]  /*13b0*/  IMAD.WIDE.U32 R2, R2, R3, c[0x0][0x168] ;  /* 0x00005a0002027625 */ /* 0x000fca00078e0003 */
[----:B------:R0:W-:Y:S02]  /*13c0*/  STG.E [R2.64], R27 ;  /* 0x0000001b02007986 */ /* 0x0001e4000c101904 */
.L_x_3927:
[----:B------:R-:W-:-:S13]  /*13d0*/  ISETP.GE.AND P0, PT, R10, R9, PT ;  /* 0x000000090a00720c */ /* 0x000fda0003f06270 */
[----:B------:R-:W-:Y:S05]  /*13e0*/  @P0 BRA `(.L_x_3929) ;  /* 0x000000d000000947 */ /* 0x000fea0003800000 */
[----:B0-----:R-:W-:Y:S01]  /*13f0*/  HFMA2.MMA R3, -RZ, RZ, 0, 2.384185791015625e-07 ;  /* 0x00000004ff037435 */ /* 0x001fe200000001ff */
[----:B------:R-:W-:Y:S02]  /*1400*/  IADD3 R2, R7, R10, RZ ;  /* 0x0000000a07027210 */ /* 0x000fe40007ffe0ff */
[----:B------:R-:W-:-:S07]  /*1410*/  IADD3 R10, R10, 0x80, RZ ;  /* 0x000000800a0a7810 */ /* 0x000fce0007ffe0ff */
[----:B------:R-:W-:-:S05]  /*1420*/  IMAD.WIDE.U32 R2, R2, R3, c[0x0][0x168] ;  /* 0x00005a0002027625 */ /* 0x000fca00078e0003 */
[----:B------:R0:W-:Y:S02]  /*1430*/  STG.E [R2.64], R21 ;  /* 0x0000001502007986 */ /* 0x0001e4000c101904 */
.L_x_3928:
[----:B------:R-:W-:-:S13]  /*1440*/  ISETP.GE.AND P0, PT, R10, R9, PT ;  /* 0x000000090a00720c */ /* 0x000fda0003f06270 */
[----:B------:R-:W-:Y:S01]  /*1450*/  @P0 BREAK B1 ;  /* 0x0000000000010942 */ /* 0x000fe20003800000 */
[----:B------:R-:W-:Y:S05]  /*1460*/  @P0 BRA `(.L_x_3930) ;  /* 0x000000c000000947 */ /* 0x000fea0003800000 */
[----:B0-----:R-:W-:Y:S02]  /*1470*/  IADD3 R2, R7, R10, RZ ;  /* 0x0000000a07027210 */ /* 0x001fe40007ffe0ff */
[----:B------:R-:W-:Y:S02]  /*1480*/  MOV R3, 0x4 ;  /* 0x0000000400037802 */ /* 0x000fe40000000f00 */
[----:B------:R-:W-:-:S03]  /*1490*/  IADD3 R10, R10, 0x80, RZ ;  /* 0x000000800a0a7810 */ /* 0x000fc60007ffe0ff */
[----:B------:R-:W-:-:S05]  /*14a0*/  IMAD.WIDE.U32 R2, R2, R3, c[0x0][0x168] ;  /* 0x00005a0002027625 */ /* 0x000fca00078e0003 */
[----:B------:R0:W-:Y:S02]  /*14b0*/  STG.E [R2.64], R13 ;  /* 0x0000000d02007986 */ /* 0x0001e4000c101904 */
.L_x_3929:
[----:B------:R-:W-:Y:S05]  /*14c0*/  BSYNC B1 ;  /* 0x0000000000017941 */ /* 0x000fea0003800000 */
.L_x_3925:
[----:B------:R-:W-:-:S13]  /*14d0*/  ISETP.GE.AND P0, PT, R10, R9, PT ;  /* 0x000000090a00720c */ /* 0x000fda0003f06270 */
[----:B0-----:R-:W-:Y:S02]  /*14e0*/  @!P0 IADD3 R2, R7, R10, RZ ;  /* 0x0000000a07028210 */ /* 0x001fe40007ffe0ff */
[----:B------:R-:W-:Y:S02]  /*14f0*/  @!P0 MOV R3, 0x4 ;  /* 0x0000000400038802 */ /* 0x000fe40000000f00 */
[----:B------:R-:W-:-:S03]  /*1500*/  @!P0 IADD3 R10, R10, 0x80, RZ ;  /* 0x000000800a0a8810 */ /* 0x000fc60007ffe0ff */
[----:B------:R-:W-:-:S05]  /*1510*/  @!P0 IMAD.WIDE.U32 R2, R2, R3, c[0x0][0x168] ;  /* 0x00005a0002028625 */ /* 0x000fca00078e0003 */
[----:B------:R0:W-:Y:S02]  /*1520*/  @!P0 STG.E [R2.64], R31 ;  /* 0x0000001f02008986 */ /* 0x0001e4000c101904 */
.L_x_3930:
[----:B------:R-:W-:Y:S05]  /*1530*/  BSYNC B0 ;  /* 0x0000000000007941 */ /* 0x000fea0003800000 */
.L_x_3924:
[----:B------:R-:W-:Y:S01]  /*1540*/  WARPSYNC 0xffffffff ;  /* 0xffffffff00007948 */ /* 0x000fe20003800000 */
[----:B------:R-:W-:-:S13]  /*1550*/  ISETP.GE.AND P0, PT, R10, R9, PT ;  /* 0x000000090a00720c */ /* 0x000fda0003f06270 */
[----:B------:R-:W-:Y:S05]  /*1560*/  @P0 EXIT ;  /* 0x000000000000094d */ /* 0x000fea0003800000 */
[----:B0-----:R-:W-:Y:S01]  /*1570*/  HFMA2.MMA R3, -RZ, RZ, 0, 2.384185791015625e-07 ;  /* 0x00000004ff037435 */ /* 0x001fe200000001ff */
[----:B------:R-:W-:-:S09]  /*1580*/  IADD3 R2, R7, R10, RZ ;  /* 0x0000000a07027210 */ /* 0x000fd20007ffe0ff */
[----:B------:R-:W-:-:S05]  /*1590*/  IMAD.WIDE.U32 R2, R2, R3, c[0x0][0x168] ;  /* 0x00005a0002027625 */ /* 0x000fca00078e0003 */
[----:B------:R-:W-:Y:S01]  /*15a0*/  STG.E [R2.64], R22 ;  /* 0x0000001602007986 */ /* 0x000fe2000c101904 */
[----:B------:R-:W-:Y:S05]  /*15b0*/  EXIT ;  /* 0x000000000000794d */ /* 0x000fea0003800000 */
.L_x_3931:
        /* <DEDUP_REMOVED lines=12> */
.L_x_9051:


//--------------------- .text._ZN2at6native29vectorized_elementwise_kernelILi4EZZZNS0_14glu_jvp_kernelERNS_18TensorIteratorBaseEENKUlvE_clEvENKUlvE0_clEvEUlffffE_St5arrayIPcLm5EEEEviT0_T1_ --------------------------
	.section	.text._ZN2at6native29vectorized_elementwise_kernelILi4EZZZNS0_14glu_jvp_kernelERNS_18TensorIteratorBaseEENKUlvE_clEvENKUlvE0_clEvEUlffffE_St5arrayIPcLm5EEEEviT0_T1_,"ax",@progbits
	.sectioninfo	@"SHI_REGISTERS=40"
	.align	128
        .global         _ZN2at6native29vectorized_elementwise_kernelILi4EZZZNS0_14glu_jvp_kernelERNS_18TensorIteratorBaseEENKUlvE_clEvENKUlvE0_clEvEUlffffE_St5arrayIPcLm5EEEEviT0_T1_
        .type           _ZN2at6native29vectorized_elementwise_kernelILi4EZZZNS0_14glu_jvp_kernelERNS_18TensorIteratorBaseEENKUlvE_clEvENKUlvE0_clEvEUlffffE_St5arrayIPcLm5EEEEviT0_T1_,@function
        .size           _ZN2at6native29vectorized_elementwise_kernelILi4EZZZNS0_14glu_jvp_kernelERNS_18TensorIteratorBaseEENKUlvE_clEvENKUlvE0_clEvEUlffffE_St5arrayIPcLm5EEEEviT0_T1_,(.L_x_9052 - _ZN2at6native29vectorized_elementwise_kernelILi4EZZZNS0_14glu_jvp_kernelERNS_18TensorIteratorBaseEENKUlvE_clEvENKUlvE0_clEvEUlffffE_St5arrayIPcLm5EEEEviT0_T1_)
        .other          _ZN2at6native29vectorized_elementwise_kernelILi4EZZZNS0_14glu_jvp_kernelERNS_18TensorIteratorBaseEENKUlvE_clEvENKUlvE0_clEvEUlffffE_St5arrayIPcLm5EEEEviT0_T1_,@"STO_CUDA_ENTRY STV_DEFAULT"
_ZN2at6native29vectorized_elementwise_kernelILi4EZZZNS0_14glu_jvp_kernelERNS_18TensorIteratorBaseEENKUlvE_clEvENKUlvE0_clEvEUlffffE_St5arrayIPcLm5EEEEviT0_T1_:
.text._ZN2at6native29vectorized_elementwise_kernelILi4EZZZNS0_14glu_jvp_kernelERNS_18TensorIteratorBaseEENKUlvE_clEvENKUlvE0_clEvEUlffffE_St5arrayIPcLm5EEEEviT0_T1_:
        /* <DEDUP_REMOVED lines=11> */
[----:B------:R0:W2:Y:S04]  /*00b0*/  LDG.E.128 R24, [R30.64] ;  /* 0x000000041e187981 */ /* 0x0000a8000c1e1d00 */
[----:B------:R0:W3:Y:S01]  /*00c0*/  LDG.E.128 R16, [R30.64+0x800] ;  /* 0x000800041e107981 */ /* 0x0000e2000c1e1d00 */
[----:B------:R-:W-:-:S04]  /*00d0*/  IMAD.WIDE R4, R7, R0, c[0x0][0x188] ;  /* 0x0000620007047625 */ /* 0x000fc800078e0200 */
[----:B------:R-:W-:-:S04]  /*00e0*/  IMAD.WIDE R28, R7, R0, c[0x0][0x170] ;  /* 0x00005c00071c7625 */ /* 0x000fc800078e0200 */
[----:B------:R-:W-:-:S04]  /*00f0*/  IMAD.WIDE.U32 R4, R2, 0x10, R4 ;  /* 0x0000001002047825 */ /* 0x000fc800078e0004 */
[C---:B------:R-:W-:Y:S01]  /*0100*/  IMAD.WIDE.U32 R28, R2.reuse, 0x10, R28 ;  /* 0x00000010021c7825 */ /* 0x040fe200078e001c */
[----:B------:R1:W4:Y:S03]  /*0110*/  LDG.E.128 R8, [R4.64] ;  /* 0x0000000404087981 */ /* 0x000326000c1e1d00 */
[----:B------:R-:W-:Y:S01]  /*0120*/  IMAD.WIDE R36, R7, R0, c[0x0][0x180] ;  /* 0x0000600007247625 */ /* 0x000fe200078e0200 */
[----:B------:R0:W5:Y:S05]  /*0130*/  LDG.E.128 R20, [R28.64] ;  /* 0x000000041c147981 */ /* 0x00016a000c1e1d00 */
[----:B------:R-:W-:-:S04]  /*0140*/  IMAD.WIDE.U32 R36, R2, 0x10, R36 ;  /* 0x0000001002247825 */ /* 0x000fc800078e0024 */
[----:B------:R-:W-:Y:S01]  /*0150*/  IMAD.WIDE.U32 R32, R7, R0, c[0x0][0x168] ;  /* 0x00005a0007207625 */ /* 0x000fe200078e0000 */
[----:B------:R-:W4:Y:S04]  /*0160*/  LDG.E.128 R12, [R36.64] ;  /* 0x00000004240c7981 */ /* 0x000f28000c1e1d00 */
[----:B-1----:R-:W4:Y:S01]  /*0170*/  LDG.E.128 R4, [R4.64+0x800] ;  /* 0x0008000404047981 */ /* 0x002f22000c1e1d00 */
[----:B------:R-:W-:-:S03]  /*0180*/  IMAD.WIDE R2, R2, 0x10, R32 ;  /* 0x0000001002027825 */ /* 0x000fc600078e0220 */
[----:B0-----:R-:W4:Y:S04]  /*0190*/  LDG.E.128 R28, [R28.64+0x800] ;  /* 0x000800041c1c7981 */ /* 0x001f28000c1e1d00 */
[----:B------:R-:W4:Y:S01]  /*01a0*/  LDG.E.128 R32, [R36.64+0x800] ;  /* 0x0008000424207981 */ /* 0x000f22000c1e1d00 */
[----:B--2---:R-:W-:Y:S02]  /*01b0*/  FMUL.FTZ R0, R24, -1.4426950216293334961 ;  /* 0xbfb8aa3b18007820 */ /* 0x004fe40000410000 */
[----:B------:R-:W-:Y:S02]  /*01c0*/  FMUL.FTZ R24, R25, -1.4426950216293334961 ;  /* 0xbfb8aa3b19187820 */ /* 0x000fe40000410000 */
[----:B------:R-:W-:Y:S02]  /*01d0*/  FMUL.FTZ R25, R26, -1.4426950216293334961 ;  /* 0xbfb8aa3b1a197820 */ /* 0x000fe40000410000 */
[----:B------:R-:W-:Y:S01]  /*01e0*/  FMUL.FTZ R26, R27, -1.4426950216293334961 ;  /* 0xbfb8aa3b1b1a7820 */ /* 0x000fe20000410000 */
[----:B------:R-:W0:Y:S01]  /*01f0*/  MUFU.EX2 R0, R0 ;  /* 0x0000000000007308 */ /* 0x000e220000000800 */
[----:B---3--:R-:W-:-:S02]  /*0200*/  FMUL.FTZ R17, R17, -1.4426950216293334961 ;  /* 0xbfb8aa3b11117820 */ /* 0x008fc40000410000 */
[----:B------:R-:W-:Y:S02]  /*0210*/  FMUL.FTZ R18, R18, -1.4426950216293334961 ;  /* 0xbfb8aa3b12127820 */ /* 0x000fe40000410000 */
[----:B------:R-:W-:Y:S02]  /*0220*/  FMUL.FTZ R27, R19, -1.4426950216293334961 ;  /* 0xbfb8aa3b131b7820 */ /* 0x000fe40000410000 */
[----:B------:R-:W-:Y:S01]  /*0230*/  FMUL.FTZ R16, R16, -1.4426950216293334961 ;  /* 0xbfb8aa3b10107820 */ /* 0x000fe20000410000 */
[----:B------:R-:W1:Y:S08]  /*0240*/  MUFU.EX2 R25, R25 ;  /* 0x0000001900197308 */ /* 0x000e700000000800 */
[----:B------:R-:W2:Y:S01]  /*0250*/  MUFU.EX2 R26, R26 ;  /* 0x0000001a001a7308 */ /* 0x000ea20000000800 */
[----:B0-----:R-:W-:-:S07]  /*0260*/  FADD.FTZ R19, R0, 1 ;  /* 0x3f80000000137421 */ /* 0x001fce0000010000 */
[----:B------:R-:W0:Y:S01]  /*0270*/  MUFU.EX2 R24, R24 ;  /* 0x0000001800187308 */ /* 0x000e220000000800 */
[----:B-1----:R-:W-:Y:S02]  /*0280*/  FADD.FTZ R25, R25, 1 ;  /* 0x3f80000019197421 */ /* 0x002fe40000010000 */
[----:B--2---:R-:W-:-:S05]  /*0290*/  FADD.FTZ R26, R26, 1 ;  /* 0x3f8000001a1a7421 */ /* 0x004fca0000010000 */
[----:B------:R-:W1:Y:S01]  /*02a0*/  MUFU.EX2 R17, R17 ;  /* 0x0000001100117308 */ /* 0x000e620000000800 */
[----:B0-----:R-:W-:-:S07]  /*02b0*/  FADD.FTZ R0, R24, 1 ;  /* 0x3f80000018007421 */ /* 0x001fce0000010000 */
[----:B------:R-:W0:Y:S08]  /*02c0*/  MUFU.EX2 R18, R18 ;  /* 0x0000001200127308 */ /* 0x000e300000000800 */
[----:B------:R-:W2:Y:S01]  /*02d0*/  MUFU.EX2 R27, R27 ;  /* 0x0000001b001b7308 */ /* 0x000ea20000000800 */
[----:B-1----:R-:W-:-:S07]  /*02e0*/  FADD.FTZ R24, R17, 1 ;  /* 0x3f80000011187421 */ /* 0x002fce0000010000 */
[----:B------:R-:W4:Y:S01]  /*02f0*/  MUFU.RCP R25, R25 ;  /* 0x0000001900197308 */ /* 0x000f220000001000 */
[----:B0-----:R-:W-:-:S07]  /*0300*/  FADD.FTZ R17, R18, 1 ;  /* 0x3f80000012117421 */ /* 0x001fce0000010000 */
[----:B------:R-:W0:Y:S01]  /*0310*/  MUFU.RCP R26, R26 ;  /* 0x0000001a001a7308 */ /* 0x000e220000001000 */
[----:B--2---:R-:W-:-:S07]  /*0320*/  FADD.FTZ R18, R27, 1 ;  /* 0x3f8000001b127421 */ /* 0x004fce0000010000 */
[----:B------:R-:W1:Y:S01]  /*0330*/  MUFU.EX2 R16, R16 ;  /* 0x0000001000107308 */ /* 0x000e620000000800 */
[----:B----4-:R-:W-:-:S04]  /*0340*/  FFMA.FTZ R27, -R10, R25, R10 ;  /* 0x000000190a1b7223 */ /* 0x010fc8000001010a */
[----:B-----5:R-:W-:-:S03]  /*0350*/  FMUL.FTZ R22, R22, R27 ;  /* 0x0000001b16167220 */ /* 0x020fc60000410000 */
[----:B------:R-:W2:Y:S01]  /*0360*/  MUFU.RCP R0, R0 ;  /* 0x0000000000007308 */ /* 0x000ea20000001000 */
[----:B0-----:R-:W-:Y:S02]  /*0370*/  FFMA.FTZ R10, -R11, R26, R11 ;  /* 0x0000001a0b0a7223 */ /* 0x001fe4000001010b */
[----:B------:R-:W-:Y:S02]  /*0380*/  FFMA.FTZ R14, R14, R25, R22 ;  /* 0x000000190e0e7223 */ /* 0x000fe40000010016 */
[----:B------:R-:W-:Y:S02]  /*0390*/  FMUL.FTZ R23, R23, R10 ;  /* 0x0000000a17177220 */ /* 0x000fe40000410000 */
[----:B-1----:R-:W-:Y:S01]  /*03a0*/  FADD.FTZ R11, R16, 1 ;  /* 0x3f800000100b7421 */ /* 0x002fe20000010000 */
[----:B------:R-:W0:Y:S01]  /*03b0*/  MUFU.RCP R19, R19 ;  /* 0x0000001300137308 */ /* 0x000e220000001000 */
[----:B------:R-:W-:Y:S02]  /*03c0*/  FFMA.FTZ R15, R15, R26, R23 ;  /* 0x0000001a0f0f7223 */ /* 0x000fe40000010017 */
[----:B--2---:R-:W-:-:S05]  /*03d0*/  FFMA.FTZ R10, -R9, R0, R9 ;  /* 0x00000000090a7223 */ /* 0x004fca0000010109 */
[----:B------:R-:W1:Y:S01]  /*03e0*/  MUFU.RCP R24, R24 ;  /* 0x0000001800187308 */ /* 0x000e620000001000 */
[----:B------:R-:W-:-:S04]  /*03f0*/  FMUL.FTZ R10, R21, R10 ;  /* 0x0000000a150a7220 */ /* 0x000fc80000410000 */
[----:B------:R-:W-:-:S03]  /*0400*/  FFMA.FTZ R13, R13, R0, R10 ;  /* 0x000000000d0d7223 */ /* 0x000fc6000001000a */
[----:B------:R-:W2:Y:S01]  /*0410*/  MUFU.RCP R18, R18 ;  /* 0x0000001200127308 */ /* 0x000ea20000001000 */
[----:B0-----:R-:W-:-:S04]  /*0420*/  FFMA.FTZ R9, -R8, R19, R8 ;  /* 0x0000001308097223 */ /* 0x001fc80000010108 */
[----:B------:R-:W-:-:S03]  /*0430*/  FMUL.FTZ R9, R20, R9 ;  /* 0x0000000914097220 */ /* 0x000fc60000410000 */
[----:B------:R-:W0:Y:S01]  /*0440*/  MUFU.RCP R17, R17 ;  /* 0x0000001100117308 */ /* 0x000e220000001000 */
[----:B-1----:R-:W-:Y:S02]  /*0450*/  FFMA.FTZ R0, -R5, R24, R5 ;  /* 0x0000001805007223 */ /* 0x002fe40000010105 */
[----:B------:R-:W-:Y:S02]  /*0460*/  FFMA.FTZ R12, R12, R19, R9 ;  /* 0x000000130c0c7223 */ /* 0x000fe40000010009 */
[----:B------:R-:W-:-:S03]  /*0470*/  FMUL.FTZ R0, R29, R0 ;  /* 0x000000001d007220 */ /* 0x000fc60000410000 */
[----:B------:R-:W1:Y:S01]  /*0480*/  MUFU.RCP R11, R11 ;  /* 0x0000000b000b7308 */ /* 0x000e620000001000 */
[----:B--2---:R-:W-:Y:S01]  /*0490*/  FFMA.FTZ R8, -R7, R18, R7 ;  /* 0x0000001207087223 */ /* 0x004fe20000010107 */
[----:B------:R-:W-:Y:S01]  /*04a0*/  STG.E.128 [R2.64], R12 ;  /* 0x0000000c02007986 */ /* 0x000fe2000c101d04 */
[----:B------:R-:W-:Y:S02]  /*04b0*/  FFMA.FTZ R33, R33, R24, R0 ;  /* 0x0000001821217223 */ /* 0x000fe40000010000 */
[----:B------:R-:W-:Y:S02]  /*04c0*/  FMUL.FTZ R8, R31, R8 ;  /* 0x000000081f087220 */ /* 0x000fe40000410000 */
[----:B0-----:R-:W-:Y:S02]  /*04d0*/  FFMA.FTZ R7, -R6, R17, R6 ;  /* 0x0000001106077223 */ /* 0x001fe40000010106 */
[----:B------:R-:W-:Y:S02]  /*04e0*/  FFMA.FTZ R35, R35, R18, R8 ;  /* 0x0000001223237223 */ /* 0x000fe40000010008 */
[----:B------:R-:W-:-:S02]  /*04f0*/  FMUL.FTZ R7, R30, R7 ;  /* 0x000000071e077220 */ /* 0x000fc40000410000 */
[----:B-1----:R-:W-:Y:S02]  /*0500*/  FFMA.FTZ R5, -R4, R11, R4 ;  /* 0x0000000b04057223 */ /* 0x002fe40000010104 */
[----:B------:R-:W-:Y:S02]  /*0510*/  FFMA.FTZ R34, R34, R17, R7 ;  /* 0x0000001122227223 */ /* 0x000fe40000010007 */
[----:B------:R-:W-:-:S04]  /*0520*/  FMUL.FTZ R5, R28, R5 ;  /* 0x000000051c057220 */ /* 0x000fc80000410000 */
[----:B------:R-:W-:-:S05]  /*0530*/  FFMA.FTZ R32, R32, R11, R5 ;  /* 0x0000000b20207223 */ /* 0x000fca0000010005 */
[----:B------:R-:W-:Y:S01]  /*0540*/  STG.E.128 [R2.64+0x800], R32 ;  /* 0x0008002002007986 */ /* 0x000fe2000c101d04 */
[----:B------:R-:W-:Y:S05]  /*0550*/  EXIT ;  /* 0x000000000000794d */ /* 0x000fea0003800000 */
.L_x_3932:
[----:B------:R-:W0:Y:S01]  /*0560*/  S2R R10, SR_TID.X ;  /* 0x00000000000a7919 */ /* 0x000e220000002100 */
[----:B------:R-:W-:Y:S01]  /*0570*/  CS2R R4, SRZ ;  /* 0x0000000000047805 */ /* 0x000fe2000001ff00 */
[----:B0-----:R-:W-:Y:S02]  /*0580*/  ISETP.GE.AND P0, PT, R10, R9, PT ;  /* 0x000000090a00720c */ /* 0x001fe40003f06270 */
        /* <DEDUP_REMOVED lines=211> */
.L_x_3935:
[----:B0-----:R-:W-:-:S13]  /*12c0*/  ISETP.GE.AND P0, PT, R10, R9, PT ;  /* 0x000000090a00720c */ /* 0x001fda0003f06270 */
[----:B------:R-:W-:Y:S05]  /*12d0*/  @P0 BRA `(.L_x_3937) ;  /* 0x000000c000000947 */ /* 0x000fea0003800000 */
[----:B------:R-:W-:Y:S02]  /*12e0*/  IADD3 R2, R7, R10, RZ ;  /* 0x0000000a07027210 */ /* 0x000fe40007ffe0ff */
[----:B------:R-:W-:Y:S02]  /*12f0*/  MOV R3, 0x4 ;  /* 0x0000000400037802 */ /* 0x000fe40000000f00 */
[----:B------:R-:W-:-:S03]  /*1300*/  IADD3 R10, R10, 0x80, RZ ;  /* 0x000000800a0a7810 */ /* 0x000fc60007ffe0ff */
[----:B------:R-:W-:-:S05]  /*1310*/  IMAD.WIDE.U32 R2, R2, R3, c[0x0][0x168] ;  /* 0x00005a0002027625 */ /* 0x000fca00078e0003 */
[----:B------:R0:W-:Y:S02]  /*1320*/  STG.E [R2.64], R27 ;  /* 0x0000001b02007986 */ /* 0x0001e4000c101904 */
.L_x_3936:
[----:B------:R-:W-:-:S13]  /*1330*/  ISETP.GE.AND P0, PT, R10, R9, PT ;  /* 0x000000090a00720c */ /* 0x000fda0003f06270 */
[----:B------:R-:W-:Y:S05]  /*1340*/  @P0 BRA `(.L_x_3938) ;  /* 0x000000d000000947 */ /* 0x000fea0003800000 */
[----:B0-----:R-:W-:Y:S01]  /*1350*/  HFMA2.MMA R3, -RZ, RZ, 0, 2.384185791015625e-07 ;  /* 0x00000004ff037435 */ /* 0x001fe200000001ff */
[----:B------:R-:W-:Y:S02]  /*1360*/  IADD3 R2, R7, R10, RZ ;  /* 0x0000000a07027210 */ /* 0x000fe40007ffe0ff */
[----:B------:R-:W-:-:S07]  /*1370*/  IADD3 R10, R10, 0x80, RZ ;  /* 0x000000800a0a7810 */ /* 0x000fce0007ffe0ff */
[----:B------:R-:W-:-:S05]  /*1380*/  IMAD.WIDE.U32 R2, R2, R3, c[0x0][0x168] ;  /* 0x00005a0002027625 */ /* 0x000fca00078e0003 */
[----:B------:R0:W-:Y:S02]  /*1390*/  STG.E [R2.64], R21 ;  /* 0x0000001502007986 */ /* 0x0001e4000c101904 */
.L_x_3937:
        /* <DEDUP_REMOVED lines=8> */
.L_x_3938:
[----:B------:R-:W-:Y:S05]  /*1420*/  BSYNC B1 ;  /* 0x0000000000017941 */ /* 0x000fea0003800000 */
.L_x_3934:
[----:B------:R-:W-:-:S13]  /*1430*/  ISETP.GE.AND P0, PT, R10, R9, PT ;  /* 0x000000090a00720c */ /* 0x000fda0003f06270 */
[----:B0-----:R-:W-:Y:S02]  /*1440*/  @!P0 IADD3 R2, R7, R10, RZ ;  /* 0x0000000a07028210 */ /* 0x001fe40007ffe0ff */
[----:B------:R-:W-:Y:S02]  /*1450*/  @!P0 MOV R3, 0x4 ;  /* 0x0000000400038802 */ /* 0x000fe40000000f00 */
[----:B------:R-:W-:-:S03]  /*1460*/  @!P0 IADD3 R10, R10, 0x80, RZ ;  /* 0x000000800a0a8810 */ /* 0x000fc60007ffe0ff */
[----:B------:R-:W-:-:S05]  /*1470*/  @!P0 IMAD.WIDE.U32 R2, R2, R3, c[0x0][0x168] ;  /* 0x00005a0002028625 */ /* 0x000fca00078e0003 */
[----:B------:R0:W-:Y:S02]  /*1480*/  @!P0 STG.E [R2.64], R31 ;  /* 0x0000001f02008986 */ /* 0x0001e4000c101904 */
.L_x_3939:
[----:B------:R-:W-:Y:S05]  /*1490*/  BSYNC B0 ;  /* 0x0000000000007941 */ /* 0x000fea0003800000 */
.L_x_3933:
        /* <DEDUP_REMOVED lines=8> */
.L_x_3940:
        /* <DEDUP_REMOVED lines=14> */
.L_x_9052:


//--------------------- .text._ZN2at6native29vectorized_elementwise_kernelILi8EZZZNS0_14glu_jvp_kernelERNS_18TensorIteratorBaseEENKUlvE_clEvENKUlvE0_clEvEUlffffE_St5arrayIPcLm5EEEEviT0_T1_ --------------------------
	.section	.text._ZN2at6native29vectorized_elementwise_kernelILi8EZZZNS0_14glu_jvp_kernelERNS_18TensorIteratorBaseEENKUlvE_clEvENKUlvE0_clEvEUlffffE_St5arrayIPcLm5EEEEviT0_T1_,"ax",@progbits
	.sectioninfo	@"SHI_REGISTERS=4"
	.align	128
        .global         _ZN2at6native29vectorized_elementwise_kernelILi8EZZZNS0_14glu_jvp_kernelERNS_18TensorIteratorBaseEENKUlvE_clEvENKUlvE0_clEvEUlffffE_St5arrayIPcLm5EEEEviT0_T1_
        .type           _ZN2at6native29vectorized_elementwise_kernelILi8EZZZNS0_14glu_jvp_kernelERNS_18TensorIteratorBaseEENKUlvE_clEvENKUlvE0_clEvEUlffffE_St5arrayIPcLm5EEEEviT0_T1_,@function
        .size           _ZN2at6native29vectorized_elementwise_kernelILi8EZZZNS0_14glu_jvp_kernelERNS_18TensorIteratorBaseEENKUlvE_clEvENKUlvE0_clEvEUlffffE_St5arrayIPcLm5EEEEviT0_T1_,(.L_x_9053 - _ZN2at6native29vectorized_elementwise_kernelILi8EZZZNS0_14glu_jvp_kernelERNS_18TensorIteratorBaseEENKUlvE_clEvENKUlvE0_clEvEUlffffE_St5arrayIPcLm5EEEEviT0_T1_)
        .other          _ZN2at6native29vectorized_elementwise_kernelILi8EZZZNS0_14glu_jvp_kernelERNS_18TensorIteratorBaseEENKUlvE_clEvENKUlvE0_clEvEUlffffE_St5arrayIPcLm5EEEEviT0_T1_,@"STO_CUDA_ENTRY STV_DEFAULT"
_ZN2at6native29vectorized_elementwise_kernelILi8EZZZNS0_14glu_jvp_kernelERNS_18TensorIteratorBaseEENKUlvE_clEvENKUlvE0_clEvEUlffffE_St5arrayIPcLm5EEEEviT0_T1_:
.text._ZN2at6native29vectorized_elementwise_kernelILi8EZZZNS0_14glu_jvp_kernelERNS_18TensorIteratorBaseEENKUlvE_clEvENKUlvE0_clEvEUlffffE_St5arrayIPcLm5EEEEviT0_T1_:
[----:B------:R-:W-:Y:S02]  /*0000*/  MOV R1, c[0x0][0x28] ;  /* 0x00000a0000017a02 */ /* 0x000fe40000000f00 */
[----:B------:R-:W-:Y:S05]  /*0010*/  EXIT ;  /* 0x000000000000794d */ /* 0x000fea0003800000 */
.L_x_3941:
        /* <DEDUP_REMOVED lines=14> */
.L_x_9053:


//--------------------- .text._ZN2at6native18elementwise_kernelILi128ELi4EZNS0_15gpu_kernel_implIZZZNS0_14glu_jvp_kernelERNS_18TensorIteratorBaseEENKUlvE_clEvENKUlvE_clEvEUlddddE_EEvS4_RKT_EUliE_EEviT1_ --------------------------
	.section	.text._ZN2at6native18elementwise_kernelILi128ELi4EZNS0_15gpu_kernel_implIZZZNS0_14glu_jvp_kernelERNS_18TensorIteratorBaseEENKUlvE_clEvENKUlvE_clEvEUlddddE_EEvS4_RKT_EUliE_EEviT1_,"ax",@progbits
	.sectioninfo	@"SHI_REGISTERS=30"
	.align	128
        .global         _ZN2at6native18elementwise_kernelILi128ELi4EZNS0_15gpu_kernel_implIZZZNS0_14glu_jvp_kernelERNS_18TensorIteratorBaseEENKUlvE_clEvENKUlvE_clEvEUlddddE_EEvS4_RKT_EUliE_EEviT1_
        .type           _ZN2at6native18elementwise_kernelILi128ELi4EZNS0_15gpu_kernel_implIZZZNS0_14glu_jvp_kernelERNS_18TensorIteratorBaseEENKUlvE_clEvENKUlvE_clEvEUlddddE_EEvS4_RKT_EUliE_EEviT1_,@function
        .size           _ZN2at6native18elementwise_kernelILi128ELi4EZNS0_15gpu_kernel_implIZZZNS0_14glu_jvp_kernelERNS_18TensorIteratorBaseEENKUlvE_clEvENKUlvE_clEvEUlddddE_EEvS4_RKT_EUliE_EEviT1_,(.L_x_9020 - _ZN2at6native18elementwise_kernelILi128ELi4EZNS0_15gpu_kernel_implIZZZNS0_14glu_jvp_kernelERNS_18TensorIteratorBaseEENKUlvE_clEvENKUlvE_clEvEUlddddE_EEvS4_RKT_EUliE_EEviT1_)
        .other          _ZN2at6native18elementwise_kernelILi128ELi4EZNS0_15gpu_kernel_implIZZZNS0_14glu_jvp_kernelERNS_18TensorIteratorBaseEENKUlvE_clEvENKUlvE_clEvEUlddddE_EEvS4_RKT_EUliE_EEviT1_,@"STO_CUDA_ENTRY STV_DEFAULT"
_ZN2at6native18elementwise_kernelILi128ELi4EZNS0_15gpu_kernel_implIZZZNS0_14glu_jvp_kernelERNS_18TensorIteratorBaseEENKUlvE_clEvENKUlvE_clEvEUlddddE_EEvS4_RKT_EUliE_EEviT1_:
.text._ZN2at6native18elementwise_kernelILi128ELi4EZNS0_15gpu_kernel_implIZZZNS0_14glu_jvp_kernelERNS_18TensorIteratorBaseEENKUlvE_clEvENKUlvE_clEvEUlddddE_EEvS4_RKT_EUliE_EEviT1_:
        /* <DEDUP_REMOVED lines=9> */
[----:B------:R-:W-:Y:S01]  /*0090*/  IMAD.MOV.U32 R26, RZ, RZ, RZ ;  /* 0x000000ffff1a7224 */ /* 0x000fe200078e00ff */
[----:B------:R-:W-:Y:S01]  /*00a0*/  CS2R R18, SRZ ;  /* 0x0000000000127805 */ /* 0x000fe2000001ff00 */
[----:B------:R-:W-:Y:S02]  /*00b0*/  IMAD.MOV.U32 R0, RZ, RZ, RZ ;  /* 0x000000ffff007224 */ /* 0x000fe400078e00ff */
[----:B------:R-:W-:-:S08]  /*00c0*/  IMAD.MOV.U32 R16, RZ, RZ, RZ ;  /* 0x000000ffff107224 */ /* 0x000fd000078e00ff */
        /* <DEDUP_REMOVED lines=300> */
.L_x_3944:
        /* <DEDUP_REMOVED lines=17> */
[----:B--2---:R0:W1:Y:S01]  /*14a0*/  I2F.F64.S16 R22, R4 ;  /* 0x0000000400167312 */ /* 0x0040620000101c00 */
[----:B------:R-:W-:Y:S05]  /*14b0*/  BRA `(.L_x_3950) ;  /* 0x00000e2000007947 */ /* 0x000fea0003800000 */
.L_x_3948:
[----:B------:R-:W2:Y:S02]  /*14c0*/  LDG.E.U8 R4, [R4.64] ;  /* 0x0000002404047981 */ /* 0x000ea4000c1e1100 */
[----:B--2---:R0:W1:Y:S01]  /*14d0*/  I2F.F64.U16 R22, R4 ;  /* 0x0000000400167312 */ /* 0x0040620000101800 */
[----:B------:R-:W-:Y:S05]  /*14e0*/  BRA `(.L_x_3950) ;  /* 0x00000df000007947 */ /* 0x000fea0003800000 */
.L_x_3947:
[----:B------:R-:W-:-:S13]  /*14f0*/  ISETP.NE.AND P0, PT, R3, 0x2, PT ;  /* 0x000000020300780c */ /* 0x000fda0003f05270 */
[----:B------:R-:W-:Y:S05]  /*1500*/  @!P0 BRA `(.L_x_3951) ;  /* 0x000000a000008947 */ /* 0x000fea0003800000 */
[----:B------:R-:W-:-:S13]  /*1510*/  ISETP.NE.AND P0, PT, R3, 0x3, PT ;  /* 0x000000030300780c */ /* 0x000fda0003f05270 */
[----:B------:R-:W-:Y:S05]  /*1520*/  @!P0 BRA `(.L_x_3952) ;  /* 0x0000005000008947 */ /* 0x000fea0003800000 */
[----:B------:R-:W-:-:S13]  /*1530*/  ISETP.NE.AND P0, PT, R3, 0x4, PT ;  /* 0x000000040300780c */ /* 0x000fda0003f05270 */
[----:B------:R-:W-:Y:S05]  /*1540*/  @P0 BRA `(.L_x_3949) ;  /* 0x00000bf000000947 */ /* 0x000fea0003800000 */
[----:B------:R-:W2:Y:S02]  /*1550*/  LDG.E.64 R22, [R4.64] ;  /* 0x0000002404167981 */ /* 0x000ea4000c1e1b00 */
[----:B--2---:R-:W0:Y:S01]  /*1560*/  I2F.F64.S64 R22, R22 ;  /* 0x0000001600167312 */ /* 0x004e220000301c00 */
[----:B------:R-:W-:Y:S05]  /*1570*/  BRA `(.L_x_3950) ;  /* 0x00000d6000007947 */ /* 0x000fea0003800000 */
.L_x_3952:
[----:B------:R-:W2:Y:S02]  /*1580*/  LDG.E R4, [R4.64] ;  /* 0x0000002404047981 */ /* 0x000ea4000c1e1900 */
[----:B--2---:R0:W1:Y:S01]  /*1590*/  I2F.F64 R22, R4 ;  /* 0x0000000400167312 */ /* 0x0040620000201c00 */
[----:B------:R-:W-:Y:S05]  /*15a0*/  BRA `(.L_x_3950) ;  /* 0x00000d3000007947 */ /* 0x000fea0003800000 */
.L_x_3951:
[----:B------:R-:W2:Y:S02]  /*15b0*/  LDG.E.U16 R4, [R4.64] ;  /* 0x0000002404047981 */ /* 0x000ea4000c1e1500 */
[----:B--2---:R0:W1:Y:S01]  /*15c0*/  I2F.F64.S16 R22, R4 ;  /* 0x0000000400167312 */ /* 0x0040620000101c00 */
[----:B------:R-:W-:Y:S05]  /*15d0*/  BRA `(.L_x_3950) ;  /* 0x00000d0000007947 */ /* 0x000fea0003800000 */
.L_x_3946:
[----:B------:R-:W-:-:S13]  /*15e0*/  ISETP.GT.AND P0, PT, R3, 0x6, PT ;  /* 0x000000060300780c */ /* 0x000fda0003f04270 */
[----:B------:R-:W-:Y:S05]  /*15f0*/  @P0 BRA `(.L_x_3953) ;  /* 0x000000d000000947 */ /* 0x000fea0003800000 */
[----:B------:R-:W-:-:S13]  /*1600*/  ISETP.NE.AND P0, PT, R3, 0x5, PT ;  /* 0x000000050300780c */ /* 0x000fda0003f05270 */
[----:B------:R-:W-:Y:S05]  /*1610*/  @!P0 BRA `(.L_x_3954) ;  /* 0x0000006000008947 */ /* 0x000fea0003800000 */
[----:B------:R-:W-:-:S13]  /*1620*/  ISETP.NE.AND P0, PT, R3, 0x6, PT ;  /* 0x000000060300780c */ /* 0x000fda0003f05270 */
[----:B------:R-:W-:Y:S05]  /*1630*/  @P0 BRA `(.L_x_3949) ;  /* 0x00000b0000000947 */ /* 0x000fea0003800000 */
[----:B------:R-:W2:Y:S02]  /*1640*/  LDG.E R22, [R4.64] ;  /* 0x0000002404167981 */ /* 0x000ea4000c1e1900 */
[----:B--2---:R-:W-:-:S06]  /*1650*/  FMUL.FTZ R22, R22, 1 ;  /* 0x3f80000016167820 */ /* 0x004fcc0000410000 */
[----:B------:R-:W0:Y:S01]  /*1660*/  F2F.F64.F32 R22, R22 ;  /* 0x0000001600167310 */ /* 0x000e220000201800 */
[----:B------:R-:W-:Y:S05]  /*1670*/  BRA `(.L_x_3950) ;  /* 0x00000c6000007947 */ /* 0x000fea0003800000 */
.L_x_3954:
[----:B------:R-:W2:Y:S02]  /*1680*/  LDG.E.U16 R0, [R4.64] ;  /* 0x0000002404007981 */ /* 0x000ea4000c1e1500 */
[----:B--2---:R-:W-:-:S05]  /*1690*/  HADD2.F32 R0, -RZ, R0.H0_H0 ;  /* 0x20000000ff007230 */ /* 0x004fca0000004100 */
[----:B------:R-:W-:-:S04]  /*16a0*/  FMUL.FTZ R0, R0, 1 ;  /* 0x3f80000000007820 */ /* 0x000fc80000410000 */
[----:B------:R0:W1:Y:S01]  /*16b0*/  F2F.F64.F32 R22, R0 ;  /* 0x0000000000167310 */ /* 0x0000620000201800 */
[----:B------:R-:W-:Y:S05]  /*16c0*/  BRA `(.L_x_3950) ;  /* 0x00000c1000007947 */ /* 0x000fea0003800000 */
.L_x_3953:
[----:B------:R-:W-:-:S13]  /*16d0*/  ISETP.NE.AND P0, PT, R3, 0x7, PT ;  /* 0x000000070300780c */ /* 0x000fda0003f05270 */
[----:B------:R-:W-:Y:S05]  /*16e0*/  @!P0 BRA `(.L_x_3955) ;  /* 0x000000d000008947 */ /* 0x000fea0003800000 */
        /* <DEDUP_REMOVED lines=8> */
.L_x_3956:
[----:B------:R-:W2:Y:S02]  /*1770*/  LDG.E.U16 R4, [R4.64] ;  /* 0x0000002404047981 */ /* 0x000ea4000c1e1500 */
[----:B--2---:R-:W-:-:S05]  /*1780*/  HADD2.F32 R0, -RZ, R4.H0_H0 ;  /* 0x20000004ff007230 */ /* 0x004fca0000004100 */
[----:B------:R-:W-:-:S04]  /*1790*/  FMUL.FTZ R0, R0, 1 ;  /* 0x3f80000000007820 */ /* 0x000fc80000410000 */
[----:B------:R0:W1:Y:S01]  /*17a0*/  F2F.F64.F32 R22, R0 ;  /* 0x0000000000167310 */ /* 0x0000620000201800 */
[----:B------:R-:W-:Y:S05]  /*17b0*/  BRA `(.L_x_3950) ;  /* 0x00000b2000007947 */ /* 0x000fea0003800000 */
.L_x_3955:
[----:B------:R0:W5:Y:S01]  /*17c0*/  LDG.E.64 R22, [R4.64] ;  /* 0x0000002404167981 */ /* 0x000162000c1e1b00 */
[----:B------:R-:W-:Y:S05]  /*17d0*/  BRA `(.L_x_3950) ;  /* 0x00000b0000007947 */ /* 0x000fea0003800000 */
.L_x_3945:
        /* <DEDUP_REMOVED lines=8> */
[----:B------:R-:W2:Y:S01]  /*1860*/  LDG.E.U8 R4, [R4.64] ;  /* 0x0000002404047981 */ /* 0x000ea2000c1e1100 */
[----:B------:R-:W-:Y:S01]  /*1870*/  IMAD.MOV.U32 R22, RZ, RZ, RZ ;  /* 0x000000ffff167224 */ /* 0x000fe200078e00ff */
[----:B--2---:R-:W-:-:S04]  /*1880*/  ISETP.NE.AND P0, PT, R4, RZ, PT ;  /* 0x000000ff0400720c */ /* 0x004fc80003f05270 */
[----:B------:R-:W-:Y:S01]  /*1890*/  FSEL R23, RZ, 1.875, !P0 ;  /* 0x3ff00000ff177808 */ /* 0x000fe20004000000 */
[----:B------:R-:W-:Y:S05]  /*18a0*/  BRA `(.L_x_3950) ;  /* 0x00000a3000007947 */ /* 0x000fea0003800000 */
.L_x_3959:
[----:B------:R0:W5:Y:S01]  /*18b0*/  LDG.E.64 R22, [R4.64] ;  /* 0x0000002404167981 */ /* 0x000162000c1e1b00 */
[----:B------:R-:W-:Y:S05]  /*18c0*/  BRA `(.L_x_3950) ;  /* 0x00000a1000007947 */ /* 0x000fea0003800000 */
.L_x_3958:
        /* <DEDUP_REMOVED lines=24> */
[----:B------:R-:W-:-:S05]  /*1a50*/  LOP3.LUT R7, R7, 0x80000000, R0, 0xf8, !PT ;  /* 0x8000000007077812 */ /* 0x000fca00078ef800 */
[----:B------:R-:W-:-:S04]  /*1a60*/  FMUL.FTZ R7, R7, 1 ;  /* 0x3f80000007077820 */ /* 0x000fc80000410000 */
[----:B------:R0:W1:Y:S01]  /*1a70*/  F2F.F64.F32 R22, R7 ;  /* 0x0000000700167310 */ /* 0x0000620000201800 */
[----:B------:R-:W-:Y:S05]  /*1a80*/  BRA `(.L_x_3950) ;  /* 0x0000085000007947 */ /* 0x000fea0003800000 */
.L_x_3961:
        /* <DEDUP_REMOVED lines=11> */
[----:B------:R-:W-:-:S05]  /*1b40*/  LOP3.LUT R0, R3, 0x80000000, R0, 0xf8, !PT ;  /* 0x8000000003007812 */ /* 0x000fca00078ef800 */
[----:B------:R-:W-:-:S04]  /*1b50*/  FMUL.FTZ R0, R0, 1 ;  /* 0x3f80000000007820 */ /* 0x000fc80000410000 */
[----:B------:R0:W1:Y:S01]  /*1b60*/  F2F.F64.F32 R22, R0 ;  /* 0x0000000000167310 */ /* 0x0000620000201800 */
[----:B------:R-:W-:Y:S05]  /*1b70*/  BRA `(.L_x_3950) ;  /* 0x0000076000007947 */ /* 0x000fea0003800000 */
.L_x_3960:
[----:B------:R-:W2:Y:S02]  /*1b80*/  LDG.E.U16 R0, [R4.64] ;  /* 0x0000002404007981 */ /* 0x000ea4000c1e1500 */
[----:B--2---:R-:W-:-:S05]  /*1b90*/  PRMT R0, RZ, 0x5410, R0 ;  /* 0x00005410ff007816 */ /* 0x004fca0000000000 */
[----:B------:R-:W-:-:S04]  /*1ba0*/  FMUL.FTZ R0, R0, 1 ;  /* 0x3f80000000007820 */ /* 0x000fc80000410000 */
[----:B------:R0:W1:Y:S01]  /*1bb0*/  F2F.F64.F32 R22, R0 ;  /* 0x0000000000167310 */ /* 0x0000620000201800 */
[----:B------:R-:W-:Y:S05]  /*1bc0*/  BRA `(.L_x_3950) ;  /* 0x0000071000007947 */ /* 0x000fea0003800000 */
.L_x_3957:
        /* <DEDUP_REMOVED lines=9> */
[----:B--2---:R0:W1:Y:S01]  /*1c60*/  I2F.F64.U16 R22, R4 ;  /* 0x0000000400167312 */ /* 0x0040620000101800 */
[----:B------:R-:W-:Y:S05]  /*1c70*/  BRA `(.L_x_3950) ;  /* 0x0000066000007947 */ /* 0x000fea0003800000 */
.L_x_3964:
        /* <DEDUP_REMOVED lines=21> */
.L_x_3968:
[----:B------:R-:W-:Y:S05]  /*1dd0*/  BSYNC B1 ;  /* 0x0000000000017941 */ /* 0x000fea0003800000 */
.L_x_3967:
[----:B------:R-:W-:Y:S01]  /*1de0*/  LEA R5, R0, 0x3b800000, 0x17 ;  /* 0x3b80000000057811 */ /* 0x000fe200078eb8ff */
[----:B------:R-:W-:-:S05]  /*1df0*/  IMAD.SHL.U32 R0, R3, 0x100000, RZ ;  /* 0x0010000003007824 */ /* 0x000fca00078e00ff */
[----:B------:R-:W-:Y:S02]  /*1e00*/  LOP3.LUT R0, R5, R0, R6, 0xfe, !PT ;  /* 0x0000000005007212 */ /* 0x000fe400078efe06 */
.L_x_3966:
[----:B------:R-:W-:Y:S05]  /*1e10*/  BSYNC B0 ;  /* 0x0000000000007941 */ /* 0x000fea0003800000 */
.L_x_3965:
[----:B------:R-:W-:-:S04]  /*1e20*/  FMUL.FTZ R0, R0, 1 ;  /* 0x3f80000000007820 */ /* 0x000fc80000410000 */
[----:B------:R0:W1:Y:S01]  /*1e30*/  F2F.F64.F32 R22, R0 ;  /* 0x0000000000167310 */ /* 0x0000620000201800 */
[----:B------:R-:W-:Y:S05]  /*1e40*/  BRA `(.L_x_3950) ;  /* 0x0000049000007947 */ /* 0x000fea0003800000 */
.L_x_3963:
        /* <DEDUP_REMOVED lines=21> */
.L_x_3972:
[----:B------:R-:W-:Y:S05]  /*1fa0*/  BSYNC B1 ;  /* 0x0000000000017941 */ /* 0x000fea0003800000 */
.L_x_3971:
[----:B------:R-:W-:Y:S01]  /*1fb0*/  LEA R5, R0, 0x37800000, 0x17 ;  /* 0x3780000000057811 */ /* 0x000fe200078eb8ff */
[----:B------:R-:W-:-:S05]  /*1fc0*/  IMAD.SHL.U32 R0, R3, 0x200000, RZ ;  /* 0x0020000003007824 */ /* 0x000fca00078e00ff */
[----:B------:R-:W-:Y:S02]  /*1fd0*/  LOP3.LUT R0, R5, R0, R6, 0xfe, !PT ;  /* 0x0000000005007212 */ /* 0x000fe400078efe06 */
.L_x_3970:
[----:B------:R-:W-:Y:S05]  /*1fe0*/  BSYNC B0 ;  /* 0x0000000000007941 */ /* 0x000fea0003800000 */
.L_x_3969:
[----:B------:R-:W-:-:S04]  /*1ff0*/  FMUL.FTZ R0, R0, 1 ;  /* 0x3f80000000007820 */ /* 0x000fc80000410000 */
[----:B------:R0:W1:Y:S01]  /*2000*/  F2F.F64.F32 R22, R0 ;  /* 0x0000000000167310 */ /* 0x0000620000201800 */
[----:B------:R-:W-:Y:S05]  /*2010*/  BRA `(.L_x_3950) ;  /* 0x000002c000007947 */ /* 0x000fea0003800000 */
.L_x_3962:
        /* <DEDUP_REMOVED lines=14> */
.L_x_3976:
[----:B------:R-:W-:Y:S05]  /*2100*/  BSYNC B0 ;  /* 0x0000000000007941 */ /* 0x000fea0003800000 */
.L_x_3975:
[----:B------:R-:W-:-:S04]  /*2110*/  FMUL.FTZ R0, R0, 1 ;  /* 0x3f80000000007820 */ /* 0x000fc80000410000 */
[----:B------:R0:W1:Y:S01]  /*2120*/  F2F.F64.F32 R22, R0 ;  /* 0x0000000000167310 */ /* 0x0000620000201800 */
[----:B------:R-:W-:Y:S05]  /*2130*/  BRA `(.L_x_3950) ;  /* 0x000001a000007947 */ /* 0x000fea0003800000 */
.L_x_3949:
        /* <DEDUP_REMOVED lines=19> */
[----:B------:R-:W-:Y:S01]  /*2270*/  CS2R R22, SRZ ;  /* 0x0000000000167805 */ /* 0x000fe2000001ff00 */
[----:B------:R-:W-:Y:S05]  /*2280*/  BRA `(.L_x_3950) ;  /* 0x0000005000007947 */ /* 0x000fea0003800000 */
.L_x_3974:
[----:B------:R-:W2:Y:S02]  /*2290*/  LDG.E.64 R22, [R4.64] ;  /* 0x0000002404167981 */ /* 0x000ea4000c1e1b00 */
[----:B--2---:R-:W0:Y:S01]  /*22a0*/  I2F.F64.U64 R22, R22 ;  /* 0x0000001600167312 */ /* 0x004e220000301800 */
[----:B------:R-:W-:Y:S05]  /*22b0*/  BRA `(.L_x_3950) ;  /* 0x0000002000007947 */ /* 0x000fea0003800000 */
.L_x_3973:
[----:B------:R-:W2:Y:S02]  /*22c0*/  LDG.E R4, [R4.64] ;  /* 0x0000002404047981 */ /* 0x000ea4000c1e1900 */
[----:B--2---:R0:W1:Y:S02]  /*22d0*/  I2F.F64.U32 R22, R4 ;  /* 0x0000000400167312 */ /* 0x0040640000201800 */
.L_x_3950:
[----:B------:R-:W2:Y:S01]  /*22e0*/  LDC.U8 R3, c[0x0][0x4bb] ;  /* 0x00012ec0ff037b82 */ /* 0x000ea20000000000 */
[----:B0-----:R-:W-:-:S05]  /*22f0*/  IADD3 R4, P1, R19, c[0x0][0x4a0], RZ ;  /* 0x0001280013047a10 */ /* 0x001fca0007f3e0ff */
        /* <DEDUP_REMOVED lines=13> */
[----:B--2---:R0:W2:Y:S01]  /*23d0*/  I2F.F64.S16 R24, R4 ;  /* 0x0000000400187312 */ /* 0x0040a20000101c00 */
[----:B------:R-:W-:Y:S05]  /*23e0*/  BRA `(.L_x_3982) ;  /* 0x00000e2000007947 */ /* 0x000fea0003800000 */
.L_x_3980:
[----:B------:R-:W2:Y:S02]  /*23f0*/  LDG.E.U8 R4, [R4.64] ;  /* 0x0000002404047981 */ /* 0x000ea4000c1e1100 */
[----:B--2---:R0:W2:Y:S01]  /*2400*/  I2F.F64.U16 R24, R4 ;  /* 0x0000000400187312 */ /* 0x0040a20000101800 */
[----:B------:R-:W-:Y:S05]  /*2410*/  BRA `(.L_x_3982) ;  /* 0x00000df000007947 */ /* 0x000fea0003800000 */
.L_x_3979:
        /* <DEDUP_REMOVED lines=9> */
.L_x_3984:
[----:B------:R-:W2:Y:S02]  /*24b0*/  LDG.E R4, [R4.64] ;  /* 0x0000002404047981 */ /* 0x000ea4000c1e1900 */
[----:B--2---:R0:W2:Y:S01]  /*24c0*/  I2F.F64 R24, R4 ;  /* 0x0000000400187312 */ /* 0x0040a20000201c00 */
[----:B------:R-:W-:Y:S05]  /*24d0*/  BRA `(.L_x_3982) ;  /* 0x00000d3000007947 */ /* 0x000fea0003800000 */
.L_x_3983:
[----:B------:R-:W2:Y:S02]  /*24e0*/  LDG.E.U16 R4, [R4.64] ;  /* 0x0000002404047981 */ /* 0x000ea4000c1e1500 */
[----:B--2---:R0:W2:Y:S01]  /*24f0*/  I2F.F64.S16 R24, R4 ;  /* 0x0000000400187312 */ /* 0x0040a20000101c00 */
[----:B------:R-:W-:Y:S05]  /*2500*/  BRA `(.L_x_3982) ;  /* 0x00000d0000007947 */ /* 0x000fea0003800000 */
.L_x_3978:
        /* <DEDUP_REMOVED lines=10> */
.L_x_3986:
[----:B------:R-:W2:Y:S02]  /*25b0*/  LDG.E.U16 R0, [R4.64] ;  /* 0x0000002404007981 */ /* 0x000ea4000c1e1500 */
[----:B--2---:R-:W-:-:S05]  /*25c0*/  HADD2.F32 R0, -RZ, R0.H0_H0 ;  /* 0x20000000ff007230 */ /* 0x004fca0000004100 */
[----:B------:R-:W-:-:S04]  /*25d0*/  FMUL.FTZ R0, R0, 1 ;  /* 0x3f80000000007820 */ /* 0x000fc80000410000 */
[----:B------:R0:W2:Y:S01]  /*25e0*/  F2F.F64.F32 R24, R0 ;  /* 0x0000000000187310 */ /* 0x0000a20000201800 */
[----:B------:R-:W-:Y:S05]  /*25f0*/  BRA `(.L_x_3982) ;  /* 0x00000c1000007947 */ /* 0x000fea0003800000 */
.L_x_3985:
        /* <DEDUP_REMOVED lines=10> */
.L_x_3988:
[----:B------:R-:W2:Y:S02]  /*26a0*/  LDG.E.U16 R4, [R4.64] ;  /* 0x0000002404047981 */ /* 0x000ea4000c1e1500 */
[----:B--2---:R-:W-:-:S05]  /*26b0*/  HADD2.F32 R0, -RZ, R4.H0_H0 ;  /* 0x20000004ff007230 */ /* 0x004fca0000004100 */
[----:B------:R-:W-:-:S04]  /*26c0*/  FMUL.FTZ R0, R0, 1 ;  /* 0x3f80000000007820 */ /* 0x000fc80000410000 */
[----:B------:R0:W2:Y:S01]  /*26d0*/  F2F.F64.F32 R24, R0 ;  /* 0x0000000000187310 */ /* 0x0000a20000201800 */
[----:B------:R-:W-:Y:S05]  /*26e0*/  BRA `(.L_x_3982) ;  /* 0x00000b2000007947 */ /* 0x000fea0003800000 */
.L_x_3987:
[----:B------:R0:W5:Y:S01]  /*26f0*/  LDG.E.64 R24, [R4.64] ;  /* 0x0000002404187981 */ /* 0x000162000c1e1b00 */
[----:B------:R-:W-:Y:S05]  /*2700*/  BRA `(.L_x_3982) ;  /* 0x00000b0000007947 */ /* 0x000fea0003800000 */
.L_x_3977:
        /* <DEDUP_REMOVED lines=13> */
.L_x_3991:
[----:B------:R0:W5:Y:S01]  /*27e0*/  LDG.E.64 R24, [R4.64] ;  /* 0x0000002404187981 */ /* 0x000162000c1e1b00 */
[----:B------:R-:W-:Y:S05]  /*27f0*/  BRA `(.L_x_3982) ;  /* 0x00000a1000007947 */ /* 0x000fea0003800000 */
.L_x_3990:
        /* <DEDUP_REMOVED lines=26> */
[----:B------:R0:W2:Y:S01]  /*29a0*/  F2F.F64.F32 R24, R7 ;  /* 0x0000000700187310 */ /* 0x0000a20000201800 */
[----:B------:R-:W-:Y:S05]  /*29b0*/  BRA `(.L_x_3982) ;  /* 0x0000085000007947 */ /* 0x000fea0003800000 */
.L_x_3993:
        /* <DEDUP_REMOVED lines=13> */
[----:B------:R0:W2:Y:S01]  /*2a90*/  F2F.F64.F32 R24, R0 ;  /* 0x0000000000187310 */ /* 0x0000a20000201800 */
[----:B------:R-:W-:Y:S05]  /*2aa0*/  BRA `(.L_x_3982) ;  /* 0x0000076000007947 */ /* 0x000fea0003800000 */
.L_x_3992:
[----:B------:R-:W2:Y:S02]  /*2ab0*/  LDG.E.U16 R0, [R4.64] ;  /* 0x0000002404007981 */ /* 0x000ea4000c1e1500 */
[----:B--2---:R-:W-:-:S05]  /*2ac0*/  PRMT R0, RZ, 0x5410, R0 ;  /* 0x00005410ff007816 */ /* 0x004fca0000000000 */
[----:B------:R-:W-:-:S04]  /*2ad0*/  FMUL.FTZ R0, R0, 1 ;  /* 0x3f80000000007820 */ /* 0x000fc80000410000 */
[----:B------:R0:W2:Y:S01]  /*2ae0*/  F2F.F64.F32 R24, R0 ;  /* 0x0000000000187310 */ /* 0x0000a20000201800 */
[----:B------:R-:W-:Y:S05]  /*2af0*/  BRA `(.L_x_3982) ;  /* 0x0000071000007947 */ /* 0x000fea0003800000 */
.L_x_3989:
        /* <DEDUP_REMOVED lines=9> */
[----:B--2---:R0:W2:Y:S01]  /*2b90*/  I2F.F64.U16 R24, R4 ;  /* 0x0000000400187312 */ /* 0x0040a20000101800 */
[----:B------:R-:W-:Y:S05]  /*2ba0*/  BRA `(.L_x_3982) ;  /* 0x0000066000007947 */ /* 0x000fea0003800000 */
.L_x_3996:
        /* <DEDUP_REMOVED lines=21> */
.L_x_4000:
[----:B------:R-:W-:Y:S05]  /*2d00*/  BSYNC B1 ;  /* 0x0000000000017941 */ /* 0x000fea0003800000 */
.L_x_3999:
[----:B------:R-:W-:Y:S01]  /*2d10*/  LEA R5, R0, 0x3b800000, 0x17 ;  /* 0x3b80000000057811 */ /* 0x000fe200078eb8ff */
[----:B------:R-:W-:-:S05]  /*2d20*/  IMAD.SHL.U32 R0, R3, 0x100000, RZ ;  /* 0x0010000003007824 */ /* 0x000fca00078e00ff */
[----:B------:R-:W-:Y:S02]  /*2d30*/  LOP3.LUT R0, R5, R0, R6, 0xfe, !PT ;  /* 0x0000000005007212 */ /* 0x000fe400078efe06 */
.L_x_3998:
[----:B------:R-:W-:Y:S05]  /*2d40*/  BSYNC B0 ;  /* 0x0000000000007941 */ /* 0x000fea0003800000 */
.L_x_3997:
[----:B------:R-:W-:-:S04]  /*2d50*/  FMUL.FTZ R0, R0, 1 ;  /* 0x3f80000000007820 */ /* 0x000fc80000410000 */
[----:B------:R0:W2:Y:S01]  /*2d60*/  F2F.F64.F32 R24, R0 ;  /* 0x0000000000187310 */ /* 0x0000a20000201800 */
[----:B------:R-:W-:Y:S05]  /*2d70*/  BRA `(.L_x_3982) ;  /* 0x0000049000007947 */ /* 0x000fea0003800000 */
.L_x_3995:
        /* <DEDUP_REMOVED lines=21> */
.L_x_4004:
[----:B------:R-:W-:Y:S05]  /*2ed0*/  BSYNC B1 ;  /* 0x0000000000017941 */ /* 0x000fea0003800000 */
.L_x_4003:
[----:B------:R-:W-:Y:S01]  /*2ee0*/  LEA R5, R0, 0x37800000, 0x17 ;  /* 0x3780000000057811 */ /* 0x000fe200078eb8ff */
[----:B------:R-:W-:-:S05]  /*2ef0*/  IMAD.SHL.U32 R0, R3, 0x200000, RZ ;  /* 0x0020000003007824 */ /* 0x000fca00078e00ff */
[----:B------:R-:W-:Y:S02]  /*2f00*/  LOP3.LUT R0, R5, R0, R6, 0xfe, !PT ;  /* 0x0000000005007212 */ /* 0x000fe400078efe06 */
.L_x_4002:
[----:B------:R-:W-:Y:S05]  /*2f10*/  BSYNC B0 ;  /* 0x0000000000007941 */ /* 0x000fea0003800000 */
.L_x_4001:
[----:B------:R-:W-:-:S04]  /*2f20*/  FMUL.FTZ R0, R0, 1 ;  /* 0x3f80000000007820 */ /* 0x000fc80000410000 */
[----:B------:R0:W2:Y:S01]  /*2f30*/  F2F.F64.F32 R24, R0 ;  /* 0x0000000000187310 */ /* 0x0000a20000201800 */
[----:B------:R-:W-:Y:S05]  /*2f40*/  BRA `(.L_x_3982) ;  /* 0x000002c000007947 */ /* 0x000fea0003800000 */
.L_x_3994:
        /* <DEDUP_REMOVED lines=14> */
.L_x_4008:
[----:B------:R-:W-:Y:S05]  /*3030*/  BSYNC B0 ;  /* 0x0000000000007941 */ /* 0x000fea0003800000 */
.L_x_4007:
[----:B------:R-:W-:-:S04]  /*3040*/  FMUL.FTZ R0, R0, 1 ;  /* 0x3f80000000007820 */ /* 0x000fc80000410000 */
[----:B------:R0:W2:Y:S01]  /*3050*/  F2F.F64.F32 R24, R0 ;  /* 0x0000000000187310 */ /* 0x0000a20000201800 */
[----:B------:R-:W-:Y:S05]  /*3060*/  BRA `(.L_x_3982) ;  /* 0x000001a000007947 */ /* 0x000fea0003800000 */
.L_x_3981:
        /* <DEDUP_REMOVED lines=19> */
[----:B------:R-:W-:Y:S01]  /*31a0*/  CS2R R24, SRZ ;  /* 0x0000000000187805 */ /* 0x000fe2000001ff00 */
[----:B------:R-:W-:Y:S05]  /*31b0*/  BRA `(.L_x_3982) ;  /* 0x0000005000007947 */ /* 0x000fea0003800000 */
.L_x_4006:
[----:B------:R-:W2:Y:S02]  /*31c0*/  LDG.E.64 R24, [R4.64] ;  /* 0x0000002404187981 */ /* 0x000ea4000c1e1b00 */
[----:B--2---:R-:W0:Y:S01]  /*31d0*/  I2F.F64.U64 R24, R24 ;  /* 0x0000001800187312 */ /* 0x004e220000301800 */
[----:B------:R-:W-:Y:S05]  /*31e0*/  BRA `(.L_x_3982) ;  /* 0x0000002000007947 */ /* 0x000fea0003800000 */
.L_x_4005:
[----:B------:R-:W2:Y:S02]  /*31f0*/  LDG.E R4, [R4.64] ;  /* 0x0000002404047981 */ /* 0x000ea4000c1e1900 */
[----:B--2---:R0:W2:Y:S02]  /*3200*/  I2F.F64.U32 R24, R4 ;  /* 0x0000000400187312 */ /* 0x0040a40000201800 */
.L_x_3982:
[----:B------:R-:W3:Y:S01]  /*3210*/  LDC.U8 R3, c[0x0][0x4bc] ;  /* 0x00012f00ff037b82 */ /* 0x000ee20000000000 */
[----:B0-----:R-:W-:-:S05]  /*3220*/  IADD3 R4, P1, R18, c[0x0][0x4a8], RZ ;  /* 0x00012a0012047a10 */ /* 0x001fca0007f3e0ff */
        /* <DEDUP_REMOVED lines=13> */
[----:B---3--:R0:W3:Y:S01]  /*3300*/  I2F.F64.S16 R18, R4 ;  /* 0x0000000400127312 */ /* 0x0080e20000101c00 */
[----:B------:R-:W-:Y:S05]  /*3310*/  BRA `(.L_x_4014) ;  /* 0x00000e2000007947 */ /* 0x000fea0003800000 */
.L_x_4012:
[----:B------:R-:W3:Y:S02]  /*3320*/  LDG.E.U8 R4, [R4.64] ;  /* 0x0000002404047981 */ /* 0x000ee4000c1e1100 */
[----:B---3--:R0:W3:Y:S01]  /*3330*/  I2F.F64.U16 R18, R4 ;  /* 0x0000000400127312 */ /* 0x0080e20000101800 */
[----:B------:R-:W-:Y:S05]  /*3340*/  BRA `(.L_x_4014) ;  /* 0x00000df000007947 */ /* 0x000fea0003800000 */
.L_x_4011:
[----:B------:R-:W-:-:S13]  /*3350*/  ISETP.NE.AND P0, PT, R0, 0x2, PT ;  /* 0x000000020000780c */ /* 0x000fda0003f05270 */
[----:B------:R-:W-:Y:S05]  /*3360*/  @!P0 BRA `(.L_x_4015) ;  /* 0x000000a000008947 */ /* 0x000fea0003800000 */
[----:B------:R-:W-:-:S13]  /*3370*/  ISETP.NE.AND P0, PT, R0, 0x3, PT ;  /* 0x000000030000780c */ /* 0x000fda0003f05270 */
[----:B------:R-:W-:Y:S05]  /*3380*/  @!P0 BRA `(.L_x_4016) ;  /* 0x0000005000008947 */ /* 0x000fea0003800000 */
[----:B------:R-:W-:-:S13]  /*3390*/  ISETP.NE.AND P0, PT, R0, 0x4, PT ;  /* 0x000000040000780c */ /* 0x000fda0003f05270 */
[----:B------:R-:W-:Y:S05]  /*33a0*/  @P0 BRA `(.L_x_4013) ;  /* 0x00000bf000000947 */ /* 0x000fea0003800000 */
[----:B------:R-:W3:Y:S02]  /*33b0*/  LDG.E.64 R18, [R4.64] ;  /* 0x0000002404127981 */ /* 0x000ee4000c1e1b00 */
[----:B---3--:R-:W0:Y:S01]  /*33c0*/  I2F.F64.S64 R18, R18 ;  /* 0x0000001200127312 */ /* 0x008e220000301c00 */
[----:B------:R-:W-:Y:S05]  /*33d0*/  BRA `(.L_x_4014) ;  /* 0x00000d6000007947 */ /* 0x000fea0003800000 */
.L_x_4016:
[----:B------:R-:W3:Y:S02]  /*33e0*/  LDG.E R4, [R4.64] ;  /* 0x0000002404047981 */ /* 0x000ee4000c1e1900 */
[----:B---3--:R0:W3:Y:S01]  /*33f0*/  I2F.F64 R18, R4 ;  /* 0x0000000400127312 */ /* 0x0080e20000201c00 */
[----:B------:R-:W-:Y:S05]  /*3400*/  BRA `(.L_x_4014) ;  /* 0x00000d3000007947 */ /* 0x000fea0003800000 */
.L_x_4015:
[----:B------:R-:W3:Y:S02]  /*3410*/  LDG.E.U16 R4, [R4.64] ;  /* 0x0000002404047981 */ /* 0x000ee4000c1e1500 */
[----:B---3--:R0:W3:Y:S01]  /*3420*/  I2F.F64.S16 R18, R4 ;  /* 0x0000000400127312 */ /* 0x0080e20000101c00 */
[----:B------:R-:W-:Y:S05]  /*3430*/  BRA `(.L_x_4014) ;  /* 0x00000d0000007947 */ /* 0x000fea0003800000 */
.L_x_4010:
[----:B------:R-:W-:-:S13]  /*3440*/  ISETP.GT.AND P0, PT, R0, 0x6, PT ;  /* 0x000000060000780c */ /* 0x000fda0003f04270 */
[----:B------:R-:W-:Y:S05]  /*3450*/  @P0 BRA `(.L_x_4017) ;  /* 0x000000d000000947 */ /* 0x000fea0003800000 */
[----:B------:R-:W-:-:S13]  /*3460*/  ISETP.NE.AND P0, PT, R0, 0x5, PT ;  /* 0x000000050000780c */ /* 0x000fda0003f05270 */
[----:B------:R-:W-:Y:S05]  /*3470*/  @!P0 BRA `(.L_x_4018) ;  /* 0x0000006000008947 */ /* 0x000fea0003800000 */
[----:B------:R-:W-:-:S13]  /*3480*/  ISETP.NE.AND P0, PT, R0, 0x6, PT ;  /* 0x000000060000780c */ /* 0x000fda0003f05270 */
[----:B------:R-:W-:Y:S05]  /*3490*/  @P0 BRA `(.L_x_4013) ;  /* 0x00000b0000000947 */ /* 0x000fea0003800000 */
[----:B------:R-:W3:Y:S02]  /*34a0*/  LDG.E R18, [R4.64] ;  /* 0x0000002404127981 */ /* 0x000ee4000c1e1900 */
[----:B---3--:R-:W-:-:S06]  /*34b0*/  FMUL.FTZ R18, R18, 1 ;  /* 0x3f80000012127820 */ /* 0x008fcc0000410000 */
[----:B------:R-:W0:Y:S01]  /*34c0*/  F2F.F64.F32 R18, R18 ;  /* 0x0000001200127310 */ /* 0x000e220000201800 */
[----:B------:R-:W-:Y:S05]  /*34d0*/  BRA `(.L_x_4014) ;  /* 0x00000c6000007947 */ /* 0x000fea0003800000 */
.L_x_4018:
[----:B------:R-:W3:Y:S02]  /*34e0*/  LDG.E.U16 R0, [R4.64] ;  /* 0x0000002404007981 */ /* 0x000ee4000c1e1500 */
[----:B---3--:R-:W-:-:S05]  /*34f0*/  HADD2.F32 R0, -RZ, R0.H0_H0 ;  /* 0x20000000ff007230 */ /* 0x008fca0000004100 */
[----:B------:R-:W-:-:S04]  /*3500*/  FMUL.FTZ R0, R0, 1 ;  /* 0x3f80000000007820 */ /* 0x000fc80000410000 */
[----:B------:R0:W3:Y:S01]  /*3510*/  F2F.F64.F32 R18, R0 ;  /* 0x0000000000127310 */ /* 0x0000e20000201800 */
[----:B------:R-:W-:Y:S05]  /*3520*/  BRA `(.L_x_4014) ;  /* 0x00000c1000007947 */ /* 0x000fea0003800000 */
.L_x_4017:
[----:B------:R-:W-:-:S13]  /*3530*/  ISETP.NE.AND P0, PT, R0, 0x7, PT ;  /* 0x000000070000780c */ /* 0x000fda0003f05270 */
[----:B------:R-:W-:Y:S05]  /*3540*/  @!P0 BRA `(.L_x_4019) ;  /* 0x000000d000008947 */ /* 0x000fea0003800000 */
        /* <DEDUP_REMOVED lines=8> */
.L_x_4020:
[----:B------:R-:W3:Y:S02]  /*35d0*/  LDG.E.U16 R4, [R4.64] ;  /* 0x0000002404047981 */ /* 0x000ee4000c1e1500 */
[----:B---3--:R-:W-:-:S05]  /*35e0*/  HADD2.F32 R0, -RZ, R4.H0_H0 ;  /* 0x20000004ff007230 */ /* 0x008fca0000004100 */
[----:B------:R-:W-:-:S04]  /*35f0*/  FMUL.FTZ R0, R0, 1 ;  /* 0x3f80000000007820 */ /* 0x000fc80000410000 */
[----:B------:R0:W3:Y:S01]  /*3600*/  F2F.F64.F32 R18, R0 ;  /* 0x0000000000127310 */ /* 0x0000e20000201800 */
[----:B------:R-:W-:Y:S05]  /*3610*/  BRA `(.L_x_4014) ;  /* 0x00000b2000007947 */ /* 0x000fea0003800000 */
.L_x_4019:
[----:B------:R0:W5:Y:S01]  /*3620*/  LDG.E.64 R18, [R4.64] ;  /* 0x0000002404127981 */ /* 0x000162000c1e1b00 */
[----:B------:R-:W-:Y:S05]  /*3630*/  BRA `(.L_x_4014) ;  /* 0x00000b0000007947 */ /* 0x000fea0003800000 */
.L_x_4009:
        /* <DEDUP_REMOVED lines=8> */
[----:B------:R-:W3:Y:S01]  /*36c0*/  LDG.E.U8 R4, [R4.64] ;  /* 0x0000002404047981 */ /* 0x000ee2000c1e1100 */
[----:B------:R-:W-:Y:S01]  /*36d0*/  IMAD.MOV.U32 R18, RZ, RZ, RZ ;  /* 0x000000ffff127224 */ /* 0x000fe200078e00ff */
[----:B---3--:R-:W-:-:S04]  /*36e0*/  ISETP.NE.AND P0, PT, R4, RZ, PT ;  /* 0x000000ff0400720c */ /* 0x008fc80003f05270 */
[----:B------:R-:W-:Y:S01]  /*36f0*/  FSEL R19, RZ, 1.875, !P0 ;  /* 0x3ff00000ff137808 */ /* 0x000fe20004000000 */
[----:B------:R-:W-:Y:S05]  /*3700*/  BRA `(.L_x_4014) ;  /* 0x00000a3000007947 */ /* 0x000fea0003800000 */
.L_x_4023:
[----:B------:R0:W5:Y:S01]  /*3710*/  LDG.E.64 R18, [R4.64] ;  /* 0x0000002404127981 */ /* 0x000162000c1e1b00 */
[----:B------:R-:W-:Y:S05]  /*3720*/  BRA `(.L_x_4014) ;  /* 0x00000a1000007947 */ /* 0x000fea0003800000 */
.L_x_4022:
        /* <DEDUP_REMOVED lines=26> */
[----:B------:R0:W3:Y:S01]  /*38d0*/  F2F.F64.F32 R18, R7 ;  /* 0x0000000700127310 */ /* 0x0000e20000201800 */
[----:B------:R-:W-:Y:S05]  /*38e0*/  BRA `(.L_x_4014) ;  /* 0x0000085000007947 */ /* 0x000fea0003800000 */
.L_x_4025:
        /* <DEDUP_REMOVED lines=13> */
[----:B------:R0:W3:Y:S01]  /*39c0*/  F2F.F64.F32 R18, R0 ;  /* 0x0000000000127310 */ /* 0x0000e20000201800 */
[----:B------:R-:W-:Y:S05]  /*39d0*/  BRA `(.L_x_4014) ;  /* 0x0000076000007947 */ /* 0x000fea0003800000 */
.L_x_4024:
[----:B------:R-:W3:Y:S02]  /*39e0*/  LDG.E.U16 R0, [R4.64] ;  /* 0x0000002404007981 */ /* 0x000ee4000c1e1500 */
[----:B---3--:R-:W-:-:S05]  /*39f0*/  PRMT R0, RZ, 0x5410, R0 ;  /* 0x00005410ff007816 */ /* 0x008fca0000000000 */
[----:B------:R-:W-:-:S04]  /*3a00*/  FMUL.FTZ R0, R0, 1 ;  /* 0x3f80000000007820 */ /* 0x000fc80000410000 */
[----:B------:R0:W3:Y:S01]  /*3a10*/  F2F.F64.F32 R18, R0 ;  /* 0x0000000000127310 */ /* 0x0000e20000201800 */
[----:B------:R-:W-:Y:S05]  /*3a20*/  BRA `(.L_x_4014) ;  /* 0x0000071000007947 */ /* 0x000fea0003800000 */
.L_x_4021:
        /* <DEDUP_REMOVED lines=9> */
[----:B---3--:R0:W3:Y:S01]  /*3ac0*/  I2F.F64.U16 R18, R4 ;  /* 0x0000000400127312 */ /* 0x0080e20000101800 */
[----:B------:R-:W-:Y:S05]  /*3ad0*/  BRA `(.L_x_4014) ;  /* 0x0000066000007947 */ /* 0x000fea0003800000 */
.L_x_4028:
[----:B------:R-:W3:Y:S01]  /*3ae0*/  LDG.E.U8 R3, [R4.64] ;  /* 0x0000002404037981 */ /* 0x000ee2000c1e1100 */
[----:B------:R-:W-:Y:S01]  /*3af0*/  BSSY B0, `(.L_x_4029) ;  /* 0x0000018000007945 */ /* 0x000fe20003800000 */
        /* <DEDUP_REMOVED lines=19> */
.L_x_4032:
[----:B------:R-:W-:Y:S05]  /*3c30*/  BSYNC B1 ;  /* 0x0000000000017941 */ /* 0x000fea0003800000 */
.L_x_4031:
[----:B------:R-:W-:Y:S01]  /*3c40*/  LEA R5, R0, 0x3b800000, 0x17 ;  /* 0x3b80000000057811 */ /* 0x000fe200078eb8ff */
[----:B------:R-:W-:-:S05]  /*3c50*/  IMAD.SHL.U32 R0, R3, 0x100000, RZ ;  /* 0x0010000003007824 */ /* 0x000fca00078e00ff */
[----:B------:R-:W-:Y:S02]  /*3c60*/  LOP3.LUT R0, R5, R0, R6, 0xfe, !PT ;  /* 0x0000000005007212 */ /* 0x000fe400078efe06 */
.L_x_4030:
[----:B------:R-:W-:Y:S05]  /*3c70*/  BSYNC B0 ;  /* 0x0000000000007941 */ /* 0x000fea0003800000 */
.L_x_4029:
[----:B------:R-:W-:-:S04]  /*3c80*/  FMUL.FTZ R0, R0, 1 ;  /* 0x3f80000000007820 */ /* 0x000fc80000410000 */
[----:B------:R0:W3:Y:S01]  /*3c90*/  F2F.F64.F32 R18, R0 ;  /* 0x0000000000127310 */ /* 0x0000e20000201800 */
[----:B------:R-:W-:Y:S05]  /*3ca0*/  BRA `(.L_x_4014) ;  /* 0x0000049000007947 */ /* 0x000fea0003800000 */
.L_x_4027:
        /* <DEDUP_REMOVED lines=21> */
.L_x_4036:
[----:B------:R-:W-:Y:S05]  /*3e00*/  BSYNC B1 ;  /* 0x0000000000017941 */ /* 0x000fea0003800000 */
.L_x_4035:
[----:B------:R-:W-:Y:S01]  /*3e10*/  LEA R5, R0, 0x37800000, 0x17 ;  /* 0x3780000000057811 */ /* 0x000fe200078eb8ff */
[----:B------:R-:W-:-:S05]  /*3e20*/  IMAD.SHL.U32 R0, R3, 0x200000, RZ ;  /* 0x0020000003007824 */ /* 0x000fca00078e00ff */
[----:B------:R-:W-:Y:S02]  /*3e30*/  LOP3.LUT R0, R5, R0, R6, 0xfe, !PT ;  /* 0x0000000005007212 */ /* 0x000fe400078efe06 */
.L_x_4034:
[----:B------:R-:W-:Y:S05]  /*3e40*/  BSYNC B0 ;  /* 0x0000000000007941 */ /* 0x000fea0003800000 */
.L_x_4033:
[----:B------:R-:W-:-:S04]  /*3e50*/  FMUL.FTZ R0, R0, 1 ;  /* 0x3f80000000007820 */ /* 0x000fc80000410000 */
[----:B------:R0:W3:Y:S01]  /*3e60*/  F2F.F64.F32 R18, R0 ;  /* 0x0000000000127310 */ /* 0x0000e20000201800 */
[----:B------:R-:W-:Y:S05]  /*3e70*/  BRA `(.L_x_4014) ;  /* 0x000002c000007947 */ /* 0x000fea0003800000 */
.L_x_4026:
[----:B------:R-:W-:-:S13]  /*3e80*/  ISETP.NE.AND P0, PT, R0, 0x1c, PT ;  /* 0x0000001c0000780c */ /* 0x000fda0003f05270 */
[----:B------:R-:W-:Y:S05]  /*3e90*/  @!P0 BRA `(.L_x_4037) ;  /* 0x0000028000008947 */ /* 0x000fea0003800000 */
[----:B------:R-:W-:-:S13]  /*3ea0*/  ISETP.NE.AND P0, PT, R0, 0x1d, PT ;  /* 0x0000001d0000780c */ /* 0x000fda0003f05270 */
[----:B------:R-:W-:Y:S05]  /*3eb0*/  @!P0 BRA `(.L_x_4038) ;  /* 0x0000023000008947 */ /* 0x000fea0003800000 */
[----:B------:R-:W-:-:S13]  /*3ec0*/  ISETP.NE.AND P0, PT, R0, 0x2c, PT ;  /* 0x0000002c0000780c */ /* 0x000fda0003f05270 */
[----:B------:R-:W-:Y:S05]  /*3ed0*/  @P0 BRA `(.L_x_4013) ;  /* 0x000000c000000947 */ /* 0x000fea0003800000 */
[----:B------:R-:W3:Y:S01]  /*3ee0*/  LDG.E.U8 R4, [R4.64] ;  /* 0x0000002404047981 */ /* 0x000ee2000c1e1100 */
[----:B------:R-:W-:Y:S01]  /*3ef0*/  BSSY B0, `(.L_x_4039) ;  /* 0x0000007000007945 */ /* 0x000fe20003800000 */
[----:B------:R-:W-:Y:S01]  /*3f00*/  IMAD.MOV.U32 R0, RZ, RZ, 0x400000 ;  /* 0x00400000ff007424 */ /* 0x000fe200078e00ff */
[----:B---3--:R-:W-:-:S13]  /*3f10*/  ISETP.NE.AND P0, PT, R4, RZ, PT ;  /* 0x000000ff0400720c */ /* 0x008fda0003f05270 */
[----:B------:R-:W-:Y:S05]  /*3f20*/  @!P0 BRA `(.L_x_4040) ;  /* 0x0000003000008947 */ /* 0x000fea0003800000 */
[----:B------:R-:W-:-:S13]  /*3f30*/  ISETP.NE.AND P0, PT, R4, 0xff, PT ;  /* 0x000000ff0400780c */ /* 0x000fda0003f05270 */
[----:B------:R-:W-:Y:S02]  /*3f40*/  @!P0 IMAD.MOV.U32 R0, RZ, RZ, 0x7f800001 ;  /* 0x7f800001ff008424 */ /* 0x000fe400078e00ff */
[----:B------:R-:W-:Y:S02]  /*3f50*/  @P0 IMAD.SHL.U32 R0, R4, 0x800000, RZ ;  /* 0x0080000004000824 */ /* 0x000fe400078e00ff */
.L_x_4040:
[----:B------:R-:W-:Y:S05]  /*3f60*/  BSYNC B0 ;  /* 0x0000000000007941 */ /* 0x000fea0003800000 */
.L_x_4039:
[----:B------:R-:W-:-:S04]  /*3f70*/  FMUL.FTZ R0, R0, 1 ;  /* 0x3f80000000007820 */ /* 0x000fc80000410000 */
[----:B------:R0:W3:Y:S01]  /*3f80*/  F2F.F64.F32 R18, R0 ;  /* 0x0000000000127310 */ /* 0x0000e20000201800 */
[----:B------:R-:W-:Y:S05]  /*3f90*/  BRA `(.L_x_4014) ;  /* 0x000001a000007947 */ /* 0x000fea0003800000 */
.L_x_4013:
        /* <DEDUP_REMOVED lines=18> */
[----:B012--5:R-:W-:Y:S05]  /*40c0*/  CALL.ABS.NOINC R14 ;  /* 0x000000000e007343 */ /* 0x027fea0003c00000 */
[----:B------:R-:W-:Y:S01]  /*40d0*/  CS2R R18, SRZ ;  /* 0x0000000000127805 */ /* 0x000fe2000001ff00 */
[----:B------:R-:W-:Y:S05]  /*40e0*/  BRA `(.L_x_4014) ;  /* 0x0000005000007947 */ /* 0x000fea0003800000 */
.L_x_4038:
[----:B------:R-:W3:Y:S02]  /*40f0*/  LDG.E.64 R18, [R4.64] ;  /* 0x0000002404127981 */ /* 0x000ee4000c1e1b00 */
[----:B---3--:R-:W0:Y:S01]  /*4100*/  I2F.F64.U64 R18, R18 ;  /* 0x0000001200127312 */ /* 0x008e220000301800 */
[----:B------:R-:W-:Y:S05]  /*4110*/  BRA `(.L_x_4014) ;  /* 0x0000002000007947 */ /* 0x000fea0003800000 */
.L_x_4037:
[----:B------:R-:W3:Y:S02]  /*4120*/  LDG.E R4, [R4.64] ;  /* 0x0000002404047981 */ /* 0x000ee4000c1e1900 */
[----:B---3--:R0:W3:Y:S02]  /*4130*/  I2F.F64.U32 R18, R4 ;  /* 0x0000000400127312 */ /* 0x0080e40000201800 */
.L_x_4014:
[----:B------:R-:W4:Y:S01]  /*4140*/  LDC.U8 R3, c[0x0][0x4bd] ;  /* 0x00012f40ff037b82 */ /* 0x000f220000000000 */
[----:B0-----:R-:W-:-:S05]  /*4150*/  IADD3 R4, P1, R26, c[0x0][0x4b0], RZ ;  /* 0x00012c001a047a10 */ /* 0x001fca0007f3e0ff */
        /* <DEDUP_REMOVED lines=13> */
[----:B----4-:R0:W4:Y:S01]  /*4230*/  I2F.F64.S16 R14, R4 ;  /* 0x00000004000e7312 */ /* 0x0101220000101c00 */
[----:B------:R-:W-:Y:S05]  /*4240*/  BRA `(.L_x_4046) ;  /* 0x00000e2000007947 */ /* 0x000fea0003800000 */
.L_x_4044:
[----:B------:R-:W4:Y:S02]  /*4250*/  LDG.E.U8 R4, [R4.64] ;  /* 0x0000002404047981 */ /* 0x000f24000c1e1100 */
[----:B----4-:R0:W4:Y:S01]  /*4260*/  I2F.F64.U16 R14, R4 ;  /* 0x00000004000e7312 */ /* 0x0101220000101800 */
[----:B------:R-:W-:Y:S05]  /*4270*/  BRA `(.L_x_4046) ;  /* 0x00000df000007947 */ /* 0x000fea0003800000 */
.L_x_4043:
[----:B------:R-:W-:-:S13]  /*4280*/  ISETP.NE.AND P0, PT, R0, 0x2, PT ;  /* 0x000000020000780c */ /* 0x000fda0003f05270 */
[----:B------:R-:W-:Y:S05]  /*4290*/  @!P0 BRA `(.L_x_4047) ;  /* 0x000000a000008947 */ /* 0x000fea0003800000 */
[----:B------:R-:W-:-:S13]  /*42a0*/  ISETP.NE.AND P0, PT, R0, 0x3, PT ;  /* 0x000000030000780c */ /* 0x000fda0003f05270 */
[----:B------:R-:W-:Y:S05]  /*42b0*/  @!P0 BRA `(.L_x_4048) ;  /* 0x0000005000008947 */ /* 0x000fea0003800000 */
[----:B------:R-:W-:-:S13]  /*42c0*/  ISETP.NE.AND P0, PT, R0, 0x4, PT ;  /* 0x000000040000780c */ /* 0x000fda0003f05270 */
[----:B------:R-:W-:Y:S05]  /*42d0*/  @P0 BRA `(.L_x_4045) ;  /* 0x00000bf000000947 */ /* 0x000fea0003800000 */
[----:B------:R-:W4:Y:S02]  /*42e0*/  LDG.E.64 R14, [R4.64] ;  /* 0x00000024040e7981 */ /* 0x000f24000c1e1b00 */
[----:B----4-:R-:W0:Y:S01]  /*42f0*/  I2F.F64.S64 R14, R14 ;  /* 0x0000000e000e7312 */ /* 0x010e220000301c00 */
[----:B------:R-:W-:Y:S05]  /*4300*/  BRA `(.L_x_4046) ;  /* 0x00000d6000007947 */ /* 0x000fea0003800000 */
.L_x_4048:
[----:B------:R-:W4:Y:S02]  /*4310*/  LDG.E R4, [R4.64] ;  /* 0x0000002404047981 */ /* 0x000f24000c1e1900 */
[----:B----4-:R0:W4:Y:S01]  /*4320*/  I2F.F64 R14, R4 ;  /* 0x00000004000e7312 */ /* 0x0101220000201c00 */
[----:B------:R-:W-:Y:S05]  /*4330*/  BRA `(.L_x_4046) ;  /* 0x00000d3000007947 */ /* 0x000fea0003800000 */
.L_x_4047:
[----:B------:R-:W4:Y:S02]  /*4340*/  LDG.E.U16 R4, [R4.64] ;  /* 0x0000002404047981 */ /* 0x000f24000c1e1500 */
[----:B----4-:R0:W4:Y:S01]  /*4350*/  I2F.F64.S16 R14, R4 ;  /* 0x00000004000e7312 */ /* 0x0101220000101c00 */
[----:B------:R-:W-:Y:S05]  /*4360*/  BRA `(.L_x_4046) ;  /* 0x00000d0000007947 */ /* 0x000fea0003800000 */
.L_x_4042:
[----:B------:R-:W-:-:S13]  /*4370*/  ISETP.GT.AND P0, PT, R0, 0x6, PT ;  /* 0x000000060000780c */ /* 0x000fda0003f04270 */
[----:B------:R-:W-:Y:S05]  /*4380*/  @P0 BRA `(.L_x_4049) ;  /* 0x000000d000000947 */ /* 0x000fea0003800000 */
[----:B------:R-:W-:-:S13]  /*4390*/  ISETP.NE.AND P0, PT, R0, 0x5, PT ;  /* 0x000000050000780c */ /* 0x000fda0003f05270 */
[----:B------:R-:W-:Y:S05]  /*43a0*/  @!P0 BRA `(.L_x_4050) ;  /* 0x0000006000008947 */ /* 0x000fea0003800000 */
[----:B------:R-:W-:-:S13]  /*43b0*/  ISETP.NE.AND P0, PT, R0, 0x6, PT ;  /* 0x000000060000780c */ /* 0x000fda0003f05270 */
[----:B------:R-:W-:Y:S05]  /*43c0*/  @P0 BRA `(.L_x_4045) ;  /* 0x00000b0000000947 */ /* 0x000fea0003800000 */
[----:B------:R-:W4:Y:S02]  /*43d0*/  LDG.E R14, [R4.64] ;  /* 0x00000024040e7981 */ /* 0x000f24000c1e1900 */
[----:B----4-:R-:W-:-:S06]  /*43e0*/  FMUL.FTZ R14, R14, 1 ;  /* 0x3f8000000e0e7820 */ /* 0x010fcc0000410000 */
[----:B------:R-:W0:Y:S01]  /*43f0*/  F2F.F64.F32 R14, R14 ;  /* 0x0000000e000e7310 */ /* 0x000e220000201800 */
[----:B------:R-:W-:Y:S05]  /*4400*/  BRA `(.L_x_4046) ;  /* 0x00000c6000007947 */ /* 0x000fea0003800000 */
.L_x_4050:
[----:B------:R-:W4:Y:S02]  /*4410*/  LDG.E.U16 R0, [R4.64] ;  /* 0x0000002404007981 */ /* 0x000f24000c1e1500 */
[----:B----4-:R-:W-:-:S05]  /*4420*/  HADD2.F32 R0, -RZ, R0.H0_H0 ;  /* 0x20000000ff007230 */ /* 0x010fca0000004100 */
[----:B------:R-:W-:-:S04]  /*4430*/  FMUL.FTZ R0, R0, 1 ;  /* 0x3f80000000007820 */ /* 0x000fc80000410000 */
[----:B------:R0:W4:Y:S01]  /*4440*/  F2F.F64.F32 R14, R0 ;  /* 0x00000000000e7310 */ /* 0x0001220000201800 */
[----:B------:R-:W-:Y:S05]  /*4450*/  BRA `(.L_x_4046) ;  /* 0x00000c1000007947 */ /* 0x000fea0003800000 */
.L_x_4049:
[----:B------:R-:W-:-:S13]  /*4460*/  ISETP.NE.AND P0, PT, R0, 0x7, PT ;  /* 0x000000070000780c */ /* 0x000fda0003f05270 */
[----:B------:R-:W-:Y:S05]  /*4470*/  @!P0 BRA `(.L_x_4051) ;  /* 0x000000d000008947 */ /* 0x000fea0003800000 */
        /* <DEDUP_REMOVED lines=8> */
.L_x_4052:
[----:B------:R-:W4:Y:S02]  /*4500*/  LDG.E.U16 R4, [R4.64] ;  /* 0x0000002404047981 */ /* 0x000f24000c1e1500 */
[----:B----4-:R-:W-:-:S05]  /*4510*/  HADD2.F32 R0, -RZ, R4.H0_H0 ;  /* 0x20000004ff007230 */ /* 0x010fca0000004100 */
[----:B------:R-:W-:-:S04]  /*4520*/  FMUL.FTZ R0, R0, 1 ;  /* 0x3f80000000007820 */ /* 0x000fc80000410000 */
[----:B------:R0:W4:Y:S01]  /*4530*/  F2F.F64.F32 R14, R0 ;  /* 0x00000000000e7310 */ /* 0x0001220000201800 */
[----:B------:R-:W-:Y:S05]  /*4540*/  BRA `(.L_x_4046) ;  /* 0x00000b2000007947 */ /* 0x000fea0003800000 */
.L_x_4051:
[----:B------:R0:W5:Y:S01]  /*4550*/  LDG.E.64 R14, [R4.64] ;  /* 0x00000024040e7981 */ /* 0x000162000c1e1b00 */
[----:B------:R-:W-:Y:S05]  /*4560*/  BRA `(.L_x_4046) ;  /* 0x00000b0000007947 */ /* 0x000fea0003800000 */
.L_x_4041:
        /* <DEDUP_REMOVED lines=8> */
[----:B------:R-:W4:Y:S01]  /*45f0*/  LDG.E.U8 R4, [R4.64] ;  /* 0x0000002404047981 */ /* 0x000f22000c1e1100 */
[----:B------:R-:W-:Y:S01]  /*4600*/  IMAD.MOV.U32 R14, RZ, RZ, RZ ;  /* 0x000000ffff0e7224 */ /* 0x000fe200078e00ff */
[----:B----4-:R-:W-:-:S04]  /*4610*/  ISETP.NE.AND P0, PT, R4, RZ, PT ;  /* 0x000000ff0400720c */ /* 0x010fc80003f05270 */
[----:B------:R-:W-:Y:S01]  /*4620*/  FSEL R15, RZ, 1.875, !P0 ;  /* 0x3ff00000ff0f7808 */ /* 0x000fe20004000000 */
[----:B------:R-:W-:Y:S05]  /*4630*/  BRA `(.L_x_4046) ;  /* 0x00000a3000007947 */ /* 0x000fea0003800000 */
.L_x_4055:
[----:B------:R0:W5:Y:S01]  /*4640*/  LDG.E.64 R14, [R4.64] ;  /* 0x00000024040e7981 */ /* 0x000162000c1e1b00 */
[----:B------:R-:W-:Y:S05]  /*4650*/  BRA `(.L_x_4046) ;  /* 0x00000a1000007947 */ /* 0x000fea0003800000 */
.L_x_4054:
        /* <DEDUP_REMOVED lines=26> */
[----:B------:R0:W4:Y:S01]  /*4800*/  F2F.F64.F32 R14, R7 ;  /* 0x00000007000e7310 */ /* 0x0001220000201800 */
[----:B------:R-:W-:Y:S05]  /*4810*/  BRA `(.L_x_4046) ;  /* 0x0000085000007947 */ /* 0x000fea0003800000 */
.L_x_4057:
        /* <DEDUP_REMOVED lines=13> */
[----:B------:R0:W4:Y:S01]  /*48f0*/  F2F.F64.F32 R14, R0 ;  /* 0x00000000000e7310 */ /* 0x0001220000201800 */
[----:B------:R-:W-:Y:S05]  /*4900*/  BRA `(.L_x_4046) ;  /* 0x0000076000007947 */ /* 0x000fea0003800000 */
.L_x_4056:
[----:B------:R-:W4:Y:S02]  /*4910*/  LDG.E.U16 R0, [R4.64] ;  /* 0x0000002404007981 */ /* 0x000f24000c1e1500 */
[----:B----4-:R-:W-:-:S05]  /*4920*/  PRMT R0, RZ, 0x5410, R0 ;  /* 0x00005410ff007816 */ /* 0x010fca0000000000 */
[----:B------:R-:W-:-:S04]  /*4930*/  FMUL.FTZ R0, R0, 1 ;  /* 0x3f80000000007820 */ /* 0x000fc80000410000 */
[----:B------:R0:W4:Y:S01]  /*4940*/  F2F.F64.F32 R14, R0 ;  /* 0x00000000000e7310 */ /* 0x0001220000201800 */
[----:B------:R-:W-:Y:S05]  /*4950*/  BRA `(.L_x_4046) ;  /* 0x0000071000007947 */ /* 0x000fea0003800000 */
.L_x_4053:
        /* <DEDUP_REMOVED lines=9> */
[----:B----4-:R0:W4:Y:S01]  /*49f0*/  I2F.F64.U16 R14, R4 ;  /* 0x00000004000e7312 */ /* 0x0101220000101800 */
[----:B------:R-:W-:Y:S05]  /*4a00*/  BRA `(.L_x_4046) ;  /* 0x0000066000007947 */ /* 0x000fea0003800000 */
.L_x_4060:
[----:B------:R-:W4:Y:S01]  /*4a10*/  LDG.E.U8 R3, [R4.64] ;  /* 0x0000002404037981 */ /* 0x000f22000c1e1100 */
[----:B------:R-:W-:Y:S01]  /*4a20*/  BSSY B0, `(.L_x_4061) ;  /* 0x0000018000007945 */ /* 0x000fe20003800000 */
        /* <DEDUP_REMOVED lines=19> */
.L_x_4064:
[----:B------:R-:W-:Y:S05]  /*4b60*/  BSYNC B1 ;  /* 0x0000000000017941 */ /* 0x000fea0003800000 */
.L_x_4063:
[----:B------:R-:W-:Y:S01]  /*4b70*/  LEA R5, R0, 0x3b800000, 0x17 ;  /* 0x3b80000000057811 */ /* 0x000fe200078eb8ff */
[----:B------:R-:W-:-:S05]  /*4b80*/  IMAD.SHL.U32 R0, R3, 0x100000, RZ ;  /* 0x0010000003007824 */ /* 0x000fca00078e00ff */
[----:B------:R-:W-:Y:S02]  /*4b90*/  LOP3.LUT R0, R5, R0, R6, 0xfe, !PT ;  /* 0x0000000005007212 */ /* 0x000fe400078efe06 */
.L_x_4062:
[----:B------:R-:W-:Y:S05]  /*4ba0*/  BSYNC B0 ;  /* 0x0000000000007941 */ /* 0x000fea0003800000 */
.L_x_4061:
[----:B------:R-:W-:-:S04]  /*4bb0*/  FMUL.FTZ R0, R0, 1 ;  /* 0x3f80000000007820 */ /* 0x000fc80000410000 */
[----:B------:R0:W4:Y:S01]  /*4bc0*/  F2F.F64.F32 R14, R0 ;  /* 0x00000000000e7310 */ /* 0x0001220000201800 */
[----:B------:R-:W-:Y:S05]  /*4bd0*/  BRA `(.L_x_4046) ;  /* 0x0000049000007947 */ /* 0x000fea0003800000 */
.L_x_4059:
        /* <DEDUP_REMOVED lines=21> */
.L_x_4068:
[----:B------:R-:W-:Y:S05]  /*4d30*/  BSYNC B1 ;  /* 0x0000000000017941 */ /* 0x000fea0003800000 */
.L_x_4067:
[----:B------:R-:W-:Y:S01]  /*4d40*/  LEA R5, R0, 0x37800000, 0x17 ;  /* 0x3780000000057811 */ /* 0x000fe200078eb8ff */
[----:B------:R-:W-:-:S05]  /*4d50*/  IMAD.SHL.U32 R0, R3, 0x200000, RZ ;  /* 0x0020000003007824 */ /* 0x000fca00078e00ff */
[----:B------:R-:W-:Y:S02]  /*4d60*/  LOP3.LUT R0, R5, R0, R6, 0xfe, !PT ;  /* 0x0000000005007212 */ /* 0x000fe400078efe06 */
.L_x_4066:
[----:B------:R-:W-:Y:S05]  /*4d70*/  BSYNC B0 ;  /* 0x0000000000007941 */ /* 0x000fea0003800000 */
.L_x_4065:
[----:B------:R-:W-:-:S04]  /*4d80*/  FMUL.FTZ R0, R0, 1 ;  /* 0x3f80000000007820 */ /* 0x000fc80000410000 */
[----:B------:R0:W4:Y:S01]  /*4d90*/  F2F.F64.F32 R14, R0 ;  /* 0x00000000000e7310 */ /* 0x0001220000201800 */
[----:B------:R-:W-:Y:S05]  /*4da0*/  BRA `(.L_x_4046) ;  /* 0x000002c000007947 */ /* 0x000fea0003800000 */
.L_x_4058:
[----:B------:R-:W-:-:S13]  /*4db0*/  ISETP.NE.AND P0, PT, R0, 0x1c, PT ;  /* 0x0000001c0000780c */ /* 0x000fda0003f05270 */
[----:B------:R-:W-:Y:S05]  /*4dc0*/  @!P0 BRA `(.L_x_4069) ;  /* 0x0000028000008947 */ /* 0x000fea0003800000 */
[----:B------:R-:W-:-:S13]  /*4dd0*/  ISETP.NE.AND P0, PT, R0, 0x1d, PT ;  /* 0x0000001d0000780c */ /* 0x000fda0003f05270 */
[----:B------:R-:W-:Y:S05]  /*4de0*/  @!P0 BRA `(.L_x_4070) ;  /* 0x0000023000008947 */ /* 0x000fea0003800000 */
[----:B------:R-:W-:-:S13]  /*4df0*/  ISETP.NE.AND P0, PT, R0, 0x2c, PT ;  /* 0x0000002c0000780c */ /* 0x000fda0003f05270 */
[----:B------:R-:W-:Y:S05]  /*4e00*/  @P0 BRA `(.L_x_4045) ;  /* 0x000000c000000947 */ /* 0x000fea0003800000 */
[----:B------:R-:W4:Y:S01]  /*4e10*/  LDG.E.U8 R4, [R4.64] ;  /* 0x0000002404047981 */ /* 0x000f22000c1e1100 */
[----:B------:R-:W-:Y:S01]  /*4e20*/  BSSY B0, `(.L_x_4071) ;  /* 0x0000007000007945 */ /* 0x000fe20003800000 */
[----:B------:R-:W-:Y:S01]  /*4e30*/  IMAD.MOV.U32 R0, RZ, RZ, 0x400000 ;  /* 0x00400000ff007424 */ /* 0x000fe200078e00ff */
[----:B----4-:R-:W-:-:S13]  /*4e40*/  ISETP.NE.AND P0, PT, R4, RZ, PT ;  /* 0x000000ff0400720c */ /* 0x010fda0003f05270 */
[----:B------:R-:W-:Y:S05]  /*4e50*/  @!P0 BRA `(.L_x_4072) ;  /* 0x0000003000008947 */ /* 0x000fea0003800000 */
[----:B------:R-:W-:-:S13]  /*4e60*/  ISETP.NE.AND P0, PT, R4, 0xff, PT ;  /* 0x000000ff0400780c */ /* 0x000fda0003f05270 */
[----:B------:R-:W-:Y:S02]  /*4e70*/  @!P0 IMAD.MOV.U32 R0, RZ, RZ, 0x7f800001 ;  /* 0x7f800001ff008424 */ /* 0x000fe400078e00ff */
[----:B------:R-:W-:Y:S02]  /*4e80*/  @P0 IMAD.SHL.U32 R0, R4, 0x800000, RZ ;  /* 0x0080000004000824 */ /* 0x000fe400078e00ff */
.L_x_4072:
[----:B------:R-:W-:Y:S05]  /*4e90*/  BSYNC B0 ;  /* 0x0000000000007941 */ /* 0x000fea0003800000 */
.L_x_4071:
[----:B------:R-:W-:-:S04]  /*4ea0*/  FMUL.FTZ R0, R0, 1 ;  /* 0x3f80000000007820 */ /* 0x000fc80000410000 */
[----:B------:R0:W4:Y:S01]  /*4eb0*/  F2F.F64.F32 R14, R0 ;  /* 0x00000000000e7310 */ /* 0x0001220000201800 */
[----:B------:R-:W-:Y:S05]  /*4ec0*/  BRA `(.L_x_4046) ;  /* 0x000001a000007947 */ /* 0x000fea0003800000 */
.L_x_4045:
        /* <DEDUP_REMOVED lines=18> */
[----:B0123-5:R-:W-:Y:S05]  /*4ff0*/  CALL.ABS.NOINC R14 ;  /* 0x000000000e007343 */ /* 0x02ffea0003c00000 */
[----:B------:R-:W-:Y:S01]  /*5000*/  CS2R R14, SRZ ;  /* 0x00000000000e7805 */ /* 0x000fe2000001ff00 */
[----:B------:R-:W-:Y:S05]  /*5010*/  BRA `(.L_x_4046) ;  /* 0x0000005000007947 */ /* 0x000fea0003800000 */
.L_x_4070:
[----:B------:R-:W4:Y:S02]  /*5020*/  LDG.E.64 R14, [R4.64] ;  /* 0x00000024040e7981 */ /* 0x000f24000c1e1b00 */
[----:B----4-:R-:W0:Y:S01]  /*5030*/  I2F.F64.U64 R14, R14 ;  /* 0x0000000e000e7312 */ /* 0x010e220000301800 */
[----:B------:R-:W-:Y:S05]  /*5040*/  BRA `(.L_x_4046) ;  /* 0x0000002000007947 */ /* 0x000fea0003800000 */
.L_x_4069:
[----:B------:R-:W4:Y:S02]  /*5050*/  LDG.E R4, [R4.64] ;  /* 0x0000002404047981 */ /* 0x000f24000c1e1900 */
[----:B----4-:R0:W4:Y:S02]  /*5060*/  I2F.F64.U32 R14, R4 ;  /* 0x00000004000e7312 */ /* 0x0101240000201800 */
.L_x_4046:
[----:B0-----:R-:W-:Y:S01]  /*5070*/  IMAD.MOV.U32 R4, RZ, RZ, 0x652b82fe ;  /* 0x652b82feff047424 */ /* 0x001fe200078e00ff */
[----:B------:R-:W-:Y:S01]  /*5080*/  BSSY B0, `(.L_x_4073) ;  /* 0x0000024000007945 */ /* 0x000fe20003800000 */
[----:B------:R-:W-:Y:S02]  /*5090*/  IMAD.MOV.U32 R5, RZ, RZ, 0x3ff71547 ;  /* 0x3ff71547ff057424 */ /* 0x000fe400078e00ff */
[----:B------:R-:W-:-:S02]  /*50a0*/  IMAD.MOV.U32 R10, RZ, RZ, 0x69ce2bdf ;  /* 0x69ce2bdfff0a7424 */ /* 0x000fc400078e00ff */
[----:B------:R-:W-:Y:S02]  /*50b0*/  IMAD.MOV.U32 R11, RZ, RZ, 0x3e5ade15 ;  /* 0x3e5ade15ff0b7424 */ /* 0x000fe400078e00ff */
[----:B--2--5:R-:W0:-:S06]  /*50c0*/  DFMA R4, -R24, R4, 6.75539944105574400000e+15 ;  /* 0x433800001804742b */ /* 0x024e0c0000000104 */
[----:B0-----:R-:W0:-:S06]  /*50d0*/  DADD R6, R4, -6.75539944105574400000e+15 ;  /* 0xc338000004067429 */ /* 0x001e0c0000000000 */
[----:B0-----:R-:W0:-:S06]  /*50e0*/  DFMA R8, R6, c[0x2][0x0], -R24 ;  /* 0x0080000006087a2b */ /* 0x001e0c0000000818 */
[----:B0-----:R-:W0:-:S06]  /*50f0*/  DFMA R6, R6, c[0x2][0x8], R8 ;  /* 0x0080020006067a2b */ /* 0x001e0c0000000008 */
[----:B0-----:R-:W0:-:S04]  /*5100*/  DFMA R8, R6, R10, c[0x2][0x10] ;  /* 0x008004000608762b */ /* 0x001e08000000000a */
[----:B------:R-:W-:-:S04]  /*5110*/  DADD R10, -RZ, -R24 ;  /* 0x00000000ff0a7229 */ /* 0x000fc80000000918 */
[----:B0-----:R-:W0:-:S06]  /*5120*/  DFMA R8, R6, R8, c[0x2][0x18] ;  /* 0x008006000608762b */ /* 0x001e0c0000000008 */
[----:B0-----:R-:W0:Y:S01]  /*5130*/  DFMA R8, R6, R8, c[0x2][0x20] ;  /* 0x008008000608762b */ /* 0x001e220000000008 */
[----:B------:R-:W-:-:S05]  /*5140*/  FSETP.GEU.FTZ.AND P0, PT, |R11|, 4.1917929649353027344, PT ;  /* 0x4086232b0b00780b */ /* 0x000fca0003f1e200 */
[----:B0-----:R-:W0:-:S06]  /*5150*/  DFMA R8, R6, R8, c[0x2][0x28] ;  /* 0x00800a000608762b */ /* 0x001e0c0000000008 */
[----:B0-----:R-:W0:-:S06]  /*5160*/  DFMA R8, R6, R8, c[0x2][0x30] ;  /* 0x00800c000608762b */ /* 0x001e0c0000000008 */
[----:B0-----:R-:W0:-:S06]  /*5170*/  DFMA R8, R6, R8, c[0x2][0x38] ;  /* 0x00800e000608762b */ /* 0x001e0c0000000008 */
[----:B0-----:R-:W0:-:S06]  /*5180*/  DFMA R8, R6, R8, c[0x2][0x40] ;  /* 0x008010000608762b */ /* 0x001e0c0000000008 */
[----:B0-----:R-:W0:-:S06]  /*5190*/  DFMA R8, R6, R8, c[0x2][0x48] ;  /* 0x008012000608762b */ /* 0x001e0c0000000008 */
[----:B0-----:R-:W0:-:S06]  /*51a0*/  DFMA R8, R6, R8, c[0x2][0x50] ;  /* 0x008014000608762b */ /* 0x001e0c0000000008 */
[----:B0-----:R-:W0:-:S06]  /*51b0*/  DFMA R8, R6, R8, 1 ;  /* 0x3ff000000608742b */ /* 0x001e0c0000000008 */
[----:B0-----:R-:W0:-:S10]  /*51c0*/  DFMA R6, R6, R8, 1 ;  /* 0x3ff000000606742b */ /* 0x001e140000000008 */
[----:B0-----:R-:W-:Y:S02]  /*51d0*/  IMAD R9, R4, 0x100000, R7 ;  /* 0x0010000004097824 */ /* 0x001fe400078e0207 */
[----:B------:R-:W-:Y:S01]  /*51e0*/  IMAD.MOV.U32 R8, RZ, RZ, R6 ;  /* 0x000000ffff087224 */ /* 0x000fe200078e0006 */
[----:B------:R-:W-:Y:S05]  /*51f0*/  @!P0 BRA `(.L_x_4074) ;  /* 0x000000c000008947 */ /* 0x000fea0003800000 */
[----:B------:R-:W-:Y:S01]  /*5200*/  FSETP.GEU.FTZ.AND P1, PT, |R11|, 4.2275390625, PT ;  /* 0x408748000b00780b */ /* 0x000fe20003f3e200 */
[----:B------:R-:W-:-:S04]  /*5210*/  DADD R8, -R24, +INF ;  /* 0x7ff0000018087429 */ /* 0x000fc80000000100 */
[----:B------:R-:W0:-:S06]  /*5220*/  DSETP.GT.AND P0, PT, R24, RZ, PT ;  /* 0x000000ff1800722a */ /* 0x000e0c0003f04000 */
[----:B0-----:R-:W-:Y:S02]  /*5230*/  FSEL R8, R8, RZ, !P0 ;  /* 0x000000ff08087208 */ /* 0x001fe40004000000 */
[----:B------:R-:W-:Y:S02]  /*5240*/  @!P1 LEA.HI R0, R4, R4, RZ, 0x1 ;  /* 0x0000000404009211 */ /* 0x000fe400078f08ff */
[----:B------:R-:W-:Y:S02]  /*5250*/  FSEL R9, R9, RZ, !P0 ;  /* 0x000000ff09097208 */ /* 0x000fe40004000000 */
[----:B------:R-:W-:-:S05]  /*5260*/  @!P1 SHF.R.S32.HI R3, RZ, 0x1, R0 ;  /* 0x00000001ff039819 */ /* 0x000fca0000011400 */
[----:B------:R-:W-:Y:S02]  /*5270*/  @!P1 IMAD.IADD R4, R4, 0x1, -R3 ;  /* 0x0000000104049824 */ /* 0x000fe400078e0a03 */
[----:B------:R-:W-:-:S03]  /*5280*/  @!P1 IMAD R7, R3, 0x100000, R7 ;  /* 0x0010000003079824 */ /* 0x000fc600078e0207 */
[----:B------:R-:W-:Y:S01]  /*5290*/  @!P1 LEA R5, R4, 0x3ff00000, 0x14 ;  /* 0x3ff0000004059811 */ /* 0x000fe200078ea0ff */
[----:B------:R-:W-:-:S06]  /*52a0*/  @!P1 IMAD.MOV.U32 R4, RZ, RZ, RZ ;  /* 0x000000ffff049224 */ /* 0x000fcc00078e00ff */
[----:B------:R0:W2:-:S06]  /*52b0*/  @!P1 DMUL R8, R6, R4 ;  /* 0x0000000406089228 */ /* 0x00008c0000000000 */
.L_x_4074:
[----:B------:R-:W-:Y:S05]  /*52c0*/  BSYNC B0 ;  /* 0x0000000000007941 */ /* 0x000fea0003800000 */
.L_x_4073:
[----:B0-2---:R-:W0:Y:S01]  /*52d0*/  DADD R6, R8, 1 ;  /* 0x3ff0000008067429 */ /* 0x005e220000000000 */
[----:B------:R-:W-:Y:S05]  /*52e0*/  BSSY B0, `(.L_x_4075) ;  /* 0x0000011000007945 */ /* 0x000fea0003800000 */
[----:B0-----:R-:W0:Y:S04]  /*52f0*/  MUFU.RCP64H R5, R7 ;  /* 0x0000000700057308 */ /* 0x001e280000001800 */
[----:B------:R-:W-:-:S04]  /*5300*/  IADD3 R4, R7, 0x300402, RZ ;  /* 0x0030040207047810 */ /* 0x000fc80007ffe0ff */
[----:B------:R-:W-:Y:S02]  /*5310*/  FSETP.GEU.AND P0, PT, |R4|, 5.8789094863358348022e-39, PT ;  /* 0x004004020400780b */ /* 0x000fe40003f0e200 */
[----:B0-----:R-:W0:-:S06]  /*5320*/  DFMA R8, -R6, R4, 1 ;  /* 0x3ff000000608742b */ /* 0x001e0c0000000104 */
[----:B0-----:R-:W0:-:S06]  /*5330*/  DFMA R8, R8, R8, R8 ;  /* 0x000000080808722b */ /* 0x001e0c0000000008 */
[----:B0-----:R-:W0:-:S06]  /*5340*/  DFMA R8, R4, R8, R4 ;  /* 0x000000080408722b */ /* 0x001e0c0000000004 */
[----:B0-----:R-:W0:-:S06]  /*5350*/  DFMA R10, -R6, R8, 1 ;  /* 0x3ff00000060a742b */ /* 0x001e0c0000000108 */
[----:B0-----:R0:W2:Y:S01]  /*5360*/  DFMA R4, R8, R10, R8 ;  /* 0x0000000a0804722b */ /* 0x0010a20000000008 */
[----:B------:R-:W-:Y:S05]  /*5370*/  @P0 BRA `(.L_x_4076) ;  /* 0x0000007000000947 */ /* 0x000fea0003800000 */
[----:B------:R-:W-:Y:S01]  /*5380*/  LOP3.LUT R0, R7, 0x7fffffff, RZ, 0xc0, !PT ;  /* 0x7fffffff07007812 */ /* 0x000fe200078ec0ff */
[----:B------:R-:W-:Y:S01]  /*5390*/  IMAD.MOV.U32 R3, RZ, RZ, R7 ;  /* 0x000000ffff037224 */ /* 0x000fe200078e0007 */
[----:B--2---:R-:W-:Y:S02]  /*53a0*/  MOV R4, 0x53d0 ;  /* 0x000053d000047802 */ /* 0x004fe40000000f00 */
[----:B------:R-:W-:Y:S02]  /*53b0*/  IADD3 R0, R0, -0x100000, RZ ;  /* 0xfff0000000007810 */ /* 0x000fe40007ffe0ff */
[----:B01-34-:R-:W-:Y:S05]  /*53c0*/  CALL.REL.NOINC `($__internal_0_$__cuda_sm20_dblrcp_rn_slowpath_v3) ;  /* 0x00013c9000007944 */ /* 0x01bfea0003c00000 */
[----:B------:R-:W-:Y:S02]  /*53d0*/  IMAD.MOV.U32 R4, RZ, RZ, R0 ;  /* 0x000000ffff047224 */ /* 0x000fe400078e0000 */
[----:B------:R-:W-:Y:S02]  /*53e0*/  IMAD.MOV.U32 R5, RZ, RZ, R3 ;  /* 0x000000ffff057224 */ /* 0x000fe400078e0003 */
.L_x_4076:
[----:B------:R-:W-:Y:S05]  /*53f0*/  BSYNC B0 ;  /* 0x0000000000007941 */ /* 0x000fea0003800000 */
.L_x_4075:
[----:B------:R-:W5:Y:S01]  /*5400*/  LDC.U8 R3, c[0x0][0x4b9] ;  /* 0x00012e40ff037b82 */ /* 0x000f620000000000 */
[----:B--2-4-:R-:W2:-:S06]  /*5410*/  DFMA R14, R4, -R14, R14 ;  /* 0x8000000e040e722b */ /* 0x014e8c000000000e */
[----:B-12---:R-:W1:-:S06]  /*5420*/  DMUL R14, R14, R22 ;  /* 0x000000160e0e7228 */ /* 0x006e4c0000000000 */
[----:B-1-3--:R1:W2:Y:S01]  /*5430*/  DFMA R4, R4, R18, R14 ;  /* 0x000000120404722b */ /* 0x00a2a2000000000e */
[----:B-----5:R-:W-:-:S04]  /*5440*/  PRMT R0, R3, 0x9910, RZ ;  /* 0x0000991003007816 */ /* 0x020fc800000000ff */
[----:B------:R-:W-:-:S13]  /*5450*/  ISETP.GT.AND P0, PT, R0, 0x9, PT ;  /* 0x000000090000780c */ /* 0x000fda0003f04270 */
[----:B------:R-:W-:Y:S05]  /*5460*/  @P0 BRA `(.L_x_4077) ;  /* 0x0000044000000947 */ /* 0x000fea0003800000 */
[----:B-12---:R-:W-:-:S13]  /*5470*/  ISETP.GT.AND P0, PT, R0, 0x4, PT ;  /* 0x000000040000780c */ /* 0x006fda0003f04270 */
[----:B------:R-:W-:Y:S05]  /*5480*/  @P0 BRA `(.L_x_4078) ;  /* 0x000001c000000947 */ /* 0x000fea0003800000 */
[----:B------:R-:W-:-:S13]  /*5490*/  ISETP.GT.AND P0, PT, R0, 0x1, PT ;  /* 0x000000010000780c */ /* 0x000fda0003f04270 */
[----:B------:R-:W-:Y:S05]  /*54a0*/  @P0 BRA `(.L_x_4079) ;  /* 0x000000b000000947 */ /* 0x000fea0003800000 */
[----:B------:R-:W-:-:S13]  /*54b0*/  ISETP.NE.AND P0, PT, R3, RZ, PT ;  /* 0x000000ff0300720c */ /* 0x000fda0003f05270 */
[----:B------:R-:W-:Y:S05]  /*54c0*/  @!P0 BRA `(.L_x_4080) ;  /* 0x0000005000008947 */ /* 0x000fea0003800000 */
[----:B------:R-:W-:-:S13]  /*54d0*/  ISETP.NE.AND P0, PT, R0, 0x1, PT ;  /* 0x000000010000780c */ /* 0x000fda0003f05270 */
[----:B------:R-:W-:Y:S05]  /*54e0*/  @P0 BRA `(.L_x_4081) ;  /* 0x00000db000000947 */ /* 0x000fea0003800000 */
[----:B------:R-:W1:Y:S02]  /*54f0*/  F2I.F64.TRUNC R5, R4 ;  /* 0x0000000400057311 */ /* 0x000e64000030d100 */
[----:B-1----:R1:W-:Y:S01]  /*5500*/  STG.E.U8 [R16.64], R5 ;  /* 0x0000000510007986 */ /* 0x0023e2000c101124 */
[----:B------:R-:W-:Y:S05]  /*5510*/  BRA `(.L_x_4082) ;  /* 0x00000f1000007947 */ /* 0x000fea0003800000 */
.L_x_4080:
[----:B------:R-:W1:Y:S02]  /*5520*/  F2I.S64.F64.TRUNC R4, R4 ;  /* 0x0000000400047311 */ /* 0x000e64000030d900 */
[----:B-1----:R-:W-:-:S05]  /*5530*/  IMAD.MOV.U32 R3, RZ, RZ, R4 ;  /* 0x000000ffff037224 */ /* 0x002fca00078e0004 */
[----:B------:R1:W-:Y:S01]  /*5540*/  STG.E.U8 [R16.64], R3 ;  /* 0x0000000310007986 */ /* 0x0003e2000c101124 */
[----:B------:R-:W-:Y:S05]  /*5550*/  BRA `(.L_x_4082) ;  /* 0x00000ed000007947 */ /* 0x000fea0003800000 */
.L_x_4079:
[----:B------:R-:W-:-:S13]  /*5560*/  ISETP.NE.AND P0, PT, R0, 0x2, PT ;  /* 0x000000020000780c */ /* 0x000fda0003f05270 */
[----:B------:R-:W-:Y:S05]  /*5570*/  @!P0 BRA `(.L_x_4083) ;  /* 0x000000a000008947 */ /* 0x000fea0003800000 */
[----:B------:R-:W-:-:S13]  /*5580*/  ISETP.NE.AND P0, PT, R0, 0x3, PT ;  /* 0x000000030000780c */ /* 0x000fda0003f05270 */
[----:B------:R-:W-:Y:S05]  /*5590*/  @!P0 BRA `(.L_x_4084) ;  /* 0x0000005000008947 */ /* 0x000fea0003800000 */
[----:B------:R-:W-:-:S13]  /*55a0*/  ISETP.NE.AND P0, PT, R0, 0x4, PT ;  /* 0x000000040000780c */ /* 0x000fda0003f05270 */
[----:B------:R-:W-:Y:S05]  /*55b0*/  @P0 BRA `(.L_x_4081) ;  /* 0x00000ce000000947 */ /* 0x000fea0003800000 */
[----:B------:R-:W1:Y:S02]  /*55c0*/  F2I.S64.F64.TRUNC R4, R4 ;  /* 0x0000000400047311 */ /* 0x000e64000030d900 */
[----:B-1----:R1:W-:Y:S01]  /*55d0*/  STG.E.64 [R16.64], R4 ;  /* 0x0000000410007986 */ /* 0x0023e2000c101b24 */
[----:B------:R-:W-:Y:S05]  /*55e0*/  BRA `(.L_x_4082) ;  /* 0x00000e4000007947 */ /* 0x000fea0003800000 */
.L_x_4084:
[----:B------:R-:W1:Y:S02]  /*55f0*/  F2I.F64.TRUNC R5, R4 ;  /* 0x0000000400057311 */ /* 0x000e64000030d100 */
[----:B-1----:R1:W-:Y:S01]  /*5600*/  STG.E [R16.64], R5 ;  /* 0x0000000510007986 */ /* 0x0023e2000c101924 */
[----:B------:R-:W-:Y:S05]  /*5610*/  BRA `(.L_x_4082) ;  /* 0x00000e1000007947 */ /* 0x000fea0003800000 */
.L_x_4083:
[----:B------:R-:W1:Y:S02]  /*5620*/  F2I.F64.TRUNC R5, R4 ;  /* 0x0000000400057311 */ /* 0x000e64000030d100 */
[----:B-1----:R1:W-:Y:S01]  /*5630*/  STG.E.U16 [R16.64], R5 ;  /* 0x0000000510007986 */ /* 0x0023e2000c101524 */
[----:B------:R-:W-:Y:S05]  /*5640*/  BRA `(.L_x_4082) ;  /* 0x00000de000007947 */ /* 0x000fea0003800000 */
.L_x_4078:
[----:B------:R-:W-:-:S13]  /*5650*/  ISETP.GT.AND P0, PT, R0, 0x6, PT ;  /* 0x000000060000780c */ /* 0x000fda0003f04270 */
[----:B------:R-:W-:Y:S05]  /*5660*/  @P0 BRA `(.L_x_4085) ;  /* 0x000000f000000947 */ /* 0x000fea0003800000 */
[----:B------:R-:W-:-:S13]  /*5670*/  ISETP.NE.AND P0, PT, R0, 0x5, PT ;  /* 0x000000050000780c */ /* 0x000fda0003f05270 */
[----:B------:R-:W-:Y:S05]  /*5680*/  @!P0 BRA `(.L_x_4086) ;  /* 0x0000007000008947 */ /* 0x000fea0003800000 */
[----:B------:R-:W-:-:S13]  /*5690*/  ISETP.NE.AND P0, PT, R0, 0x6, PT ;  /* 0x000000060000780c */ /* 0x000fda0003f05270 */
[----:B------:R-:W-:Y:S05]  /*56a0*/  @P0 BRA `(.L_x_4081) ;  /* 0x00000bf000000947 */ /* 0x000fea0003800000 */
[----:B------:R-:W1:Y:S01]  /*56b0*/  F2F.F32.F64 R3, R4 ;  /* 0x0000000400037310 */ /* 0x000e620000301000 */
[----:B------:R-:W1:-:S14]  /*56c0*/  DSETP.GEU.AND P0, PT, |R4|, c[0x2][0x58], PT ;  /* 0x008016000400762a */ /* 0x000e5c0003f0e200 */
[----:B-1----:R-:W-:-:S05]  /*56d0*/  @!P0 FMUL R3, R3, 1.175494350822287508e-38 ;  /* 0x0080000003038820 */ /* 0x002fca0000400000 */
[----:B------:R1:W-:Y:S01]  /*56e0*/  STG.E [R16.64], R3 ;  /* 0x0000000310007986 */ /* 0x0003e2000c101924 */
[----:B------:R-:W-:Y:S05]  /*56f0*/  BRA `(.L_x_4082) ;  /* 0x00000d3000007947 */ /* 0x000fea0003800000 */
.L_x_4086:
[----:B------:R-:W1:Y:S01]  /*5700*/  F2F.F32.F64 R0, R4 ;  /* 0x0000000400007310 */ /* 0x000e620000301000 */
[----:B------:R-:W1:-:S14]  /*5710*/  DSETP.GEU.AND P0, PT, |R4|, c[0x2][0x58], PT ;  /* 0x008016000400762a */ /* 0x000e5c0003f0e200 */
[----:B-1----:R-:W-:-:S05]  /*5720*/  @!P0 FMUL R0, R0, 1.175494350822287508e-38 ;  /* 0x0080000000008820 */ /* 0x002fca0000400000 */
[----:B------:R-:W-:-:S05]  /*5730*/  F2FP.PACK_AB R0, RZ, R0 ;  /* 0x00000000ff00723e */ /* 0x000fca00000000ff */
[----:B------:R1:W-:Y:S01]  /*5740*/  STG.E.U16 [R16.64], R0 ;  /* 0x0000000010007986 */ /* 0x0003e2000c101524 */
[----:B------:R-:W-:Y:S05]  /*5750*/  BRA `(.L_x_4082) ;  /* 0x00000cd000007947 */ /* 0x000fea0003800000 */
.L_x_4085:
[----:B------:R-:W-:-:S13]  /*5760*/  ISETP.NE.AND P0, PT, R0, 0x7, PT ;  /* 0x000000070000780c */ /* 0x000fda0003f05270 */
[----:B------:R-:W-:Y:S05]  /*5770*/  @!P0 BRA `(.L_x_4087) ;  /* 0x0000011000008947 */ /* 0x000fea0003800000 */
[----:B------:R-:W-:-:S13]  /*5780*/  ISETP.NE.AND P0, PT, R0, 0x8, PT ;  /* 0x000000080000780c */ /* 0x000fda0003f05270 */
[----:B------:R-:W-:Y:S05]  /*5790*/  @!P0 BRA `(.L_x_4088) ;  /* 0x0000008000008947 */ /* 0x000fea0003800000 */
[----:B------:R-:W-:-:S13]  /*57a0*/  ISETP.NE.AND P0, PT, R0, 0x9, PT ;  /* 0x000000090000780c */ /* 0x000fda0003f05270 */
[----:B------:R-:W-:Y:S05]  /*57b0*/  @P0 BRA `(.L_x_4081) ;  /* 0x00000ae000000947 */ /* 0x000fea0003800000 */
[----:B0-----:R-:W0:Y:S01]  /*57c0*/  F2F.F32.F64 R6, R4 ;  /* 0x0000000400067310 */ /* 0x001e220000301000 */
[----:B------:R-:W0:Y:S01]  /*57d0*/  DSETP.GEU.AND P0, PT, |R4|, c[0x2][0x58], PT ;  /* 0x008016000400762a */ /* 0x000e220003f0e200 */
[----:B------:R-:W-:-:S13]  /*57e0*/  IMAD.MOV.U32 R7, RZ, RZ, RZ ;  /* 0x000000ffff077224 */ /* 0x000fda00078e00ff */
[----:B0-----:R-:W-:-:S05]  /*57f0*/  @!P0 FMUL R6, R6, 1.175494350822287508e-38 ;  /* 0x0080000006068820 */ /* 0x001fca0000400000 */
[----:B------:R0:W-:Y:S01]  /*5800*/  STG.E.64 [R16.64], R6 ;  /* 0x0000000610007986 */ /* 0x0001e2000c101b24 */
[----:B------:R-:W-:Y:S05]  /*5810*/  BRA `(.L_x_4082) ;  /* 0x00000c1000007947 */ /* 0x000fea0003800000 */
.L_x_4088:
[----:B------:R-:W1:Y:S01]  /*5820*/  F2F.F32.F64 R0, R4 ;  /* 0x0000000400007310 */ /* 0x000e620000301000 */
[----:B------:R-:W1:-:S14]  /*5830*/  DSETP.GEU.AND P0, PT, |R4|, c[0x2][0x58], PT ;  /* 0x008016000400762a */ /* 0x000e5c0003f0e200 */
[----:B-1----:R-:W-:-:S05]  /*5840*/  @!P0 FMUL R0, R0, 1.175494350822287508e-38 ;  /* 0x0080000000008820 */ /* 0x002fca0000400000 */
[----:B------:R-:W-:-:S04]  /*5850*/  F2FP.PACK_AB R3, RZ, R0 ;  /* 0x00000000ff03723e */ /* 0x000fc800000000ff */
[----:B------:R-:W-:-:S05]  /*5860*/  PRMT R3, R3, 0x5410, RZ ;  /* 0x0000541003037816 */ /* 0x000fca00000000ff */
[----:B------:R1:W-:Y:S01]  /*5870*/  STG.E [R16.64], R3 ;  /* 0x0000000310007986 */ /* 0x0003e2000c101924 */
[----:B------:R-:W-:Y:S05]  /*5880*/  BRA `(.L_x_4082) ;  /* 0x00000ba000007947 */ /* 0x000fea0003800000 */
.L_x_4087:
[----:B------:R1:W-:Y:S01]  /*5890*/  STG.E.64 [R16.64], R4 ;  /* 0x0000000410007986 */ /* 0x0003e2000c101b24 */
[----:B------:R-:W-:Y:S05]  /*58a0*/  BRA `(.L_x_4082) ;  /* 0x00000b8000007947 */ /* 0x000fea0003800000 */
.L_x_4077:
[----:B-12---:R-:W-:-:S13]  /*58b0*/  ISETP.GT.AND P0, PT, R0, 0x18, PT ;  /* 0x000000180000780c */ /* 0x006fda0003f04270 */
[----:B------:R-:W-:Y:S05]  /*58c0*/  @P0 BRA `(.L_x_4089) ;  /* 0x0000046000000947 */ /* 0x000fea0003800000 */
[----:B------:R-:W-:-:S13]  /*58d0*/  ISETP.GT.AND P0, PT, R0, 0xe, PT ;  /* 0x0000000e0000780c */ /* 0x000fda0003f04270 */
[----:B------:R-:W-:Y:S05]  /*58e0*/  @P0 BRA `(.L_x_4090) ;  /* 0x000000b000000947 */ /* 0x000fea0003800000 */
[----:B------:R-:W-:-:S13]  /*58f0*/  ISETP.NE.AND P0, PT, R0, 0xa, PT ;  /* 0x0000000a0000780c */ /* 0x000fda0003f05270 */
[----:B------:R-:W-:Y:S05]  /*5900*/  @!P0 BRA `(.L_x_4091) ;  /* 0x0000006000008947 */ /* 0x000fea0003800000 */
[----:B------:R-:W-:-:S13]  /*5910*/  ISETP.NE.AND P0, PT, R0, 0xb, PT ;  /* 0x0000000b0000780c */ /* 0x000fda0003f05270 */
[----:B------:R-:W-:Y:S05]  /*5920*/  @P0 BRA `(.L_x_4081) ;  /* 0x0000097000000947 */ /* 0x000fea0003800000 */
[----:B------:R-:W1:-:S06]  /*5930*/  DSETP.NEU.AND P0, PT, R4, RZ, PT ;  /* 0x000000ff0400722a */ /* 0x000e4c0003f0d000 */
[----:B-1----:R-:W-:-:S05]  /*5940*/  SEL R3, RZ, 0x1, !P0 ;  /* 0x00000001ff037807 */ /* 0x002fca0004000000 */
[----:B------:R1:W-:Y:S01]  /*5950*/  STG.E.U8 [R16.64], R3 ;  /* 0x0000000310007986 */ /* 0x0003e2000c101124 */
[----:B------:R-:W-:Y:S05]  /*5960*/  BRA `(.L_x_4082) ;  /* 0x00000ac000007947 */ /* 0x000fea0003800000 */
.L_x_4091:
[----:B0-----:R-:W-:-:S05]  /*5970*/  CS2R R6, SRZ ;  /* 0x0000000000067805 */ /* 0x001fca000001ff00 */
[----:B------:R0:W-:Y:S01]  /*5980*/  STG.E.128 [R16.64], R4 ;  /* 0x0000000410007986 */ /* 0x0001e2000c101d24 */
[----:B------:R-:W-:Y:S05]  /*5990*/  BRA `(.L_x_4082) ;  /* 0x00000a9000007947 */ /* 0x000fea0003800000 */
.L_x_4090:
        /* <DEDUP_REMOVED lines=8> */
[----:B------:R-:W-:-:S13]  /*5a20*/  BSSY B0, `(.L_x_4094) ;  /* 0x000000f000007945 */ /* 0x000fda0003800000 */
[----:B0-----:R-:W-:-:S05]  /*5a30*/  @!P0 FMUL R9, R9, 1.175494350822287508e-38 ;  /* 0x0080000009098820 */ /* 0x001fca0000400000 */
        /* <DEDUP_REMOVED lines=13> */
.L_x_4095:
[----:B------:R-:W-:Y:S05]  /*5b10*/  BSYNC B0 ;  /* 0x0000000000007941 */ /* 0x000fea0003800000 */
.L_x_4094:
[----:B------:R-:W-:-:S05]  /*5b20*/  LOP3.LUT R7, R0, R7, RZ, 0xfc, !PT ;  /* 0x0000000700077212 */ /* 0x000fca00078efcff */
[----:B------:R0:W-:Y:S01]  /*5b30*/  STG.E.U8 [R16.64], R7 ;  /* 0x0000000710007986 */ /* 0x0001e2000c101124 */
[----:B------:R-:W-:Y:S05]  /*5b40*/  BRA `(.L_x_4082) ;  /* 0x000008e000007947 */ /* 0x000fea0003800000 */
.L_x_4093:
[----:B0-----:R-:W0:Y:S01]  /*5b50*/  F2F.F32.F64 R7, R4 ;  /* 0x0000000400077310 */ /* 0x001e220000301000 */
[----:B------:R-:W0:Y:S01]  /*5b60*/  DSETP.GEU.AND P0, PT, |R4|, c[0x2][0x58], PT ;  /* 0x008016000400762a */ /* 0x000e220003f0e200 */
[----:B------:R-:W-:-:S13]  /*5b70*/  BSSY B0, `(.L_x_4096) ;  /* 0x0000010000007945 */ /* 0x000fda0003800000 */
[----:B0-----:R-:W-:-:S05]  /*5b80*/  @!P0 FMUL R7, R7, 1.175494350822287508e-38 ;  /* 0x0080000007078820 */ /* 0x001fca0000400000 */
        /* <DEDUP_REMOVED lines=11> */
.L_x_4097:
[----:B------:R-:W-:Y:S01]  /*5c40*/  IMAD.MOV.U32 R0, RZ, RZ, 0x7f ;  /* 0x0000007fff007424 */ /* 0x000fe200078e00ff */
[----:B------:R-:W-:-:S04]  /*5c50*/  ISETP.GT.U32.AND P0, PT, R3, 0x7f800000, PT ;  /* 0x7f8000000300780c */ /* 0x000fc80003f04070 */
[----:B------:R-:W-:-:S04]  /*5c60*/  SEL R0, R0, 0x7c, P0 ;  /* 0x0000007c00007807 */ /* 0x000fc80000000000 */
.L_x_4098:
[----:B------:R-:W-:Y:S05]  /*5c70*/  BSYNC B0 ;  /* 0x0000000000007941 */ /* 0x000fea0003800000 */
.L_x_4096:
[----:B------:R-:W-:-:S04]  /*5c80*/  LOP3.LUT R3, R7, 0x80000000, RZ, 0xc0, !PT ;  /* 0x8000000007037812 */ /* 0x000fc800078ec0ff */
[----:B------:R-:W-:-:S04]  /*5c90*/  SHF.R.U32.HI R3, RZ, 0x18, R3 ;  /* 0x00000018ff037819 */ /* 0x000fc80000011603 */
[----:B------:R-:W-:-:S05]  /*5ca0*/  LOP3.LUT R3, R0, R3, RZ, 0xfc, !PT ;  /* 0x0000000300037212 */ /* 0x000fca00078efcff */
[----:B------:R0:W-:Y:S01]  /*5cb0*/  STG.E.U8 [R16.64], R3 ;  /* 0x0000000310007986 */ /* 0x0001e2000c101124 */
[----:B------:R-:W-:Y:S05]  /*5cc0*/  BRA `(.L_x_4082) ;  /* 0x0000076000007947 */ /* 0x000fea0003800000 */
.L_x_4092:
[----:B------:R-:W1:Y:S01]  /*5cd0*/  F2F.F32.F64 R0, R4 ;  /* 0x0000000400007310 */ /* 0x000e620000301000 */
[----:B------:R-:W1:-:S14]  /*5ce0*/  DSETP.GEU.AND P0, PT, |R4|, c[0x2][0x58], PT ;  /* 0x008016000400762a */ /* 0x000e5c0003f0e200 */
[----:B-1----:R-:W-:-:S05]  /*5cf0*/  @!P0 FMUL R0, R0, 1.175494350822287508e-38 ;  /* 0x0080000000008820 */ /* 0x002fca0000400000 */
[----:B------:R-:W-:-:S05]  /*5d00*/  F2FP.BF16.PACK_AB R0, RZ, R0 ;  /* 0x00000000ff00723e */ /* 0x000fca00000010ff */
[----:B------:R1:W-:Y:S01]  /*5d10*/  STG.E.U16 [R16.64], R0 ;  /* 0x0000000010007986 */ /* 0x0003e2000c101524 */
[----:B------:R-:W-:Y:S05]  /*5d20*/  BRA `(.L_x_4082) ;  /* 0x0000070000007947 */ /* 0x000fea0003800000 */
.L_x_4089:
        /* <DEDUP_REMOVED lines=8> */
[----:B------:R-:W1:Y:S02]  /*5db0*/  F2I.U32.F64.TRUNC R5, R4 ;  /* 0x0000000400057311 */ /* 0x000e64000030d000 */
[----:B-1----:R1:W-:Y:S01]  /*5dc0*/  STG.E.U16 [R16.64], R5 ;  /* 0x0000000510007986 */ /* 0x0023e2000c101524 */
[----:B------:R-:W-:Y:S05]  /*5dd0*/  BRA `(.L_x_4082) ;  /* 0x0000065000007947 */ /* 0x000fea0003800000 */
.L_x_4101:
[----:B0-----:R-:W0:Y:S01]  /*5de0*/  F2F.F32.F64 R7, R4 ;  /* 0x0000000400077310 */ /* 0x001e220000301000 */
[----:B------:R-:W0:Y:S01]  /*5df0*/  DSETP.GEU.AND P0, PT, |R4|, c[0x2][0x58], PT ;  /* 0x008016000400762a */ /* 0x000e220003f0e200 */
[----:B------:R-:W-:Y:S01]  /*5e00*/  BSSY B0, `(.L_x_4102) ;  /* 0x0000015000007945 */ /* 0x000fe20003800000 */
[----:B------:R-:W-:-:S12]  /*5e10*/  IMAD.MOV.U32 R8, RZ, RZ, 0x80 ;  /* 0x00000080ff087424 */ /* 0x000fd800078e00ff */
[----:B0-----:R-:W-:-:S05]  /*5e20*/  @!P0 FMUL R7, R7, 1.175494350822287508e-38 ;  /* 0x0080000007078820 */ /* 0x001fca0000400000 */
        /* <DEDUP_REMOVED lines=14> */
.L_x_4104:
[----:B------:R-:W-:-:S04]  /*5f10*/  LOP3.LUT R3, R7, 0x80000000, RZ, 0xc0, !PT ;  /* 0x8000000007037812 */ /* 0x000fc800078ec0ff */
[----:B------:R-:W-:-:S04]  /*5f20*/  SHF.R.U32.HI R3, RZ, 0x18, R3 ;  /* 0x00000018ff037819 */ /* 0x000fc80000011603 */
[----:B------:R-:W-:-:S04]  /*5f30*/  LOP3.LUT R0, R0, R3, RZ, 0xfc, !PT ;  /* 0x0000000300007212 */ /* 0x000fc800078efcff */
[----:B------:R-:W-:Y:S02]  /*5f40*/  PRMT R8, R0, 0x7610, R8 ;  /* 0x0000761000087816 */ /* 0x000fe40000000008 */
.L_x_4103:
[----:B------:R-:W-:Y:S05]  /*5f50*/  BSYNC B0 ;  /* 0x0000000000007941 */ /* 0x000fea0003800000 */
.L_x_4102:
[----:B------:R0:W-:Y:S01]  /*5f60*/  STG.E.U8 [R16.64], R8 ;  /* 0x0000000810007986 */ /* 0x0001e2000c101124 */
[----:B------:R-:W-:Y:S05]  /*5f70*/  BRA `(.L_x_4082) ;  /* 0x000004b000007947 */ /* 0x000fea0003800000 */
.L_x_4100:
        /* <DEDUP_REMOVED lines=19> */
.L_x_4107:
[----:B------:R-:W-:-:S04]  /*60b0*/  LOP3.LUT R3, R7, 0x80000000, RZ, 0xc0, !PT ;  /* 0x8000000007037812 */ /* 0x000fc800078ec0ff */
[----:B------:R-:W-:-:S04]  /*60c0*/  SHF.R.U32.HI R3, RZ, 0x18, R3 ;  /* 0x00000018ff037819 */ /* 0x000fc80000011603 */
[----:B------:R-:W-:-:S04]  /*60d0*/  LOP3.LUT R0, R0, R3, RZ, 0xfc, !PT ;  /* 0x0000000300007212 */ /* 0x000fc800078efcff */
[----:B------:R-:W-:Y:S02]  /*60e0*/  PRMT R8, R0, 0x7610, R8 ;  /* 0x0000761000087816 */ /* 0x000fe40000000008 */
.L_x_4106:
[----:B------:R-:W-:Y:S05]  /*60f0*/  BSYNC B0 ;  /* 0x0000000000007941 */ /* 0x000fea0003800000 */
.L_x_4105:
[----:B------:R0:W-:Y:S01]  /*6100*/  STG.E.U8 [R16.64], R8 ;  /* 0x0000000810007986 */ /* 0x0001e2000c101124 */
[----:B------:R-:W-:Y:S05]  /*6110*/  BRA `(.L_x_4082) ;  /* 0x0000031000007947 */ /* 0x000fea0003800000 */
.L_x_4099:
[----:B------:R-:W-:-:S13]  /*6120*/  ISETP.NE.AND P0, PT, R0, 0x1c, PT ;  /* 0x0000001c0000780c */ /* 0x000fda0003f05270 */
[----:B------:R-:W-:Y:S05]  /*6130*/  @!P0 BRA `(.L_x_4108) ;  /* 0x000002d000008947 */ /* 0x000fea0003800000 */
[----:B------:R-:W-:-:S13]  /*6140*/  ISETP.NE.AND P0, PT, R0, 0x1d, PT ;  /* 0x0000001d0000780c */ /* 0x000fda0003f05270 */
[----:B------:R-:W-:Y:S05]  /*6150*/  @!P0 BRA `(.L_x_4109) ;  /* 0x0000028000008947 */ /* 0x000fea0003800000 */
[----:B------:R-:W-:-:S13]  /*6160*/  ISETP.NE.AND P0, PT, R0, 0x2c, PT ;  /* 0x0000002c0000780c */ /* 0x000fda0003f05270 */
[----:B------:R-:W-:Y:S05]  /*6170*/  @P0 BRA `(.L_x_4081) ;  /* 0x0000012000000947 */ /* 0x000fea0003800000 */
[----:B0-----:R-:W0:Y:S01]  /*6180*/  F2F.F32.F64 R8, R4 ;  /* 0x0000000400087310 */ /* 0x001e220000301000 */
[----:B------:R-:W0:-:S14]  /*6190*/  DSETP.GEU.AND P0, PT, |R4|, c[0x2][0x58], PT ;  /* 0x008016000400762a */ /* 0x000e1c0003f0e200 */
[----:B0-----:R-:W-:Y:S01]  /*61a0*/  @!P0 FMUL R8, R8, 1.175494350822287508e-38 ;  /* 0x0080000008088820 */ /* 0x001fe20000400000 */
        /* <DEDUP_REMOVED lines=15> */
.L_x_4081:
[----:B------:R-:W-:Y:S01]  /*62a0*/  MOV R14, 0x0 ;  /* 0x00000000000e7802 */ /* 0x000fe20000000f00 */
[----:B------:R-:W-:Y:S02]  /*62b0*/  IMAD.MOV.U32 R4, RZ, RZ, c[0x4][0x128] ;  /* 0x01004a00ff047624 */ /* 0x000fe400078e00ff */
[----:B------:R-:W-:Y:S02]  /*62c0*/  IMAD.MOV.U32 R5, RZ, RZ, c[0x4][0x12c] ;  /* 0x01004b00ff057624 */ /* 0x000fe400078e00ff */
[----:B0-----:R-:W-:Y:S01]  /*62d0*/  IMAD.MOV.U32 R6, RZ, RZ, c[0x4][0x130] ;  /* 0x01004c00ff067624 */ /* 0x001fe200078e00ff */
        /* <DEDUP_REMOVED lines=16> */
.L_x_4109:
[----:B------:R-:W1:Y:S02]  /*63e0*/  F2I.U64.F64.TRUNC R4, R4 ;  /* 0x0000000400047311 */ /* 0x000e64000030d800 */
[----:B-1----:R1:W-:Y:S01]  /*63f0*/  STG.E.64 [R16.64], R4 ;  /* 0x0000000410007986 */ /* 0x0023e2000c101b24 */
[----:B------:R-:W-:Y:S05]  /*6400*/  BRA `(.L_x_4082) ;  /* 0x0000002000007947 */ /* 0x000fea0003800000 */
.L_x_4108:
[----:B------:R-:W1:Y:S02]  /*6410*/  F2I.U32.F64.TRUNC R5, R4 ;  /* 0x0000000400057311 */ /* 0x000e64000030d000 */
[----:B-1----:R1:W-:Y:S02]  /*6420*/  STG.E [R16.64], R5 ;  /* 0x0000000510007986 */ /* 0x0023e4000c101924 */
.L_x_4082:
[----:B------:R-:W-:-:S05]  /*6430*/  IMAD R2, R27, 0x200, R2 ;  /* 0x000002001b027824 */ /* 0x000fca00078e0202 */
[----:B------:R-:W-:Y:S02]  /*6440*/  IADD3 R25, R2, 0x80, RZ ;  /* 0x0000008002197810 */ /* 0x000fe40007ffe0ff */
.L_x_3943:
[----:B------:R-:W-:Y:S05]  /*6450*/  BSYNC B6 ;  /* 0x0000000000067941 */ /* 0x000fea0003800000 */
.L_x_3942:
[----:B------:R-:W-:Y:S01]  /*6460*/  ISETP.GE.AND P0, PT, R25, c[0x0][0x160], PT ;  /* 0x0000580019007a0c */ /* 0x000fe20003f06270 */
[----:B------:R-:W-:-:S12]  /*6470*/  BSSY B6, `(.L_x_4110) ;  /* 0x0000c7e000067945 */ /* 0x000fd80003800000 */
[----:B------:R-:W-:Y:S05]  /*6480*/  @P0 BRA `(.L_x_4111) ;  /* 0x0000c7c000000947 */ /* 0x000fea0003800000 */
[----:B------:R-:W-:Y:S01]  /*6490*/  ISETP.NE.AND P0, PT, RZ, c[0x0][0x168], PT ;  /* 0x00005a00ff007a0c */ /* 0x000fe20003f05270 */
[----:B------:R-:W-:Y:S01]  /*64a0*/  IMAD.MOV.U32 R24, RZ, RZ, RZ ;  /* 0x000000ffff187224 */ /* 0x000fe200078e00ff */
[----:B------:R-:W-:Y:S01]  /*64b0*/  CS2R R18, SRZ ;  /* 0x0000000000127805 */ /* 0x000fe2000001ff00 */
[----:B-1----:R-:W-:Y:S02]  /*64c0*/  IMAD.MOV.U32 R0, RZ, RZ, RZ ;  /* 0x000000ffff007224 */ /* 0x002fe400078e00ff */
[----:B0-----:R-:W-:-:S08]  /*64d0*/  IMAD.MOV.U32 R16, RZ, RZ, RZ ;  /* 0x000000ffff107224 */ /* 0x001fd000078e00ff */
        /* <DEDUP_REMOVED lines=301> */
.L_x_4112:
        /* <DEDUP_REMOVED lines=19> */
.L_x_4116:
[----:B------:R-:W2:Y:S02]  /*78e0*/  LDG.E.U8 R2, [R2.64] ;  /* 0x0000002402027981 */ /* 0x000ea4000c1e1100 */
[----:B--2---:R0:W1:Y:S01]  /*78f0*/  I2F.F64.U16 R22, R2 ;  /* 0x0000000200167312 */ /* 0x0040620000101800 */
[----:B------:R-:W-:Y:S05]  /*7900*/  BRA `(.L_x_4118) ;  /* 0x00000df000007947 */ /* 0x000fea0003800000 */
.L_x_4115:
        /* <DEDUP_REMOVED lines=9> */
.L_x_4120:
[----:B------:R-:W2:Y:S02]  /*79a0*/  LDG.E R2, [R2.64] ;  /* 0x0000002402027981 */ /* 0x000ea4000c1e1900 */
[----:B--2---:R0:W1:Y:S01]  /*79b0*/  I2F.F64 R22, R2 ;  /* 0x0000000200167312 */ /* 0x0040620000201c00 */
[----:B------:R-:W-:Y:S05]  /*79c0*/  BRA `(.L_x_4118) ;  /* 0x00000d3000007947 */ /* 0x000fea0003800000 */
.L_x_4119:
[----:B------:R-:W2:Y:S02]  /*79d0*/  LDG.E.U16 R2, [R2.64] ;  /* 0x0000002402027981 */ /* 0x000ea4000c1e1500 */
[----:B--2---:R0:W1:Y:S01]  /*79e0*/  I2F.F64.S16 R22, R2 ;  /* 0x0000000200167312 */ /* 0x0040620000101c00 */
[----:B------:R-:W-:Y:S05]  /*79f0*/  BRA `(.L_x_4118) ;  /* 0x00000d0000007947 */ /* 0x000fea0003800000 */
.L_x_4114:
        /* <DEDUP_REMOVED lines=10> */
.L_x_4122:
[----:B------:R-:W2:Y:S02]  /*7aa0*/  LDG.E.U16 R0, [R2.64] ;  /* 0x0000002402007981 */ /* 0x000ea4000c1e1500 */
[----:B--2---:R-:W-:-:S05]  /*7ab0*/  HADD2.F32 R0, -RZ, R0.H0_H0 ;  /* 0x20000000ff007230 */ /* 0x004fca0000004100 */
[----:B------:R-:W-:-:S04]  /*7ac0*/  FMUL.FTZ R0, R0, 1 ;  /* 0x3f80000000007820 */ /* 0x000fc80000410000 */
[----:B------:R0:W1:Y:S01]  /*7ad0*/  F2F.F64.F32 R22, R0 ;  /* 0x0000000000167310 */ /* 0x0000620000201800 */
[----:B------:R-:W-:Y:S05]  /*7ae0*/  BRA `(.L_x_4118) ;  /* 0x00000c1000007947 */ /* 0x000fea0003800000 */
.L_x_4121:
        /* <DEDUP_REMOVED lines=10> */
.L_x_4124:
[----:B------:R-:W2:Y:S02]  /*7b90*/  LDG.E.U16 R2, [R2.64] ;  /* 0x0000002402027981 */ /* 0x000ea4000c1e1500 */
[----:B--2---:R-:W-:-:S05]  /*7ba0*/  HADD2.F32 R0, -RZ, R2.H0_H0 ;  /* 0x20000002ff007230 */ /* 0x004fca0000004100 */
[----:B------:R-:W-:-:S04]  /*7bb0*/  FMUL.FTZ R0, R0, 1 ;  /* 0x3f80000000007820 */ /* 0x000fc80000410000 */
[----:B------:R0:W1:Y:S01]  /*7bc0*/  F2F.F64.F32 R22, R0 ;  /* 0x0000000000167310 */ /* 0x0000620000201800 */
[----:B------:R-:W-:Y:S05]  /*7bd0*/  BRA `(.L_x_4118) ;  /* 0x00000b2000007947 */ /* 0x000fea0003800000 */
.L_x_4123:
[----:B------:R0:W5:Y:S01]  /*7be0*/  LDG.E.64 R22, [R2.64] ;  /* 0x0000002402167981 */ /* 0x000162000c1e1b00 */
[----:B------:R-:W-:Y:S05]  /*7bf0*/  BRA `(.L_x_4118) ;  /* 0x00000b0000007947 */ /* 0x000fea0003800000 */
.L_x_4113:
        /* <DEDUP_REMOVED lines=13> */
.L_x_4127:
[----:B------:R0:W5:Y:S01]  /*7cd0*/  LDG.E.64 R22, [R2.64] ;  /* 0x0000002402167981 */ /* 0x000162000c1e1b00 */
[----:B------:R-:W-:Y:S05]  /*7ce0*/  BRA `(.L_x_4118) ;  /* 0x00000a1000007947 */ /* 0x000fea0003800000 */
.L_x_4126:
        /* <DEDUP_REMOVED lines=28> */
.L_x_4129:
        /* <DEDUP_REMOVED lines=11> */
[----:B------:R-:W-:-:S05]  /*7f60*/  LOP3.LUT R4, R4, 0x80000000, R5, 0xf8, !PT ;  /* 0x8000000004047812 */ /* 0x000fca00078ef805 */
[----:B------:R-:W-:-:S04]  /*7f70*/  FMUL.FTZ R4, R4, 1 ;  /* 0x3f80000004047820 */ /* 0x000fc80000410000 */
[----:B------:R0:W1:Y:S01]  /*7f80*/  F2F.F64.F32 R22, R4 ;  /* 0x0000000400167310 */ /* 0x0000620000201800 */
[----:B------:R-:W-:Y:S05]  /*7f90*/  BRA `(.L_x_4118) ;  /* 0x0000076000007947 */ /* 0x000fea0003800000 */
.L_x_4128:
[----:B------:R-:W2:Y:S02]  /*7fa0*/  LDG.E.U16 R0, [R2.64] ;  /* 0x0000002402007981 */ /* 0x000ea4000c1e1500 */
[----:B--2---:R-:W-:-:S05]  /*7fb0*/  PRMT R0, RZ, 0x5410, R0 ;  /* 0x00005410ff007816 */ /* 0x004fca0000000000 */
[----:B------:R-:W-:-:S04]  /*7fc0*/  FMUL.FTZ R0, R0, 1 ;  /* 0x3f80000000007820 */ /* 0x000fc80000410000 */
[----:B------:R0:W1:Y:S01]  /*7fd0*/  F2F.F64.F32 R22, R0 ;  /* 0x0000000000167310 */ /* 0x0000620000201800 */
[----:B------:R-:W-:Y:S05]  /*7fe0*/  BRA `(.L_x_4118) ;  /* 0x0000071000007947 */ /* 0x000fea0003800000 */
.L_x_4125:
        /* <DEDUP_REMOVED lines=11> */
.L_x_4132:
        /* <DEDUP_REMOVED lines=21> */
.L_x_4136:
[----:B------:R-:W-:Y:S05]  /*81f0*/  BSYNC B1 ;  /* 0x0000000000017941 */ /* 0x000fea0003800000 */
.L_x_4135:
[----:B------:R-:W-:Y:S01]  /*8200*/  LEA R3, R0, 0x3b800000, 0x17 ;  /* 0x3b80000000037811 */ /* 0x000fe200078eb8ff */
[----:B------:R-:W-:-:S05]  /*8210*/  IMAD.SHL.U32 R0, R2, 0x100000, RZ ;  /* 0x0010000002007824 */ /* 0x000fca00078e00ff */
[----:B------:R-:W-:Y:S02]  /*8220*/  LOP3.LUT R0, R3, R0, R4, 0xfe, !PT ;  /* 0x0000000003007212 */ /* 0x000fe400078efe04 */
.L_x_4134:
[----:B------:R-:W-:Y:S05]  /*8230*/  BSYNC B0 ;  /* 0x0000000000007941 */ /* 0x000fea0003800000 */
.L_x_4133:
[----:B------:R-:W-:-:S04]  /*8240*/  FMUL.FTZ R0, R0, 1 ;  /* 0x3f80000000007820 */ /* 0x000fc80000410000 */
[----:B------:R0:W1:Y:S01]  /*8250*/  F2F.F64.F32 R22, R0 ;  /* 0x0000000000167310 */ /* 0x0000620000201800 */
[----:B------:R-:W-:Y:S05]  /*8260*/  BRA `(.L_x_4118) ;  /* 0x0000049000007947 */ /* 0x000fea0003800000 */
.L_x_4131:
        /* <DEDUP_REMOVED lines=21> */
.L_x_4140:
[----:B------:R-:W-:Y:S05]  /*83c0*/  BSYNC B1 ;  /* 0x0000000000017941 */ /* 0x000fea0003800000 */
.L_x_4139:
[----:B------:R-:W-:Y:S01]  /*83d0*/  LEA R3, R0, 0x37800000, 0x17 ;  /* 0x3780000000037811 */ /* 0x000fe200078eb8ff */
[----:B------:R-:W-:-:S05]  /*83e0*/  IMAD.SHL.U32 R0, R2, 0x200000, RZ ;  /* 0x0020000002007824 */ /* 0x000fca00078e00ff */
[----:B------:R-:W-:Y:S02]  /*83f0*/  LOP3.LUT R0, R3, R0, R4, 0xfe, !PT ;  /* 0x0000000003007212 */ /* 0x000fe400078efe04 */
.L_x_4138:
[----:B------:R-:W-:Y:S05]  /*8400*/  BSYNC B0 ;  /* 0x0000000000007941 */ /* 0x000fea0003800000 */
.L_x_4137:
[----:B------:R-:W-:-:S04]  /*8410*/  FMUL.FTZ R0, R0, 1 ;  /* 0x3f80000000007820 */ /* 0x000fc80000410000 */
[----:B------:R0:W1:Y:S01]  /*8420*/  F2F.F64.F32 R22, R0 ;  /* 0x0000000000167310 */ /* 0x0000620000201800 */
[----:B------:R-:W-:Y:S05]  /*8430*/  BRA `(.L_x_4118) ;  /* 0x000002c000007947 */ /* 0x000fea0003800000 */
.L_x_4130:
        /* <DEDUP_REMOVED lines=14> */
.L_x_4144:
[----:B------:R-:W-:Y:S05]  /*8520*/  BSYNC B0 ;  /* 0x0000000000007941 */ /* 0x000fea0003800000 */
.L_x_4143:
[----:B------:R-:W-:-:S04]  /*8530*/  FMUL.FTZ R0, R0, 1 ;  /* 0x3f80000000007820 */ /* 0x000fc80000410000 */
[----:B------:R0:W1:Y:S01]  /*8540*/  F2F.F64.F32 R22, R0 ;  /* 0x0000000000167310 */ /* 0x0000620000201800 */
[----:B------:R-:W-:Y:S05]  /*8550*/  BRA `(.L_x_4118) ;  /* 0x000001a000007947 */ /* 0x000fea0003800000 */
.L_x_4117:
        /* <DEDUP_REMOVED lines=21> */
.L_x_4142:
[----:B------:R-:W2:Y:S02]  /*86b0*/  LDG.E.64 R22, [R2.64] ;  /* 0x0000002402167981 */ /* 0x000ea4000c1e1b00 */
[----:B--2---:R-:W0:Y:S01]  /*86c0*/  I2F.F64.U64 R22, R22 ;  /* 0x0000001600167312 */ /* 0x004e220000301800 */
[----:B------:R-:W-:Y:S05]  /*86d0*/  BRA `(.L_x_4118) ;  /* 0x0000002000007947 */ /* 0x000fea0003800000 */
.L_x_4141:
[----:B------:R-:W2:Y:S02]  /*86e0*/  LDG.E R2, [R2.64] ;  /* 0x0000002402027981 */ /* 0x000ea4000c1e1900 */
[----:B--2---:R0:W1:Y:S02]  /*86f0*/  I2F.F64.U32 R22, R2 ;  /* 0x0000000200167312 */ /* 0x0040640000201800 */
.L_x_4118:
[----:B0-----:R-:W0:Y:S01]  /*8700*/  LDC.U8 R4, c[0x0][0x4bb] ;  /* 0x00012ec0ff047b82 */ /* 0x001e220000000000 */
[----:B------:R-:W-:-:S05]  /*8710*/  IADD3 R2, P0, R19, c[0x0][0x4a0], RZ ;  /* 0x0001280013027a10 */ /* 0x000fca0007f1e0ff */
        /* <DEDUP_REMOVED lines=15> */
.L_x_4148:
[----:B------:R-:W2:Y:S02]  /*8810*/  LDG.E.U8 R2, [R2.64] ;  /* 0x0000002402027981 */ /* 0x000ea4000c1e1100 */
[----:B--2---:R0:W2:Y:S01]  /*8820*/  I2F.F64.U16 R26, R2 ;  /* 0x00000002001a7312 */ /* 0x0040a20000101800 */
[----:B------:R-:W-:Y:S05]  /*8830*/  BRA `(.L_x_4150) ;  /* 0x00000df000007947 */ /* 0x000fea0003800000 */
.L_x_4147:
        /* <DEDUP_REMOVED lines=9> */
.L_x_4152:
[----:B------:R-:W2:Y:S02]  /*88d0*/  LDG.E R2, [R2.64] ;  /* 0x0000002402027981 */ /* 0x000ea4000c1e1900 */
[----:B--2---:R0:W2:Y:S01]  /*88e0*/  I2F.F64 R26, R2 ;  /* 0x00000002001a7312 */ /* 0x0040a20000201c00 */
[----:B------:R-:W-:Y:S05]  /*88f0*/  BRA `(.L_x_4150) ;  /* 0x00000d3000007947 */ /* 0x000fea0003800000 */
.L_x_4151:
[----:B------:R-:W2:Y:S02]  /*8900*/  LDG.E.U16 R2, [R2.64] ;  /* 0x0000002402027981 */ /* 0x000ea4000c1e1500 */
[----:B--2---:R0:W2:Y:S01]  /*8910*/  I2F.F64.S16 R26, R2 ;  /* 0x00000002001a7312 */ /* 0x0040a20000101c00 */
[----:B------:R-:W-:Y:S05]  /*8920*/  BRA `(.L_x_4150) ;  /* 0x00000d0000007947 */ /* 0x000fea0003800000 */
.L_x_4146:
        /* <DEDUP_REMOVED lines=10> */
.L_x_4154:
[----:B------:R-:W2:Y:S02]  /*89d0*/  LDG.E.U16 R0, [R2.64] ;  /* 0x0000002402007981 */ /* 0x000ea4000c1e1500 */
[----:B--2---:R-:W-:-:S05]  /*89e0*/  HADD2.F32 R0, -RZ, R0.H0_H0 ;  /* 0x20000000ff007230 */ /* 0x004fca0000004100 */
[----:B------:R-:W-:-:S04]  /*89f0*/  FMUL.FTZ R0, R0, 1 ;  /* 0x3f80000000007820 */ /* 0x000fc80000410000 */
[----:B------:R0:W2:Y:S01]  /*8a00*/  F2F.F64.F32 R26, R0 ;  /* 0x00000000001a7310 */ /* 0x0000a20000201800 */
[----:B------:R-:W-:Y:S05]  /*8a10*/  BRA `(.L_x_4150) ;  /* 0x00000c1000007947 */ /* 0x000fea0003800000 */
.L_x_4153:
        /* <DEDUP_REMOVED lines=10> */
.L_x_4156:
[----:B------:R-:W2:Y:S02]  /*8ac0*/  LDG.E.U16 R2, [R2.64] ;  /* 0x0000002402027981 */ /* 0x000ea4000c1e1500 */
[----:B--2---:R-:W-:-:S05]  /*8ad0*/  HADD2.F32 R0, -RZ, R2.H0_H0 ;  /* 0x20000002ff007230 */ /* 0x004fca0000004100 */
[----:B------:R-:W-:-:S04]  /*8ae0*/  FMUL.FTZ R0, R0, 1 ;  /* 0x3f80000000007820 */ /* 0x000fc80000410000 */
[----:B------:R0:W2:Y:S01]  /*8af0*/  F2F.F64.F32 R26, R0 ;  /* 0x00000000001a7310 */ /* 0x0000a20000201800 */
[----:B------:R-:W-:Y:S05]  /*8b00*/  BRA `(.L_x_4150) ;  /* 0x00000b2000007947 */ /* 0x000fea0003800000 */
.L_x_4155:
[----:B------:R0:W5:Y:S01]  /*8b10*/  LDG.E.64 R26, [R2.64] ;  /* 0x00000024021a7981 */ /* 0x000162000c1e1b00 */
[----:B------:R-:W-:Y:S05]  /*8b20*/  BRA `(.L_x_4150) ;  /* 0x00000b0000007947 */ /* 0x000fea0003800000 */
.L_x_4145:
        /* <DEDUP_REMOVED lines=13> */
.L_x_4159:
[----:B------:R0:W5:Y:S01]  /*8c00*/  LDG.E.64 R26, [R2.64] ;  /* 0x00000024021a7981 */ /* 0x000162000c1e1b00 */
[----:B------:R-:W-:Y:S05]  /*8c10*/  BRA `(.L_x_4150) ;  /* 0x00000a1000007947 */ /* 0x000fea0003800000 */
.L_x_4158:
        /* <DEDUP_REMOVED lines=28> */
.L_x_4161:
        /* <DEDUP_REMOVED lines=13> */
[----:B------:R0:W2:Y:S01]  /*8eb0*/  F2F.F64.F32 R26, R4 ;  /* 0x00000004001a7310 */ /* 0x0000a20000201800 */
[----:B------:R-:W-:Y:S05]  /*8ec0*/  BRA `(.L_x_4150) ;  /* 0x0000076000007947 */ /* 0x000fea0003800000 */
.L_x_4160:
[----:B------:R-:W2:Y:S02]  /*8ed0*/  LDG.E.U16 R0, [R2.64] ;  /* 0x0000002402007981 */ /* 0x000ea4000c1e1500 */
[----:B--2---:R-:W-:-:S05]  /*8ee0*/  PRMT R0, RZ, 0x5410, R0 ;  /* 0x00005410ff007816 */ /* 0x004fca0000000000 */
[----:B------:R-:W-:-:S04]  /*8ef0*/  FMUL.FTZ R0, R0, 1 ;  /* 0x3f80000000007820 */ /* 0x000fc80000410000 */
[----:B------:R0:W2:Y:S01]  /*8f00*/  F2F.F64.F32 R26, R0 ;  /* 0x00000000001a7310 */ /* 0x0000a20000201800 */
[----:B------:R-:W-:Y:S05]  /*8f10*/  BRA `(.L_x_4150) ;  /* 0x0000071000007947 */ /* 0x000fea0003800000 */
.L_x_4157:
        /* <DEDUP_REMOVED lines=11> */
.L_x_4164:
        /* <DEDUP_REMOVED lines=21> */
.L_x_4168:
[----:B------:R-:W-:Y:S05]  /*9120*/  BSYNC B1 ;  /* 0x0000000000017941 */ /* 0x000fea0003800000 */
.L_x_4167:
[----:B------:R-:W-:Y:S01]  /*9130*/  LEA R3, R0, 0x3b800000, 0x17 ;  /* 0x3b80000000037811 */ /* 0x000fe200078eb8ff */
[----:B------:R-:W-:-:S05]  /*9140*/  IMAD.SHL.U32 R0, R2, 0x100000, RZ ;  /* 0x0010000002007824 */ /* 0x000fca00078e00ff */
[----:B------:R-:W-:Y:S02]  /*9150*/  LOP3.LUT R0, R3, R0, R4, 0xfe, !PT ;  /* 0x0000000003007212 */ /* 0x000fe400078efe04 */
.L_x_4166:
[----:B------:R-:W-:Y:S05]  /*9160*/  BSYNC B0 ;  /* 0x0000000000007941 */ /* 0x000fea0003800000 */
.L_x_4165:
[----:B------:R-:W-:-:S04]  /*9170*/  FMUL.FTZ R0, R0, 1 ;  /* 0x3f80000000007820 */ /* 0x000fc80000410000 */
[----:B------:R0:W2:Y:S01]  /*9180*/  F2F.F64.F32 R26, R0 ;  /* 0x00000000001a7310 */ /* 0x0000a20000201800 */
[----:B------:R-:W-:Y:S05]  /*9190*/  BRA `(.L_x_4150) ;  /* 0x0000049000007947 */ /* 0x000fea0003800000 */
.L_x_4163:
        /* <DEDUP_REMOVED lines=21> */
.L_x_4172:
[----:B------:R-:W-:Y:S05]  /*92f0*/  BSYNC B1 ;  /* 0x0000000000017941 */ /* 0x000fea0003800000 */
.L_x_4171:
[----:B------:R-:W-:Y:S01]  /*9300*/  LEA R3, R0, 0x37800000, 0x17 ;  /* 0x3780000000037811 */ /* 0x000fe200078eb8ff */
[----:B------:R-:W-:-:S05]  /*9310*/  IMAD.SHL.U32 R0, R2, 0x200000, RZ ;  /* 0x0020000002007824 */ /* 0x000fca00078e00ff */
[----:B------:R-:W-:Y:S02]  /*9320*/  LOP3.LUT R0, R3, R0, R4, 0xfe, !PT ;  /* 0x0000000003007212 */ /* 0x000fe400078efe04 */
.L_x_4170:
[----:B------:R-:W-:Y:S05]  /*9330*/  BSYNC B0 ;  /* 0x0000000000007941 */ /* 0x000fea0003800000 */
.L_x_4169:
[----:B------:R-:W-:-:S04]  /*9340*/  FMUL.FTZ R0, R0, 1 ;  /* 0x3f80000000007820 */ /* 0x000fc80000410000 */
[----:B------:R0:W2:Y:S01]  /*9350*/  F2F.F64.F32 R26, R0 ;  /* 0x00000000001a7310 */ /* 0x0000a20000201800 */
[----:B------:R-:W-:Y:S05]  /*9360*/  BRA `(.L_x_4150) ;  /* 0x000002c000007947 */ /* 0x000fea0003800000 */
.L_x_4162:
        /* <DEDUP_REMOVED lines=14> */
.L_x_4176:
[----:B------:R-:W-:Y:S05]  /*9450*/  BSYNC B0 ;  /* 0x0000000000007941 */ /* 0x000fea0003800000 */
.L_x_4175:
[----:B------:R-:W-:-:S04]  /*9460*/  FMUL.FTZ R0, R0, 1 ;  /* 0x3f80000000007820 */ /* 0x000fc80000410000 */
[----:B------:R0:W2:Y:S01]  /*9470*/  F2F.F64.F32 R26, R0 ;  /* 0x00000000001a7310 */ /* 0x0000a20000201800 */
[----:B------:R-:W-:Y:S05]  /*9480*/  BRA `(.L_x_4150) ;  /* 0x000001a000007947 */ /* 0x000fea0003800000 */
.L_x_4149:
        /* <DEDUP_REMOVED lines=21> */
.L_x_4174:
[----:B------:R-:W2:Y:S02]  /*95e0*/  LDG.E.64 R26, [R2.64] ;  /* 0x00000024021a7981 */ /* 0x000ea4000c1e1b00 */
[----:B--2---:R-:W0:Y:S01]  /*95f0*/  I2F.F64.U64 R26, R26 ;  /* 0x0000001a001a7312 */ /* 0x004e220000301800 */
[----:B------:R-:W-:Y:S05]  /*9600*/  BRA `(.L_x_4150) ;  /* 0x0000002000007947 */ /* 0x000fea0003800000 */
.L_x_4173:
[----:B------:R-:W2:Y:S02]  /*9610*/  LDG.E R2, [R2.64] ;  /* 0x0000002402027981 */ /* 0x000ea4000c1e1900 */
[----:B--2---:R0:W2:Y:S02]  /*9620*/  I2F.F64.U32 R26, R2 ;  /* 0x00000002001a7312 */ /* 0x0040a40000201800 */
.L_x_4150:
        /* <DEDUP_REMOVED lines=17> */
.L_x_4180:
[----:B------:R-:W3:Y:S02]  /*9740*/  LDG.E.U8 R2, [R2.64] ;  /* 0x0000002402027981 */ /* 0x000ee4000c1e1100 */
[----:B---3--:R0:W3:Y:S01]  /*9750*/  I2F.F64.U16 R18, R2 ;  /* 0x0000000200127312 */ /* 0x0080e20000101800 */
[----:B------:R-:W-:Y:S05]  /*9760*/  BRA `(.L_x_4182) ;  /* 0x00000df000007947 */ /* 0x000fea0003800000 */
.L_x_4179:
        /* <DEDUP_REMOVED lines=9> */
.L_x_4184:
[----:B------:R-:W3:Y:S02]  /*9800*/  LDG.E R2, [R2.64] ;  /* 0x0000002402027981 */ /* 0x000ee4000c1e1900 */
[----:B---3--:R0:W3:Y:S01]  /*9810*/  I2F.F64 R18, R2 ;  /* 0x0000000200127312 */ /* 0x0080e20000201c00 */
[----:B------:R-:W-:Y:S05]  /*9820*/  BRA `(.L_x_4182) ;  /* 0x00000d3000007947 */ /* 0x000fea0003800000 */
.L_x_4183:
[----:B------:R-:W3:Y:S02]  /*9830*/  LDG.E.U16 R2, [R2.64] ;  /* 0x0000002402027981 */ /* 0x000ee4000c1e1500 */
[----:B---3--:R0:W3:Y:S01]  /*9840*/  I2F.F64.S16 R18, R2 ;  /* 0x0000000200127312 */ /* 0x0080e20000101c00 */
[----:B------:R-:W-:Y:S05]  /*9850*/  BRA `(.L_x_4182) ;  /* 0x00000d0000007947 */ /* 0x000fea0003800000 */
.L_x_4178:
        /* <DEDUP_REMOVED lines=10> */
.L_x_4186:
[----:B------:R-:W3:Y:S02]  /*9900*/  LDG.E.U16 R0, [R2.64] ;  /* 0x0000002402007981 */ /* 0x000ee4000c1e1500 */
[----:B---3--:R-:W-:-:S05]  /*9910*/  HADD2.F32 R0, -RZ, R0.H0_H0 ;  /* 0x20000000ff007230 */ /* 0x008fca0000004100 */
[----:B------:R-:W-:-:S04]  /*9920*/  FMUL.FTZ R0, R0, 1 ;  /* 0x3f80000000007820 */ /* 0x000fc80000410000 */
[----:B------:R0:W3:Y:S01]  /*9930*/  F2F.F64.F32 R18, R0 ;  /* 0x0000000000127310 */ /* 0x0000e20000201800 */
[----:B------:R-:W-:Y:S05]  /*9940*/  BRA `(.L_x_4182) ;  /* 0x00000c1000007947 */ /* 0x000fea0003800000 */
.L_x_4185:
        /* <DEDUP_REMOVED lines=10> */
.L_x_4188:
[----:B------:R-:W3:Y:S02]  /*99f0*/  LDG.E.U16 R2, [R2.64] ;  /* 0x0000002402027981 */ /* 0x000ee4000c1e1500 */
[----:B---3--:R-:W-:-:S05]  /*9a00*/  HADD2.F32 R0, -RZ, R2.H0_H0 ;  /* 0x20000002ff007230 */ /* 0x008fca0000004100 */
[----:B------:R-:W-:-:S04]  /*9a10*/  FMUL.FTZ R0, R0, 1 ;  /* 0x3f80000000007820 */ /* 0x000fc80000410000 */
[----:B------:R0:W3:Y:S01]  /*9a20*/  F2F.F64.F32 R18, R0 ;  /* 0x0000000000127310 */ /* 0x0000e20000201800 */
[----:B------:R-:W-:Y:S05]  /*9a30*/  BRA `(.L_x_4182) ;  /* 0x00000b2000007947 */ /* 0x000fea0003800000 */
.L_x_4187:
[----:B------:R0:W5:Y:S01]  /*9a40*/  LDG.E.64 R18, [R2.64] ;  /* 0x0000002402127981 */ /* 0x000162000c1e1b00 */
[----:B------:R-:W-:Y:S05]  /*9a50*/  BRA `(.L_x_4182) ;  /* 0x00000b0000007947 */ /* 0x000fea0003800000 */
.L_x_4177:
        /* <DEDUP_REMOVED lines=13> */
.L_x_4191:
[----:B------:R0:W5:Y:S01]  /*9b30*/  LDG.E.64 R18, [R2.64] ;  /* 0x0000002402127981 */ /* 0x000162000c1e1b00 */
[----:B------:R-:W-:Y:S05]  /*9b40*/  BRA `(.L_x_4182) ;  /* 0x00000a1000007947 */ /* 0x000fea0003800000 */
.L_x_4190:
        /* <DEDUP_REMOVED lines=28> */
.L_x_4193:
        /* <DEDUP_REMOVED lines=13> */
[----:B------:R0:W3:Y:S01]  /*9de0*/  F2F.F64.F32 R18, R4 ;  /* 0x0000000400127310 */ /* 0x0000e20000201800 */
[----:B------:R-:W-:Y:S05]  /*9df0*/  BRA `(.L_x_4182) ;  /* 0x0000076000007947 */ /* 0x000fea0003800000 */
.L_x_4192:
[----:B------:R-:W3:Y:S02]  /*9e00*/  LDG.E.U16 R0, [R2.64] ;  /* 0x0000002402007981 */ /* 0x000ee4000c1e1500 */
[----:B---3--:R-:W-:-:S05]  /*9e10*/  PRMT R0, RZ, 0x5410, R0 ;  /* 0x00005410ff007816 */ /* 0x008fca0000000000 */
[----:B------:R-:W-:-:S04]  /*9e20*/  FMUL.FTZ R0, R0, 1 ;  /* 0x3f80000000007820 */ /* 0x000fc80000410000 */
[----:B------:R0:W3:Y:S01]  /*9e30*/  F2F.F64.F32 R18, R0 ;  /* 0x0000000000127310 */ /* 0x0000e20000201800 */
[----:B------:R-:W-:Y:S05]  /*9e40*/  BRA `(.L_x_4182) ;  /* 0x0000071000007947 */ /* 0x000fea0003800000 */
.L_x_4189:
        /* <DEDUP_REMOVED lines=11> */
.L_x_4196:
        /* <DEDUP_REMOVED lines=21> */
.L_x_4200:
[----:B------:R-:W-:Y:S05]  /*a050*/  BSYNC B1 ;  /* 0x0000000000017941 */ /* 0x000fea0003800000 */
.L_x_4199:
[----:B------:R-:W-:Y:S01]  /*a060*/  LEA R3, R0, 0x3b800000, 0x17 ;  /* 0x3b80000000037811 */ /* 0x000fe200078eb8ff */
[----:B------:R-:W-:-:S05]  /*a070*/  IMAD.SHL.U32 R0, R2, 0x100000, RZ ;  /* 0x0010000002007824 */ /* 0x000fca00078e00ff */
[----:B------:R-:W-:Y:S02]  /*a080*/  LOP3.LUT R0, R3, R0, R4, 0xfe, !PT ;  /* 0x0000000003007212 */ /* 0x000fe400078efe04 */
.L_x_4198:
[----:B------:R-:W-:Y:S05]  /*a090*/  BSYNC B0 ;  /* 0x0000000000007941 */ /* 0x000fea0003800000 */
.L_x_4197:
[----:B------:R-:W-:-:S04]  /*a0a0*/  FMUL.FTZ R0, R0, 1 ;  /* 0x3f80000000007820 */ /* 0x000fc80000410000 */
[----:B------:R0:W3:Y:S01]  /*a0b0*/  F2F.F64.F32 R18, R0 ;  /* 0x0000000000127310 */ /* 0x0000e20000201800 */
[----:B------:R-:W-:Y:S05]  /*a0c0*/  BRA `(.L_x_4182) ;  /* 0x0000049000007947 */ /* 0x000fea0003800000 */
.L_x_4195:
        /* <DEDUP_REMOVED lines=21> */
.L_x_4204:
[----:B------:R-:W-:Y:S05]  /*a220*/  BSYNC B1 ;  /* 0x0000000000017941 */ /* 0x000fea0003800000 */
.L_x_4203:
[----:B------:R-:W-:Y:S01]  /*a230*/  LEA R3, R0, 0x37800000, 0x17 ;  /* 0x3780000000037811 */ /* 0x000fe200078eb8ff */
[----:B------:R-:W-:-:S05]  /*a240*/  IMAD.SHL.U32 R0, R2, 0x200000, RZ ;  /* 0x0020000002007824 */ /* 0x000fca00078e00ff */
[----:B------:R-:W-:Y:S02]  /*a250*/  LOP3.LUT R0, R3, R0, R4, 0xfe, !PT ;  /* 0x0000000003007212 */ /* 0x000fe400078efe04 */
.L_x_4202:
[----:B------:R-:W-:Y:S05]  /*a260*/  BSYNC B0 ;  /* 0x0000000000007941 */ /* 0x000fea0003800000 */
.L_x_4201:
[----:B------:R-:W-:-:S04]  /*a270*/  FMUL.FTZ R0, R0, 1 ;  /* 0x3f80000000007820 */ /* 0x000fc80000410000 */
[----:B------:R0:W3:Y:S01]  /*a280*/  F2F.F64.F32 R18, R0 ;  /* 0x0000000000127310 */ /* 0x0000e20000201800 */
[----:B------:R-:W-:Y:S05]  /*a290*/  BRA `(.L_x_4182) ;  /* 0x000002c000007947 */ /* 0x000fea0003800000 */
.L_x_4194:
        /* <DEDUP_REMOVED lines=14> */
.L_x_4208:
[----:B------:R-:W-:Y:S05]  /*a380*/  BSYNC B0 ;  /* 0x0000000000007941 */ /* 0x000fea0003800000 */
.L_x_4207:
[----:B------:R-:W-:-:S04]  /*a390*/  FMUL.FTZ R0, R0, 1 ;  /* 0x3f80000000007820 */ /* 0x000fc80000410000 */
[----:B------:R0:W3:Y:S01]  /*a3a0*/  F2F.F64.F32 R18, R0 ;  /* 0x0000000000127310 */ /* 0x0000e20000201800 */
[----:B------:R-:W-:Y:S05]  /*a3b0*/  BRA `(.L_x_4182) ;  /* 0x000001a000007947 */ /* 0x000fea0003800000 */
.L_x_4181:
        /* <DEDUP_REMOVED lines=21> */
.L_x_4206:
[----:B------:R-:W3:Y:S02]  /*a510*/  LDG.E.64 R18, [R2.64] ;  /* 0x0000002402127981 */ /* 0x000ee4000c1e1b00 */
[----:B---3--:R-:W0:Y:S01]  /*a520*/  I2F.F64.U64 R18, R18 ;  /* 0x0000001200127312 */ /* 0x008e220000301800 */
[----:B------:R-:W-:Y:S05]  /*a530*/  BRA `(.L_x_4182) ;  /* 0x0000002000007947 */ /* 0x000fea0003800000 */
.L_x_4205:
[----:B------:R-:W3:Y:S02]  /*a540*/  LDG.E R2, [R2.64] ;  /* 0x0000002402027981 */ /* 0x000ee4000c1e1900 */
[----:B---3--:R0:W3:Y:S02]  /*a550*/  I2F.F64.U32 R18, R2 ;  /* 0x0000000200127312 */ /* 0x0080e40000201800 */
.L_x_4182:
        /* <DEDUP_REMOVED lines=17> */
.L_x_4212:
[----:B------:R-:W4:Y:S02]  /*a670*/  LDG.E.U8 R2, [R2.64] ;  /* 0x0000002402027981 */ /* 0x000f24000c1e1100 */
[----:B----4-:R0:W4:Y:S01]  /*a680*/  I2F.F64.U16 R14, R2 ;  /* 0x00000002000e7312 */ /* 0x0101220000101800 */
[----:B------:R-:W-:Y:S05]  /*a690*/  BRA `(.L_x_4214) ;  /* 0x00000df000007947 */ /* 0x000fea0003800000 */
.L_x_4211:
        /* <DEDUP_REMOVED lines=9> */
.L_x_4216:
[----:B------:R-:W4:Y:S02]  /*a730*/  LDG.E R2, [R2.64] ;  /* 0x0000002402027981 */ /* 0x000f24000c1e1900 */
[----:B----4-:R0:W4:Y:S01]  /*a740*/  I2F.F64 R14, R2 ;  /* 0x00000002000e7312 */ /* 0x0101220000201c00 */
[----:B------:R-:W-:Y:S05]  /*a750*/  BRA `(.L_x_4214) ;  /* 0x00000d3000007947 */ /* 0x000fea0003800000 */
.L_x_4215:
[----:B------:R-:W4:Y:S02]  /*a760*/  LDG.E.U16 R2, [R2.64] ;  /* 0x0000002402027981 */ /* 0x000f24000c1e1500 */
[----:B----4-:R0:W4:Y:S01]  /*a770*/  I2F.F64.S16 R14, R2 ;  /* 0x00000002000e7312 */ /* 0x0101220000101c00 */
[----:B------:R-:W-:Y:S05]  /*a780*/  BRA `(.L_x_4214) ;  /* 0x00000d0000007947 */ /* 0x000fea0003800000 */
.L_x_4210:
        /* <DEDUP_REMOVED lines=10> */
.L_x_4218:
[----:B------:R-:W4:Y:S02]  /*a830*/  LDG.E.U16 R0, [R2.64] ;  /* 0x0000002402007981 */ /* 0x000f24000c1e1500 */
[----:B----4-:R-:W-:-:S05]  /*a840*/  HADD2.F32 R0, -RZ, R0.H0_H0 ;  /* 0x20000000ff007230 */ /* 0x010fca0000004100 */
[----:B------:R-:W-:-:S04]  /*a850*/  FMUL.FTZ R0, R0, 1 ;  /* 0x3f80000000007820 */ /* 0x000fc80000410000 */
[----:B------:R0:W4:Y:S01]  /*a860*/  F2F.F64.F32 R14, R0 ;  /* 0x00000000000e7310 */ /* 0x0001220000201800 */
[----:B------:R-:W-:Y:S05]  /*a870*/  BRA `(.L_x_4214) ;  /* 0x00000c1000007947 */ /* 0x000fea0003800000 */
.L_x_4217:
        /* <DEDUP_REMOVED lines=10> */
.L_x_4220:
[----:B------:R-:W4:Y:S02]  /*a920*/  LDG.E.U16 R2, [R2.64] ;  /* 0x0000002402027981 */ /* 0x000f24000c1e1500 */
[----:B----4-:R-:W-:-:S05]  /*a930*/  HADD2.F32 R0, -RZ, R2.H0_H0 ;  /* 0x20000002ff007230 */ /* 0x010fca0000004100 */
[----:B------:R-:W-:-:S04]  /*a940*/  FMUL.FTZ R0, R0, 1 ;  /* 0x3f80000000007820 */ /* 0x000fc80000410000 */
[----:B------:R0:W4:Y:S01]  /*a950*/  F2F.F64.F32 R14, R0 ;  /* 0x00000000000e7310 */ /* 0x0001220000201800 */
[----:B------:R-:W-:Y:S05]  /*a960*/  BRA `(.L_x_4214) ;  /* 0x00000b2000007947 */ /* 0x000fea0003800000 */
.L_x_4219:
[----:B------:R0:W5:Y:S01]  /*a970*/  LDG.E.64 R14, [R2.64] ;  /* 0x00000024020e7981 */ /* 0x000162000c1e1b00 */
[----:B------:R-:W-:Y:S05]  /*a980*/  BRA `(.L_x_4214) ;  /* 0x00000b0000007947 */ /* 0x000fea0003800000 */
.L_x_4209:
        /* <DEDUP_REMOVED lines=13> */
.L_x_4223:
[----:B------:R0:W5:Y:S01]  /*aa60*/  LDG.E.64 R14, [R2.64] ;  /* 0x00000024020e7981 */ /* 0x000162000c1e1b00 */
[----:B------:R-:W-:Y:S05]  /*aa70*/  BRA `(.L_x_4214) ;  /* 0x00000a1000007947 */ /* 0x000fea0003800000 */
.L_x_4222:
        /* <DEDUP_REMOVED lines=28> */
.L_x_4225:
        /* <DEDUP_REMOVED lines=13> */
[----:B------:R0:W4:Y:S01]  /*ad10*/  F2F.F64.F32 R14, R4 ;  /* 0x00000004000e7310 */ /* 0x0001220000201800 */
[----:B------:R-:W-:Y:S05]  /*ad20*/  BRA `(.L_x_4214) ;  /* 0x0000076000007947 */ /* 0x000fea0003800000 */
.L_x_4224:
[----:B------:R-:W4:Y:S02]  /*ad30*/  LDG.E.U16 R0, [R2.64] ;  /* 0x0000002402007981 */ /* 0x000f24000c1e1500 */
[----:B----4-:R-:W-:-:S05]  /*ad40*/  PRMT R0, RZ, 0x5410, R0 ;  /* 0x00005410ff007816 */ /* 0x010fca0000000000 */
[----:B------:R-:W-:-:S04]  /*ad50*/  FMUL.FTZ R0, R0, 1 ;  /* 0x3f80000000007820 */ /* 0x000fc80000410000 */
[----:B------:R0:W4:Y:S01]  /*ad60*/  F2F.F64.F32 R14, R0 ;  /* 0x00000000000e7310 */ /* 0x0001220000201800 */
[----:B------:R-:W-:Y:S05]  /*ad70*/  BRA `(.L_x_4214) ;  /* 0x0000071000007947 */ /* 0x000fea0003800000 */
.L_x_4221:
        /* <DEDUP_REMOVED lines=11> */
.L_x_4228:
        /* <DEDUP_REMOVED lines=21> */
.L_x_4232:
[----:B------:R-:W-:Y:S05]  /*af80*/  BSYNC B1 ;  /* 0x0000000000017941 */ /* 0x000fea0003800000 */
.L_x_4231:
[----:B------:R-:W-:Y:S01]  /*af90*/  LEA R3, R0, 0x3b800000, 0x17 ;  /* 0x3b80000000037811 */ /* 0x000fe200078eb8ff */
[----:B------:R-:W-:-:S05]  /*afa0*/  IMAD.SHL.U32 R0, R2, 0x100000, RZ ;  /* 0x0010000002007824 */ /* 0x000fca00078e00ff */
[----:B------:R-:W-:Y:S02]  /*afb0*/  LOP3.LUT R0, R3, R0, R4, 0xfe, !PT ;  /* 0x0000000003007212 */ /* 0x000fe400078efe04 */
.L_x_4230:
[----:B------:R-:W-:Y:S05]  /*afc0*/  BSYNC B0 ;  /* 0x0000000000007941 */ /* 0x000fea0003800000 */
.L_x_4229:
[----:B------:R-:W-:-:S04]  /*afd0*/  FMUL.FTZ R0, R0, 1 ;  /* 0x3f80000000007820 */ /* 0x000fc80000410000 */
[----:B------:R0:W4:Y:S01]  /*afe0*/  F2F.F64.F32 R14, R0 ;  /* 0x00000000000e7310 */ /* 0x0001220000201800 */
[----:B------:R-:W-:Y:S05]  /*aff0*/  BRA `(.L_x_4214) ;  /* 0x0000049000007947 */ /* 0x000fea0003800000 */
.L_x_4227:
        /* <DEDUP_REMOVED lines=21> */
.L_x_4236:
[----:B------:R-:W-:Y:S05]  /*b150*/  BSYNC B1 ;  /* 0x0000000000017941 */ /* 0x000fea0003800000 */
.L_x_4235:
[----:B------:R-:W-:Y:S01]  /*b160*/  LEA R3, R0, 0x37800000, 0x17 ;  /* 0x3780000000037811 */ /* 0x000fe200078eb8ff */
[----:B------:R-:W-:-:S05]  /*b170*/  IMAD.SHL.U32 R0, R2, 0x200000, RZ ;  /* 0x0020000002007824 */ /* 0x000fca00078e00ff */
[----:B------:R-:W-:Y:S02]  /*b180*/  LOP3.LUT R0, R3, R0, R4, 0xfe, !PT ;  /* 0x0000000003007212 */ /* 0x000fe400078efe04 */
.L_x_4234:
[----:B------:R-:W-:Y:S05]  /*b190*/  BSYNC B0 ;  /* 0x0000000000007941 */ /* 0x000fea0003800000 */
.L_x_4233:
[----:B------:R-:W-:-:S04]  /*b1a0*/  FMUL.FTZ R0, R0, 1 ;  /* 0x3f80000000007820 */ /* 0x000fc80000410000 */
[----:B------:R0:W4:Y:S01]  /*b1b0*/  F2F.F64.F32 R14, R0 ;  /* 0x00000000000e7310 */ /* 0x0001220000201800 */
[----:B------:R-:W-:Y:S05]  /*b1c0*/  BRA `(.L_x_4214) ;  /* 0x000002c000007947 */ /* 0x000fea0003800000 */
.L_x_4226:
        /* <DEDUP_REMOVED lines=14> */
.L_x_4240:
[----:B------:R-:W-:Y:S05]  /*b2b0*/  BSYNC B0 ;  /* 0x0000000000007941 */ /* 0x000fea0003800000 */
.L_x_4239:
[----:B------:R-:W-:-:S04]  /*b2c0*/  FMUL.FTZ R0, R0, 1 ;  /* 0x3f80000000007820 */ /* 0x000fc80000410000 */
[----:B------:R0:W4:Y:S01]  /*b2d0*/  F2F.F64.F32 R14, R0 ;  /* 0x00000000000e7310 */ /* 0x0001220000201800 */
[----:B------:R-:W-:Y:S05]  /*b2e0*/  BRA `(.L_x_4214) ;  /* 0x000001a000007947 */ /* 0x000fea0003800000 */
.L_x_4213:
        /* <DEDUP_REMOVED lines=21> */
.L_x_4238:
[----:B------:R-:W4:Y:S02]  /*b440*/  LDG.E.64 R14, [R2.64] ;  /* 0x00000024020e7981 */ /* 0x000f24000c1e1b00 */
[----:B----4-:R-:W0:Y:S01]  /*b450*/  I2F.F64.U64 R14, R14 ;  /* 0x0000000e000e7312 */ /* 0x010e220000301800 */
[----:B------:R-:W-:Y:S05]  /*b460*/  BRA `(.L_x_4214) ;  /* 0x0000002000007947 */ /* 0x000fea0003800000 */
.L_x_4237:
[----:B------:R-:W4:Y:S02]  /*b470*/  LDG.E R2, [R2.64] ;  /* 0x0000002402027981 */ /* 0x000f24000c1e1900 */
[----:B----4-:R0:W4:Y:S02]  /*b480*/  I2F.F64.U32 R14, R2 ;  /* 0x00000002000e7312 */ /* 0x0101240000201800 */
.L_x_4214:
        /* <DEDUP_REMOVED lines=37> */
.L_x_4242:
[----:B------:R-:W-:Y:S05]  /*b6e0*/  BSYNC B0 ;  /* 0x0000000000007941 */ /* 0x000fea0003800000 */
.L_x_4241:
[----:B--2---:R-:W2:Y:S01]  /*b6f0*/  DADD R8, R6, 1 ;  /* 0x3ff0000006087429 */ /* 0x004ea20000000000 */
[----:B------:R-:W-:Y:S05]  /*b700*/  BSSY B0, `(.L_x_4243) ;  /* 0x0000011000007945 */ /* 0x000fea0003800000 */
[----:B0-2---:R-:W0:Y:S04]  /*b710*/  MUFU.RCP64H R3, R9 ;  /* 0x0000000900037308 */ /* 0x005e280000001800 */
        /* <DEDUP_REMOVED lines=9> */
[----:B0-----:R-:W-:Y:S01]  /*b7b0*/  IMAD.MOV.U32 R6, RZ, RZ, R8 ;  /* 0x000000ffff067224 */ /* 0x001fe200078e0008 */
[----:B------:R-:W-:Y:S01]  /*b7c0*/  MOV R4, 0xb800 ;  /* 0x0000b80000047802 */ /* 0x000fe20000000f00 */
[----:B--2---:R-:W-:Y:S01]  /*b7d0*/  IMAD.MOV.U32 R3, RZ, RZ, R9 ;  /* 0x000000ffff037224 */ /* 0x004fe200078e0009 */
[----:B------:R-:W-:Y:S02]  /*b7e0*/  IADD3 R0, R0, -0x100000, RZ ;  /* 0xfff0000000007810 */ /* 0x000fe40007ffe0ff */
[----:B-1-34-:R-:W-:Y:S05]  /*b7f0*/  CALL.REL.NOINC `($__internal_0_$__cuda_sm20_dblrcp_rn_slowpath_v3) ;  /* 0x0000d86000007944 */ /* 0x01afea0003c00000 */
[----:B------:R-:W-:Y:S02]  /*b800*/  IMAD.MOV.U32 R2, RZ, RZ, R0 ;  /* 0x000000ffff027224 */ /* 0x000fe400078e0000 */
.L_x_4244:
[----:B------:R-:W-:Y:S05]  /*b810*/  BSYNC B0 ;  /* 0x0000000000007941 */ /* 0x000fea0003800000 */
.L_x_4243:
[----:B0-----:R-:W0:Y:S01]  /*b820*/  LDC.U8 R6, c[0x0][0x4b9] ;  /* 0x00012e40ff067b82 */ /* 0x001e220000000000 */
[----:B--2-4-:R-:W2:-:S06]  /*b830*/  DFMA R14, R2, -R14, R14 ;  /* 0x8000000e020e722b */ /* 0x014e8c000000000e */
[----:B-12---:R-:W1:-:S06]  /*b840*/  DMUL R4, R14, R22 ;  /* 0x000000160e047228 */ /* 0x006e4c0000000000 */
[----:B-1-3--:R1:W2:Y:S01]  /*b850*/  DFMA R4, R2, R18, R4 ;  /* 0x000000120204722b */ /* 0x00a2a20000000004 */
[----:B0-----:R-:W-:-:S04]  /*b860*/  PRMT R0, R6, 0x9910, RZ ;  /* 0x0000991006007816 */ /* 0x001fc800000000ff */
        /* <DEDUP_REMOVED lines=10> */
[----:B------:R-:W0:Y:S02]  /*b910*/  F2I.F64.TRUNC R5, R4 ;  /* 0x0000000400057311 */ /* 0x000e24000030d100 */
[----:B0-----:R0:W-:Y:S01]  /*b920*/  STG.E.U8 [R16.64], R5 ;  /* 0x0000000510007986 */ /* 0x0011e2000c101124 */
[----:B------:R-:W-:Y:S05]  /*b930*/  BRA `(.L_x_4250) ;  /* 0x00000f1000007947 */ /* 0x000fea0003800000 */
.L_x_4248:
[----:B------:R-:W0:Y:S02]  /*b940*/  F2I.S64.F64.TRUNC R4, R4 ;  /* 0x0000000400047311 */ /* 0x000e24000030d900 */
[----:B0-----:R-:W-:-:S05]  /*b950*/  IMAD.MOV.U32 R3, RZ, RZ, R4 ;  /* 0x000000ffff037224 */ /* 0x001fca00078e0004 */
[----:B------:R0:W-:Y:S01]  /*b960*/  STG.E.U8 [R16.64], R3 ;  /* 0x0000000310007986 */ /* 0x0001e2000c101124 */
[----:B------:R-:W-:Y:S05]  /*b970*/  BRA `(.L_x_4250) ;  /* 0x00000ed000007947 */ /* 0x000fea0003800000 */
.L_x_4247:
[----:B------:R-:W-:-:S13]  /*b980*/  ISETP.NE.AND P0, PT, R0, 0x2, PT ;  /* 0x000000020000780c */ /* 0x000fda0003f05270 */
[----:B------:R-:W-:Y:S05]  /*b990*/  @!P0 BRA `(.L_x_4251) ;  /* 0x000000a000008947 */ /* 0x000fea0003800000 */
[----:B------:R-:W-:-:S13]  /*b9a0*/  ISETP.NE.AND P0, PT, R0, 0x3, PT ;  /* 0x000000030000780c */ /* 0x000fda0003f05270 */
[----:B------:R-:W-:Y:S05]  /*b9b0*/  @!P0 BRA `(.L_x_4252) ;  /* 0x0000005000008947 */ /* 0x000fea0003800000 */
[----:B------:R-:W-:-:S13]  /*b9c0*/  ISETP.NE.AND P0, PT, R0, 0x4, PT ;  /* 0x000000040000780c */ /* 0x000fda0003f05270 */
[----:B------:R-:W-:Y:S05]  /*b9d0*/  @P0 BRA `(.L_x_4249) ;  /* 0x00000ce000000947 */ /* 0x000fea0003800000 */
[----:B------:R-:W0:Y:S02]  /*b9e0*/  F2I.S64.F64.TRUNC R4, R4 ;  /* 0x0000000400047311 */ /* 0x000e24000030d900 */
[----:B0-----:R0:W-:Y:S01]  /*b9f0*/  STG.E.64 [R16.64], R4 ;  /* 0x0000000410007986 */ /* 0x0011e2000c101b24 */
[----:B------:R-:W-:Y:S05]  /*ba00*/  BRA `(.L_x_4250) ;  /* 0x00000e4000007947 */ /* 0x000fea0003800000 */
.L_x_4252:
[----:B------:R-:W0:Y:S02]  /*ba10*/  F2I.F64.TRUNC R5, R4 ;  /* 0x0000000400057311 */ /* 0x000e24000030d100 */
[----:B0-----:R0:W-:Y:S01]  /*ba20*/  STG.E [R16.64], R5 ;  /* 0x0000000510007986 */ /* 0x0011e2000c101924 */
[----:B------:R-:W-:Y:S05]  /*ba30*/  BRA `(.L_x_4250) ;  /* 0x00000e1000007947 */ /* 0x000fea0003800000 */
.L_x_4251:
[----:B------:R-:W0:Y:S02]  /*ba40*/  F2I.F64.TRUNC R5, R4 ;  /* 0x0000000400057311 */ /* 0x000e24000030d100 */
[----:B0-----:R0:W-:Y:S01]  /*ba50*/  STG.E.U16 [R16.64], R5 ;  /* 0x0000000510007986 */ /* 0x0011e2000c101524 */
[----:B------:R-:W-:Y:S05]  /*ba60*/  BRA `(.L_x_4250) ;  /* 0x00000de000007947 */ /* 0x000fea0003800000 */
.L_x_4246:
[----:B------:R-:W-:-:S13]  /*ba70*/  ISETP.GT.AND P0, PT, R0, 0x6, PT ;  /* 0x000000060000780c */ /* 0x000fda0003f04270 */
[----:B------:R-:W-:Y:S05]  /*ba80*/  @P0 BRA `(.L_x_4253) ;  /* 0x000000f000000947 */ /* 0x000fea0003800000 */
[----:B------:R-:W-:-:S13]  /*ba90*/  ISETP.NE.AND P0, PT, R0, 0x5, PT ;  /* 0x000000050000780c */ /* 0x000fda0003f05270 */
[----:B------:R-:W-:Y:S05]  /*baa0*/  @!P0 BRA `(.L_x_4254) ;  /* 0x0000007000008947 */ /* 0x000fea0003800000 */
[----:B------:R-:W-:-:S13]  /*bab0*/  ISETP.NE.AND P0, PT, R0, 0x6, PT ;  /* 0x000000060000780c */ /* 0x000fda0003f05270 */
[----:B------:R-:W-:Y:S05]  /*bac0*/  @P0 BRA `(.L_x_4249) ;  /* 0x00000bf000000947 */ /* 0x000fea0003800000 */
[----:B------:R-:W0:Y:S01]  /*bad0*/  F2F.F32.F64 R3, R4 ;  /* 0x0000000400037310 */ /* 0x000e220000301000 */
[----:B------:R-:W0:-:S14]  /*bae0*/  DSETP.GEU.AND P0, PT, |R4|, c[0x2][0x58], PT ;  /* 0x008016000400762a */ /* 0x000e1c0003f0e200 */
[----:B0-----:R-:W-:-:S05]  /*baf0*/  @!P0 FMUL R3, R3, 1.175494350822287508e-38 ;  /* 0x0080000003038820 */ /* 0x001fca0000400000 */
[----:B------:R0:W-:Y:S01]  /*bb00*/  STG.E [R16.64], R3 ;  /* 0x0000000310007986 */ /* 0x0001e2000c101924 */
[----:B------:R-:W-:Y:S05]  /*bb10*/  BRA `(.L_x_4250) ;  /* 0x00000d3000007947 */ /* 0x000fea0003800000 */
.L_x_4254:
[----:B------:R-:W0:Y:S01]  /*bb20*/  F2F.F32.F64 R0, R4 ;  /* 0x0000000400007310 */ /* 0x000e220000301000 */
[----:B------:R-:W0:-:S14]  /*bb30*/  DSETP.GEU.AND P0, PT, |R4|, c[0x2][0x58], PT ;  /* 0x008016000400762a */ /* 0x000e1c0003f0e200 */
[----:B0-----:R-:W-:-:S05]  /*bb40*/  @!P0 FMUL R0, R0, 1.175494350822287508e-38 ;  /* 0x0080000000008820 */ /* 0x001fca0000400000 */
[----:B------:R-:W-:-:S05]  /*bb50*/  F2FP.PACK_AB R0, RZ, R0 ;  /* 0x00000000ff00723e */ /* 0x000fca00000000ff */
[----:B------:R0:W-:Y:S01]  /*bb60*/  STG.E.U16 [R16.64], R0 ;  /* 0x0000000010007986 */ /* 0x0001e2000c101524 */
[----:B------:R-:W-:Y:S05]  /*bb70*/  BRA `(.L_x_4250) ;  /* 0x00000cd000007947 */ /* 0x000fea0003800000 */
.L_x_4253:
[----:B------:R-:W-:-:S13]  /*bb80*/  ISETP.NE.AND P0, PT, R0, 0x7, PT ;  /* 0x000000070000780c */ /* 0x000fda0003f05270 */
[----:B------:R-:W-:Y:S05]  /*bb90*/  @!P0 BRA `(.L_x_4255) ;  /* 0x0000011000008947 */ /* 0x000fea0003800000 */
[----:B------:R-:W-:-:S13]  /*bba0*/  ISETP.NE.AND P0, PT, R0, 0x8, PT ;  /* 0x000000080000780c */ /* 0x000fda0003f05270 */
[----:B------:R-:W-:Y:S05]  /*bbb0*/  @!P0 BRA `(.L_x_4256) ;  /* 0x0000008000008947 */ /* 0x000fea0003800000 */
[----:B------:R-:W-:-:S13]  /*bbc0*/  ISETP.NE.AND P0, PT, R0, 0x9, PT ;  /* 0x000000090000780c */ /* 0x000fda0003f05270 */
[----:B------:R-:W-:Y:S05]  /*bbd0*/  @P0 BRA `(.L_x_4249) ;  /* 0x00000ae000000947 */ /* 0x000fea0003800000 */
[----:B------:R-:W0:Y:S01]  /*bbe0*/  F2F.F32.F64 R2, R4 ;  /* 0x0000000400027310 */ /* 0x000e220000301000 */
[----:B------:R-:W0:Y:S01]  /*bbf0*/  DSETP.GEU.AND P0, PT, |R4|, c[0x2][0x58], PT ;  /* 0x008016000400762a */ /* 0x000e220003f0e200 */
[----:B------:R-:W-:-:S13]  /*bc00*/  IMAD.MOV.U32 R3, RZ, RZ, RZ ;  /* 0x000000ffff037224 */ /* 0x000fda00078e00ff */
[----:B0-----:R-:W-:-:S05]  /*bc10*/  @!P0 FMUL R2, R2, 1.175494350822287508e-38 ;  /* 0x0080000002028820 */ /* 0x001fca0000400000 */
[----:B------:R0:W-:Y:S01]  /*bc20*/  STG.E.64 [R16.64], R2 ;  /* 0x0000000210007986 */ /* 0x0001e2000c101b24 */
[----:B------:R-:W-:Y:S05]  /*bc30*/  BRA `(.L_x_4250) ;  /* 0x00000c1000007947 */ /* 0x000fea0003800000 */
.L_x_4256:
[----:B------:R-:W0:Y:S01]  /*bc40*/  F2F.F32.F64 R0, R4 ;  /* 0x0000000400007310 */ /* 0x000e220000301000 */
[----:B------:R-:W0:-:S14]  /*bc50*/  DSETP.GEU.AND P0, PT, |R4|, c[0x2][0x58], PT ;  /* 0x008016000400762a */ /* 0x000e1c0003f0e200 */
[----:B0-----:R-:W-:-:S05]  /*bc60*/  @!P0 FMUL R0, R0, 1.175494350822287508e-38 ;  /* 0x0080000000008820 */ /* 0x001fca0000400000 */
[----:B------:R-:W-:-:S04]  /*bc70*/  F2FP.PACK_AB R3, RZ, R0 ;  /* 0x00000000ff03723e */ /* 0x000fc800000000ff */
[----:B------:R-:W-:-:S05]  /*bc80*/  PRMT R3, R3, 0x5410, RZ ;  /* 0x0000541003037816 */ /* 0x000fca00000000ff */
[----:B------:R0:W-:Y:S01]  /*bc90*/  STG.E [R16.64], R3 ;  /* 0x0000000310007986 */ /* 0x0001e2000c101924 */
[----:B------:R-:W-:Y:S05]  /*bca0*/  BRA `(.L_x_4250) ;  /* 0x00000ba000007947 */ /* 0x000fea0003800000 */
.L_x_4255:
[----:B------:R0:W-:Y:S01]  /*bcb0*/  STG.E.64 [R16.64], R4 ;  /* 0x0000000410007986 */ /* 0x0001e2000c101b24 */
[----:B------:R-:W-:Y:S05]  /*bcc0*/  BRA `(.L_x_4250) ;  /* 0x00000b8000007947 */ /* 0x000fea0003800000 */
.L_x_4245:
        /* <DEDUP_REMOVED lines=8> */
[----:B------:R-:W0:-:S06]  /*bd50*/  DSETP.NEU.AND P0, PT, R4, RZ, PT ;  /* 0x000000ff0400722a */ /* 0x000e0c0003f0d000 */
[----:B0-----:R-:W-:-:S05]  /*bd60*/  SEL R3, RZ, 0x1, !P0 ;  /* 0x00000001ff037807 */ /* 0x001fca0004000000 */
[----:B------:R0:W-:Y:S01]  /*bd70*/  STG.E.U8 [R16.64], R3 ;  /* 0x0000000310007986 */ /* 0x0001e2000c101124 */
[----:B------:R-:W-:Y:S05]  /*bd80*/  BRA `(.L_x_4250) ;  /* 0x00000ac000007947 */ /* 0x000fea0003800000 */
.L_x_4259:
[----:B------:R-:W-:-:S05]  /*bd90*/  CS2R R6, SRZ ;  /* 0x0000000000067805 */ /* 0x000fca000001ff00 */
[----:B------:R0:W-:Y:S01]  /*bda0*/  STG.E.128 [R16.64], R4 ;  /* 0x0000000410007986 */ /* 0x0001e2000c101d24 */
[----:B------:R-:W-:Y:S05]  /*bdb0*/  BRA `(.L_x_4250) ;  /* 0x00000a9000007947 */ /* 0x000fea0003800000 */
.L_x_4258:
        /* <DEDUP_REMOVED lines=23> */
.L_x_4263:
[----:B------:R-:W-:Y:S05]  /*bf30*/  BSYNC B0 ;  /* 0x0000000000007941 */ /* 0x000fea0003800000 */
.L_x_4262:
[----:B------:R-:W-:-:S05]  /*bf40*/  LOP3.LUT R3, R0, R3, RZ, 0xfc, !PT ;  /* 0x0000000300037212 */ /* 0x000fca00078efcff */
[----:B------:R0:W-:Y:S01]  /*bf50*/  STG.E.U8 [R16.64], R3 ;  /* 0x0000000310007986 */ /* 0x0001e2000c101124 */
[----:B------:R-:W-:Y:S05]  /*bf60*/  BRA `(.L_x_4250) ;  /* 0x000008e000007947 */ /* 0x000fea0003800000 */
.L_x_4261:
[----:B------:R-:W0:Y:S01]  /*bf70*/  F2F.F32.F64 R3, R4 ;  /* 0x0000000400037310 */ /* 0x000e220000301000 */
        /* <DEDUP_REMOVED lines=14> */
.L_x_4265:
[----:B------:R-:W-:Y:S01]  /*c060*/  IMAD.MOV.U32 R0, RZ, RZ, 0x7f ;  /* 0x0000007fff007424 */ /* 0x000fe200078e00ff */
[----:B------:R-:W-:-:S04]  /*c070*/  ISETP.GT.U32.AND P0, PT, R2, 0x7f800000, PT ;  /* 0x7f8000000200780c */ /* 0x000fc80003f04070 */
[----:B------:R-:W-:-:S04]  /*c080*/  SEL R0, R0, 0x7c, P0 ;  /* 0x0000007c00007807 */ /* 0x000fc80000000000 */
.L_x_4266:
[----:B------:R-:W-:Y:S05]  /*c090*/  BSYNC B0 ;  /* 0x0000000000007941 */ /* 0x000fea0003800000 */
.L_x_4264:
[----:B------:R-:W-:-:S04]  /*c0a0*/  LOP3.LUT R2, R3, 0x80000000, RZ, 0xc0, !PT ;  /* 0x8000000003027812 */ /* 0x000fc800078ec0ff */
[----:B------:R-:W-:-:S04]  /*c0b0*/  SHF.R.U32.HI R3, RZ, 0x18, R2 ;  /* 0x00000018ff037819 */ /* 0x000fc80000011602 */
[----:B------:R-:W-:-:S05]  /*c0c0*/  LOP3.LUT R3, R0, R3, RZ, 0xfc, !PT ;  /* 0x0000000300037212 */ /* 0x000fca00078efcff */
[----:B------:R0:W-:Y:S01]  /*c0d0*/  STG.E.U8 [R16.64], R3 ;  /* 0x0000000310007986 */ /* 0x0001e2000c101124 */
[----:B------:R-:W-:Y:S05]  /*c0e0*/  BRA `(.L_x_4250) ;  /* 0x0000076000007947 */ /* 0x000fea0003800000 */
.L_x_4260:
[----:B------:R-:W0:Y:S01]  /*c0f0*/  F2F.F32.F64 R0, R4 ;  /* 0x0000000400007310 */ /* 0x000e220000301000 */
[----:B------:R-:W0:-:S14]  /*c100*/  DSETP.GEU.AND P0, PT, |R4|, c[0x2][0x58], PT ;  /* 0x008016000400762a */ /* 0x000e1c0003f0e200 */
[----:B0-----:R-:W-:-:S05]  /*c110*/  @!P0 FMUL R0, R0, 1.175494350822287508e-38 ;  /* 0x0080000000008820 */ /* 0x001fca0000400000 */
[----:B------:R-:W-:-:S05]  /*c120*/  F2FP.BF16.PACK_AB R0, RZ, R0 ;  /* 0x00000000ff00723e */ /* 0x000fca00000010ff */
[----:B------:R0:W-:Y:S01]  /*c130*/  STG.E.U16 [R16.64], R0 ;  /* 0x0000000010007986 */ /* 0x0001e2000c101524 */
[----:B------:R-:W-:Y:S05]  /*c140*/  BRA `(.L_x_4250) ;  /* 0x0000070000007947 */ /* 0x000fea0003800000 */
.L_x_4257:
        /* <DEDUP_REMOVED lines=8> */
[----:B------:R-:W0:Y:S02]  /*c1d0*/  F2I.U32.F64.TRUNC R5, R4 ;  /* 0x0000000400057311 */ /* 0x000e24000030d000 */
[----:B0-----:R0:W-:Y:S01]  /*c1e0*/  STG.E.U16 [R16.64], R5 ;  /* 0x0000000510007986 */ /* 0x0011e2000c101524 */
[----:B------:R-:W-:Y:S05]  /*c1f0*/  BRA `(.L_x_4250) ;  /* 0x0000065000007947 */ /* 0x000fea0003800000 */
.L_x_4269:
[----:B------:R-:W0:Y:S01]  /*c200*/  F2F.F32.F64 R3, R4 ;  /* 0x0000000400037310 */ /* 0x000e220000301000 */
        /* <DEDUP_REMOVED lines=18> */
.L_x_4272:
[----:B------:R-:W-:-:S04]  /*c330*/  LOP3.LUT R2, R3, 0x80000000, RZ, 0xc0, !PT ;  /* 0x8000000003027812 */ /* 0x000fc800078ec0ff */
[----:B------:R-:W-:-:S04]  /*c340*/  SHF.R.U32.HI R3, RZ, 0x18, R2 ;  /* 0x00000018ff037819 */ /* 0x000fc80000011602 */
[----:B------:R-:W-:-:S04]  /*c350*/  LOP3.LUT R0, R0, R3, RZ, 0xfc, !PT ;  /* 0x0000000300007212 */ /* 0x000fc800078efcff */
[----:B------:R-:W-:Y:S02]  /*c360*/  PRMT R8, R0, 0x7610, R8 ;  /* 0x0000761000087816 */ /* 0x000fe40000000008 */
.L_x_4271:
[----:B------:R-:W-:Y:S05]  /*c370*/  BSYNC B0 ;  /* 0x0000000000007941 */ /* 0x000fea0003800000 */
.L_x_4270:
[----:B------:R0:W-:Y:S01]  /*c380*/  STG.E.U8 [R16.64], R8 ;  /* 0x0000000810007986 */ /* 0x0001e2000c101124 */
[----:B------:R-:W-:Y:S05]  /*c390*/  BRA `(.L_x_4250) ;  /* 0x000004b000007947 */ /* 0x000fea0003800000 */
.L_x_4268:
        /* <DEDUP_REMOVED lines=19> */
.L_x_4275:
[----:B------:R-:W-:-:S04]  /*c4d0*/  LOP3.LUT R2, R3, 0x80000000, RZ, 0xc0, !PT ;  /* 0x8000000003027812 */ /* 0x000fc800078ec0ff */
[----:B------:R-:W-:-:S04]  /*c4e0*/  SHF.R.U32.HI R3, RZ, 0x18, R2 ;  /* 0x00000018ff037819 */ /* 0x000fc80000011602 */
[----:B------:R-:W-:-:S04]  /*c4f0*/  LOP3.LUT R0, R0, R3, RZ, 0xfc, !PT ;  /* 0x0000000300007212 */ /* 0x000fc800078efcff */
[----:B------:R-:W-:Y:S02]  /*c500*/  PRMT R8, R0, 0x7610, R8 ;  /* 0x0000761000087816 */ /* 0x000fe40000000008 */
.L_x_4274:
[----:B------:R-:W-:Y:S05]  /*c510*/  BSYNC B0 ;  /* 0x0000000000007941 */ /* 0x000fea0003800000 */
.L_x_4273:
[----:B------:R0:W-:Y:S01]  /*c520*/  STG.E.U8 [R16.64], R8 ;  /* 0x0000000810007986 */ /* 0x0001e2000c101124 */
[----:B------:R-:W-:Y:S05]  /*c530*/  BRA `(.L_x_4250) ;  /* 0x0000031000007947 */ /* 0x000fea0003800000 */
.L_x_4267:
[----:B------:R-:W-:-:S13]  /*c540*/  ISETP.NE.AND P0, PT, R0, 0x1c, PT ;  /* 0x0000001c0000780c */ /* 0x000fda0003f05270 */
[----:B------:R-:W-:Y:S05]  /*c550*/  @!P0 BRA `(.L_x_4276) ;  /* 0x000002d000008947 */ /* 0x000fea0003800000 */
[----:B------:R-:W-:-:S13]  /*c560*/  ISETP.NE.AND P0, PT, R0, 0x1d, PT ;  /* 0x0000001d0000780c */ /* 0x000fda0003f05270 */
[----:B------:R-:W-:Y:S05]  /*c570*/  @!P0 BRA `(.L_x_4277) ;  /* 0x0000028000008947 */ /* 0x000fea0003800000 */
[----:B------:R-:W-:-:S13]  /*c580*/  ISETP.NE.AND P0, PT, R0, 0x2c, PT ;  /* 0x0000002c0000780c */ /* 0x000fda0003f05270 */
[----:B------:R-:W-:Y:S05]  /*c590*/  @P0 BRA `(.L_x_4249) ;  /* 0x0000012000000947 */ /* 0x000fea0003800000 */
[----:B------:R-:W0:Y:S01]  /*c5a0*/  F2F.F32.F64 R6, R4 ;  /* 0x0000000400067310 */ /* 0x000e220000301000 */
        /* <DEDUP_REMOVED lines=17> */
.L_x_4249:
        /* <DEDUP_REMOVED lines=20> */
.L_x_4277:
[----:B------:R-:W0:Y:S02]  /*c800*/  F2I.U64.F64.TRUNC R4, R4 ;  /* 0x0000000400047311 */ /* 0x000e24000030d800 */
[----:B0-----:R0:W-:Y:S01]  /*c810*/  STG.E.64 [R16.64], R4 ;  /* 0x0000000410007986 */ /* 0x0011e2000c101b24 */
[----:B------:R-:W-:Y:S05]  /*c820*/  BRA `(.L_x_4250) ;  /* 0x0000002000007947 */ /* 0x000fea0003800000 */
.L_x_4276:
[----:B------:R-:W0:Y:S02]  /*c830*/  F2I.U32.F64.TRUNC R5, R4 ;  /* 0x0000000400057311 */ /* 0x000e24000030d000 */
[----:B0-----:R0:W-:Y:S02]  /*c840*/  STG.E [R16.64], R5 ;  /* 0x0000000510007986 */ /* 0x0011e4000c101924 */
.L_x_4250:
[----:B------:R-:W-:-:S04]  /*c850*/  IADD3 R25, R25, 0x80, RZ ;  /* 0x0000008019197810 */ /* 0x000fc80007ffe0ff */
[----:B------:R-:W-:-:S13]  /*c860*/  ISETP.GE.AND P0, PT, R25, c[0x0][0x160], PT ;  /* 0x0000580019007a0c */ /* 0x000fda0003f06270 */
[----:B------:R-:W-:Y:S05]  /*c870*/  @P0 BRA `(.L_x_4111) ;  /* 0x000063d000000947 */ /* 0x000fea0003800000 */
[----:B------:R-:W-:Y:S01]  /*c880*/  ISETP.NE.AND P0, PT, RZ, c[0x0][0x168], PT ;  /* 0x00005a00ff007a0c */ /* 0x000fe20003f05270 */
[----:B------:R-:W-:Y:S01]  /*c890*/  IMAD.MOV.U32 R24, RZ, RZ, RZ ;  /* 0x000000ffff187224 */ /* 0x000fe200078e00ff */
[----:B------:R-:W-:Y:S01]  /*c8a0*/  CS2R R18, SRZ ;  /* 0x0000000000127805 */ /* 0x000fe2000001ff00 */
[----:B0-----:R-:W-:Y:S02]  /*c8b0*/  IMAD.MOV.U32 R0, RZ, RZ, RZ ;  /* 0x000000ffff007224 */ /* 0x001fe400078e00ff */
[----:B------:R-:W-:-:S08]  /*c8c0*/  IMAD.MOV.U32 R16, RZ, RZ, RZ ;  /* 0x000000ffff107224 */ /* 0x000fd000078e00ff */
        /* <DEDUP_REMOVED lines=301> */
.L_x_4278:
        /* <DEDUP_REMOVED lines=19> */
.L_x_4282:
[----:B------:R-:W2:Y:S02]  /*dcd0*/  LDG.E.U8 R2, [R2.64] ;  /* 0x0000002402027981 */ /* 0x000ea4000c1e1100 */
[----:B--2---:R0:W1:Y:S01]  /*dce0*/  I2F.F64.U16 R22, R2 ;  /* 0x0000000200167312 */ /* 0x0040620000101800 */
[----:B------:R-:W-:Y:S05]  /*dcf0*/  BRA `(.L_x_4284) ;  /* 0x00000df000007947 */ /* 0x000fea0003800000 */
.L_x_4281:
        /* <DEDUP_REMOVED lines=9> */
.L_x_4286:
[----:B------:R-:W2:Y:S02]  /*dd90*/  LDG.E R2, [R2.64] ;  /* 0x0000002402027981 */ /* 0x000ea4000c1e1900 */
[----:B--2---:R0:W1:Y:S01]  /*dda0*/  I2F.F64 R22, R2 ;  /* 0x0000000200167312 */ /* 0x0040620000201c00 */
[----:B------:R-:W-:Y:S05]  /*ddb0*/  BRA `(.L_x_4284) ;  /* 0x00000d3000007947 */ /* 0x000fea0003800000 */
.L_x_4285:
[----:B------:R-:W2:Y:S02]  /*ddc0*/  LDG.E.U16 R2, [R2.64] ;  /* 0x0000002402027981 */ /* 0x000ea4000c1e1500 */
[----:B--2---:R0:W1:Y:S01]  /*ddd0*/  I2F.F64.S16 R22, R2 ;  /* 0x0000000200167312 */ /* 0x0040620000101c00 */
[----:B------:R-:W-:Y:S05]  /*dde0*/  BRA `(.L_x_4284) ;  /* 0x00000d0000007947 */ /* 0x000fea0003800000 */
.L_x_4280:
        /* <DEDUP_REMOVED lines=10> */
.L_x_4288:
[----:B------:R-:W2:Y:S02]  /*de90*/  LDG.E.U16 R0, [R2.64] ;  /* 0x0000002402007981 */ /* 0x000ea4000c1e1500 */
[----:B--2---:R-:W-:-:S05]  /*dea0*/  HADD2.F32 R0, -RZ, R0.H0_H0 ;  /* 0x20000000ff007230 */ /* 0x004fca0000004100 */
[----:B------:R-:W-:-:S04]  /*deb0*/  FMUL.FTZ R0, R0, 1 ;  /* 0x3f80000000007820 */ /* 0x000fc80000410000 */
[----:B------:R0:W1:Y:S01]  /*dec0*/  F2F.F64.F32 R22, R0 ;  /* 0x0000000000167310 */ /* 0x0000620000201800 */
[----:B------:R-:W-:Y:S05]  /*ded0*/  BRA `(.L_x_4284) ;  /* 0x00000c1000007947 */ /* 0x000fea0003800000 */
.L_x_4287:
        /* <DEDUP_REMOVED lines=10> */
.L_x_4290:
[----:B------:R-:W2:Y:S02]  /*df80*/  LDG.E.U16 R2, [R2.64] ;  /* 0x0000002402027981 */ /* 0x000ea4000c1e1500 */
[----:B--2---:R-:W-:-:S05]  /*df90*/  HADD2.F32 R0, -RZ, R2.H0_H0 ;  /* 0x20000002ff007230 */ /* 0x004fca0000004100 */
[----:B------:R-:W-:-:S04]  /*dfa0*/  FMUL.FTZ R0, R0, 1 ;  /* 0x3f80000000007820 */ /* 0x000fc80000410000 */
[----:B------:R0:W1:Y:S01]  /*dfb0*/  F2F.F64.F32 R22, R0 ;  /* 0x0000000000167310 */ /* 0x0000620000201800 */
[----:B------:R-:W-:Y:S05]  /*dfc0*/  BRA `(.L_x_4284) ;  /* 0x00000b2000007947 */ /* 0x000fea0003800000 */
.L_x_4289:
[----:B------:R0:W5:Y:S01]  /*dfd0*/  LDG.E.64 R22, [R2.64] ;  /* 0x0000002402167981 */ /* 0x000162000c1e1b00 */
[----:B------:R-:W-:Y:S05]  /*dfe0*/  BRA `(.L_x_4284) ;  /* 0x00000b0000007947 */ /* 0x000fea0003800000 */
.L_x_4279:
        /* <DEDUP_REMOVED lines=13> */
.L_x_4293:
[----:B------:R0:W5:Y:S01]  /*e0c0*/  LDG.E.64 R22, [R2.64] ;  /* 0x0000002402167981 */ /* 0x000162000c1e1b00 */
[----:B------:R-:W-:Y:S05]  /*e0d0*/  BRA `(.L_x_4284) ;  /* 0x00000a1000007947 */ /* 0x000fea0003800000 */
.L_x_4292:
        /* <DEDUP_REMOVED lines=28> */
.L_x_4295:
        /* <DEDUP_REMOVED lines=15> */
.L_x_4294:
[----:B------:R-:W2:Y:S02]  /*e390*/  LDG.E.U16 R0, [R2.64] ;  /* 0x0000002402007981 */ /* 0x000ea4000c1e1500 */
[----:B--2---:R-:W-:-:S05]  /*e3a0*/  PRMT R0, RZ, 0x5410, R0 ;  /* 0x00005410ff007816 */ /* 0x004fca0000000000 */
[----:B------:R-:W-:-:S04]  /*e3b0*/  FMUL.FTZ R0, R0, 1 ;  /* 0x3f80000000007820 */ /* 0x000fc80000410000 */
[----:B------:R0:W1:Y:S01]  /*e3c0*/  F2F.F64.F32 R22, R0 ;  /* 0x0000000000167310 */ /* 0x0000620000201800 */
[----:B------:R-:W-:Y:S05]  /*e3d0*/  BRA `(.L_x_4284) ;  /* 0x0000071000007947 */ /* 0x000fea0003800000 */
.L_x_4291:
        /* <DEDUP_REMOVED lines=11> */
.L_x_4298:
        /* <DEDUP_REMOVED lines=21> */
.L_x_4302:
[----:B------:R-:W-:Y:S05]  /*e5e0*/  BSYNC B1 ;  /* 0x0000000000017941 */ /* 0x000fea0003800000 */
.L_x_4301:
[----:B------:R-:W-:Y:S01]  /*e5f0*/  LEA R3, R0, 0x3b800000, 0x17 ;  /* 0x3b80000000037811 */ /* 0x000fe200078eb8ff */
[----:B------:R-:W-:-:S05]  /*e600*/  IMAD.SHL.U32 R0, R2, 0x100000, RZ ;  /* 0x0010000002007824 */ /* 0x000fca00078e00ff */
[----:B------:R-:W-:Y:S02]  /*e610*/  LOP3.LUT R0, R3, R0, R4, 0xfe, !PT ;  /* 0x0000000003007212 */ /* 0x000fe400078efe04 */
.L_x_4300:
[----:B------:R-:W-:Y:S05]  /*e620*/  BSYNC B0 ;  /* 0x0000000000007941 */ /* 0x000fea0003800000 */
.L_x_4299:
[----:B------:R-:W-:-:S04]  /*e630*/  FMUL.FTZ R0, R0, 1 ;  /* 0x3f80000000007820 */ /* 0x000fc80000410000 */
[----:B------:R0:W1:Y:S01]  /*e640*/  F2F.F64.F32 R22, R0 ;  /* 0x0000000000167310 */ /* 0x0000620000201800 */
[----:B------:R-:W-:Y:S05]  /*e650*/  BRA `(.L_x_4284) ;  /* 0x0000049000007947 */ /* 0x000fea0003800000 */
.L_x_4297:
        /* <DEDUP_REMOVED lines=21> */
.L_x_4306:
[----:B------:R-:W-:Y:S05]  /*e7b0*/  BSYNC B1 ;  /* 0x0000000000017941 */ /* 0x000fea0003800000 */
.L_x_4305:
[----:B------:R-:W-:Y:S01]  /*e7c0*/  LEA R3, R0, 0x37800000, 0x17 ;  /* 0x3780000000037811 */ /* 0x000fe200078eb8ff */
[----:B------:R-:W-:-:S05]  /*e7d0*/  IMAD.SHL.U32 R0, R2, 0x200000, RZ ;  /* 0x0020000002007824 */ /* 0x000fca00078e00ff */
[----:B------:R-:W-:Y:S02]  /*e7e0*/  LOP3.LUT R0, R3, R0, R4, 0xfe, !PT ;  /* 0x0000000003007212 */ /* 0x000fe400078efe04 */
.L_x_4304:
[----:B------:R-:W-:Y:S05]  /*e7f0*/  BSYNC B0 ;  /* 0x0000000000007941 */ /* 0x000fea0003800000 */
.L_x_4303:
[----:B------:R-:W-:-:S04]  /*e800*/  FMUL.FTZ R0, R0, 1 ;  /* 0x3f80000000007820 */ /* 0x000fc80000410000 */
[----:B------:R0:W1:Y:S01]  /*e810*/  F2F.F64.F32 R22, R0 ;  /* 0x0000000000167310 */ /* 0x0000620000201800 */
[----:B------:R-:W-:Y:S05]  /*e820*/  BRA `(.L_x_4284) ;  /* 0x000002c000007947 */ /* 0x000fea0003800000 */
.L_x_4296:
        /* <DEDUP_REMOVED lines=14> */
.L_x_4310:
[----:B------:R-:W-:Y:S05]  /*e910*/  BSYNC B0 ;  /* 0x0000000000007941 */ /* 0x000fea0003800000 */
.L_x_4309:
[----:B------:R-:W-:-:S04]  /*e920*/  FMUL.FTZ R0, R0, 1 ;  /* 0x3f80000000007820 */ /* 0x000fc80000410000 */
[----:B------:R0:W1:Y:S01]  /*e930*/  F2F.F64.F32 R22, R0 ;  /* 0x0000000000167310 */ /* 0x0000620000201800 */
[----:B------:R-:W-:Y:S05]  /*e940*/  BRA `(.L_x_4284) ;  /* 0x000001a000007947 */ /* 0x000fea0003800000 */
.L_x_4283:
        /* <DEDUP_REMOVED lines=21> */
.L_x_4308:
[----:B------:R-:W2:Y:S02]  /*eaa0*/  LDG.E.64 R22, [R2.64] ;  /* 0x0000002402167981 */ /* 0x000ea4000c1e1b00 */
[----:B--2---:R-:W0:Y:S01]  /*eab0*/  I2F.F64.U64 R22, R22 ;  /* 0x0000001600167312 */ /* 0x004e220000301800 */
[----:B------:R-:W-:Y:S05]  /*eac0*/  BRA `(.L_x_4284) ;  /* 0x0000002000007947 */ /* 0x000fea0003800000 */
.L_x_4307:
[----:B------:R-:W2:Y:S02]  /*ead0*/  LDG.E R2, [R2.64] ;  /* 0x0000002402027981 */ /* 0x000ea4000c1e1900 */
[----:B--2---:R0:W1:Y:S02]  /*eae0*/  I2F.F64.U32 R22, R2 ;  /* 0x0000000200167312 */ /* 0x0040640000201800 */
.L_x_4284:
        /* <DEDUP_REMOVED lines=17> */
.L_x_4314:
[----:B------:R-:W2:Y:S02]  /*ec00*/  LDG.E.U8 R2, [R2.64] ;  /* 0x0000002402027981 */ /* 0x000ea4000c1e1100 */
[----:B--2---:R0:W2:Y:S01]  /*ec10*/  I2F.F64.U16 R26, R2 ;  /* 0x00000002001a7312 */ /* 0x0040a20000101800 */
[----:B------:R-:W-:Y:S05]  /*ec20*/  BRA `(.L_x_4316) ;  /* 0x00000df000007947 */ /* 0x000fea0003800000 */
.L_x_4313:
        /* <DEDUP_REMOVED lines=9> */
.L_x_4318:
[----:B------:R-:W2:Y:S02]  /*ecc0*/  LDG.E R2, [R2.64] ;  /* 0x0000002402027981 */ /* 0x000ea4000c1e1900 */
[----:B--2---:R0:W2:Y:S01]  /*ecd0*/  I2F.F64 R26, R2 ;  /* 0x00000002001a7312 */ /* 0x0040a20000201c00 */
[----:B------:R-:W-:Y:S05]  /*ece0*/  BRA `(.L_x_4316) ;  /* 0x00000d3000007947 */ /* 0x000fea0003800000 */
.L_x_4317:
[----:B------:R-:W2:Y:S02]  /*ecf0*/  LDG.E.U16 R2, [R2.64] ;  /* 0x0000002402027981 */ /* 0x000ea4000c1e1500 */
[----:B--2---:R0:W2:Y:S01]  /*ed00*/  I2F.F64.S16 R26, R2 ;  /* 0x00000002001a7312 */ /* 0x0040a20000101c00 */
[----:B------:R-:W-:Y:S05]  /*ed10*/  BRA `(.L_x_4316) ;  /* 0x00000d0000007947 */ /* 0x000fea0003800000 */
.L_x_4312:
        /* <DEDUP_REMOVED lines=10> */
.L_x_4320:
[----:B------:R-:W2:Y:S02]  /*edc0*/  LDG.E.U16 R0, [R2.64] ;  /* 0x0000002402007981 */ /* 0x000ea4000c1e1500 */
[----:B--2---:R-:W-:-:S05]  /*edd0*/  HADD2.F32 R0, -RZ, R0.H0_H0 ;  /* 0x20000000ff007230 */ /* 0x004fca0000004100 */
[----:B------:R-:W-:-:S04]  /*ede0*/  FMUL.FTZ R0, R0, 1 ;  /* 0x3f80000000007820 */ /* 0x000fc80000410000 */
[----:B------:R0:W2:Y:S01]  /*edf0*/  F2F.F64.F32 R26, R0 ;  /* 0x00000000001a7310 */ /* 0x0000a20000201800 */
[----:B------:R-:W-:Y:S05]  /*ee00*/  BRA `(.L_x_4316) ;  /* 0x00000c1000007947 */ /* 0x000fea0003800000 */
.L_x_4319:
        /* <DEDUP_REMOVED lines=10> */
.L_x_4322:
[----:B------:R-:W2:Y:S02]  /*eeb0*/  LDG.E.U16 R2, [R2.64] ;  /* 0x0000002402027981 */ /* 0x000ea4000c1e1500 */
[----:B--2---:R-:W-:-:S05]  /*eec0*/  HADD2.F32 R0, -RZ, R2.H0_H0 ;  /* 0x20000002ff007230 */ /* 0x004fca0000004100 */
[----:B------:R-:W-:-:S04]  /*eed0*/  FMUL.FTZ R0, R0, 1 ;  /* 0x3f80000000007820 */ /* 0x000fc80000410000 */
[----:B------:R0:W2:Y:S01]  /*eee0*/  F2F.F64.F32 R26, R0 ;  /* 0x00000000001a7310 */ /* 0x0000a20000201800 */
[----:B------:R-:W-:Y:S05]  /*eef0*/  BRA `(.L_x_4316) ;  /* 0x00000b2000007947 */ /* 0x000fea0003800000 */
.L_x_4321:
[----:B------:R0:W5:Y:S01]  /*ef00*/  LDG.E.64 R26, [R2.64] ;  /* 0x00000024021a7981 */ /* 0x000162000c1e1b00 */
[----:B------:R-:W-:Y:S05]  /*ef10*/  BRA `(.L_x_4316) ;  /* 0x00000b0000007947 */ /* 0x000fea0003800000 */
.L_x_4311:
        /* <DEDUP_REMOVED lines=13> */
.L_x_4325:
[----:B------:R0:W5:Y:S01]  /*eff0*/  LDG.E.64 R26, [R2.64] ;  /* 0x00000024021a7981 */ /* 0x000162000c1e1b00 */
[----:B------:R-:W-:Y:S05]  /*f000*/  BRA `(.L_x_4316) ;  /* 0x00000a1000007947 */ /* 0x000fea0003800000 */
.L_x_4324:
        /* <DEDUP_REMOVED lines=28> */
.L_x_4327:
        /* <DEDUP_REMOVED lines=15> */
.L_x_4326:
[----:B------:R-:W2:Y:S02]  /*f2c0*/  LDG.E.U16 R0, [R2.64] ;  /* 0x0000002402007981 */ /* 0x000ea4000c1e1500 */
[----:B--2---:R-:W-:-:S05]  /*f2d0*/  PRMT R0, RZ, 0x5410, R0 ;  /* 0x00005410ff007816 */ /* 0x004fca0000000000 */
[----:B------:R-:W-:-:S04]  /*f2e0*/  FMUL.FTZ R0, R0, 1 ;  /* 0x3f80000000007820 */ /* 0x000fc80000410000 */
[----:B------:R0:W2:Y:S01]  /*f2f0*/  F2F.F64.F32 R26, R0 ;  /* 0x00000000001a7310 */ /* 0x0000a20000201800 */
[----:B------:R-:W-:Y:S05]  /*f300*/  BRA `(.L_x_4316) ;  /* 0x0000071000007947 */ /* 0x000fea0003800000 */
.L_x_4323:
        /* <DEDUP_REMOVED lines=11> */
.L_x_4330:
        /* <DEDUP_REMOVED lines=21> */
.L_x_4334:
[----:B------:R-:W-:Y:S05]  /*f510*/  BSYNC B1 ;  /* 0x0000000000017941 */ /* 0x000fea0003800000 */
.L_x_4333:
[----:B------:R-:W-:Y:S01]  /*f520*/  LEA R3, R0, 0x3b800000, 0x17 ;  /* 0x3b80000000037811 */ /* 0x000fe200078eb8ff */
[----:B------:R-:W-:-:S05]  /*f530*/  IMAD.SHL.U32 R0, R2, 0x100000, RZ ;  /* 0x0010000002007824 */ /* 0x000fca00078e00ff */
[----:B------:R-:W-:Y:S02]  /*f540*/  LOP3.LUT R0, R3, R0, R4, 0xfe, !PT ;  /* 0x0000000003007212 */ /* 0x000fe400078efe04 */
.L_x_4332:
[----:B------:R-:W-:Y:S05]  /*f550*/  BSYNC B0 ;  /* 0x0000000000007941 */ /* 0x000fea0003800000 */
.L_x_4331:
[----:B------:R-:W-:-:S04]  /*f560*/  FMUL.FTZ R0, R0, 1 ;  /* 0x3f80000000007820 */ /* 0x000fc80000410000 */
[----:B------:R0:W2:Y:S01]  /*f570*/  F2F.F64.F32 R26, R0 ;  /* 0x00000000001a7310 */ /* 0x0000a20000201800 */
[----:B------:R-:W-:Y:S05]  /*f580*/  BRA `(.L_x_4316) ;  /* 0x0000049000007947 */ /* 0x000fea0003800000 */
.L_x_4329:
        /* <DEDUP_REMOVED lines=21> */
.L_x_4338:
[----:B------:R-:W-:Y:S05]  /*f6e0*/  BSYNC B1 ;  /* 0x0000000000017941 */ /* 0x000fea0003800000 */
.L_x_4337:
[----:B------:R-:W-:Y:S01]  /*f6f0*/  LEA R3, R0, 0x37800000, 0x17 ;  /* 0x3780000000037811 */ /* 0x000fe200078eb8ff */
[----:B------:R-:W-:-:S05]  /*f700*/  IMAD.SHL.U32 R0, R2, 0x200000, RZ ;  /* 0x0020000002007824 */ /* 0x000fca00078e00ff */
[----:B------:R-:W-:Y:S02]  /*f710*/  LOP3.LUT R0, R3, R0, R4, 0xfe, !PT ;  /* 0x0000000003007212 */ /* 0x000fe400078efe04 */
.L_x_4336:
[----:B------:R-:W-:Y:S05]  /*f720*/  BSYNC B0 ;  /* 0x0000000000007941 */ /* 0x000fea0003800000 */
.L_x_4335:
[----:B------:R-:W-:-:S04]  /*f730*/  FMUL.FTZ R0, R0, 1 ;  /* 0x3f80000000007820 */ /* 0x000fc80000410000 */
[----:B------:R0:W2:Y:S01]  /*f740*/  F2F.F64.F32 R26, R0 ;  /* 0x00000000001a7310 */ /* 0x0000a20000201800 */
[----:B------:R-:W-:Y:S05]  /*f750*/  BRA `(.L_x_4316) ;  /* 0x000002c000007947 */ /* 0x000fea0003800000 */
.L_x_4328:
        /* <DEDUP_REMOVED lines=14> */
.L_x_4342:
[----:B------:R-:W-:Y:S05]  /*f840*/  BSYNC B0 ;  /* 0x0000000000007941 */ /* 0x000fea0003800000 */
.L_x_4341:
[----:B------:R-:W-:-:S04]  /*f850*/  FMUL.FTZ R0, R0, 1 ;  /* 0x3f80000000007820 */ /* 0x000fc80000410000 */
[----:B------:R0:W2:Y:S01]  /*f860*/  F2F.F64.F32 R26, R0 ;  /* 0x00000000001a7310 */ /* 0x0000a20000201800 */
[----:B------:R-:W-:Y:S05]  /*f870*/  BRA `(.L_x_4316) ;  /* 0x000001a000007947 */ /* 0x000fea0003800000 */
.L_x_4315:
        /* <DEDUP_REMOVED lines=21> */
.L_x_4340:
[----:B------:R-:W2:Y:S02]  /*f9d0*/  LDG.E.64 R26, [R2.64] ;  /* 0x00000024021a7981 */ /* 0x000ea4000c1e1b00 */
[----:B--2---:R-:W0:Y:S01]  /*f9e0*/  I2F.F64.U64 R26, R26 ;  /* 0x0000001a001a7312 */ /* 0x004e220000301800 */
[----:B------:R-:W-:Y:S05]  /*f9f0*/  BRA `(.L_x_4316) ;  /* 0x0000002000007947 */ /* 0x000fea0003800000 */
.L_x_4339:
[----:B------:R-:W2:Y:S02]  /*fa00*/  LDG.E R2, [R2.64] ;  /* 0x0000002402027981 */ /* 0x000ea4000c1e1900 */
[----:B--2---:R0:W2:Y:S02]  /*fa10*/  I2F.F64.U32 R26, R2 ;  /* 0x00000002001a7312 */ /* 0x0040a40000201800 */
.L_x_4316:
        /* <DEDUP_REMOVED lines=17> */
.L_x_4346:
[----:B------:R-:W3:Y:S02]  /*fb30*/  LDG.E.U8 R2, [R2.64] ;  /* 0x0000002402027981 */ /* 0x000ee4000c1e1100 */
[----:B---3--:R0:W3:Y:S01]  /*fb40*/  I2F.F64.U16 R18, R2 ;  /* 0x0000000200127312 */ /* 0x0080e20000101800 */
[----:B------:R-:W-:Y:S05]  /*fb50*/  BRA `(.L_x_4348) ;  /* 0x00000df000007947 */ /* 0x000fea0003800000 */
.L_x_4345:
        /* <DEDUP_REMOVED lines=9> */
.L_x_4350:
[----:B------:R-:W3:Y:S02]  /*fbf0*/  LDG.E R2, [R2.64] ;  /* 0x0000002402027981 */ /* 0x000ee4000c1e1900 */
[----:B---3--:R0:W3:Y:S01]  /*fc00*/  I2F.F64 R18, R2 ;  /* 0x0000000200127312 */ /* 0x0080e20000201c00 */
[----:B------:R-:W-:Y:S05]  /*fc10*/  BRA `(.L_x_4348) ;  /* 0x00000d3000007947 */ /* 0x000fea0003800000 */
.L_x_4349:
[----:B------:R-:W3:Y:S02]  /*fc20*/  LDG.E.U16 R2, [R2.64] ;  /* 0x0000002402027981 */ /* 0x000ee4000c1e1500 */
[----:B---3--:R0:W3:Y:S01]  /*fc30*/  I2F.F64.S16 R18, R2 ;  /* 0x0000000200127312 */ /* 0x0080e20000101c00 */
[----:B------:R-:W-:Y:S05]  /*fc40*/  BRA `(.L_x_4348) ;  /* 0x00000d0000007947 */ /* 0x000fea0003800000 */
.L_x_4344:
        /* <DEDUP_REMOVED lines=10> */
.L_x_4352:
[----:B------:R-:W3:Y:S02]  /*fcf0*/  LDG.E.U16 R0, [R2.64] ;  /* 0x0000002402007981 */ /* 0x000ee4000c1e1500 */
[----:B---3--:R-:W-:-:S05]  /*fd00*/  HADD2.F32 R0, -RZ, R0.H0_H0 ;  /* 0x20000000ff007230 */ /* 0x008fca0000004100 */
[----:B------:R-:W-:-:S04]  /*fd10*/  FMUL.FTZ R0, R0, 1 ;  /* 0x3f80000000007820 */ /* 0x000fc80000410000 */
[----:B------:R0:W3:Y:S01]  /*fd20*/  F2F.F64.F32 R18, R0 ;  /* 0x0000000000127310 */ /* 0x0000e20000201800 */
[----:B------:R-:W-:Y:S05]  /*fd30*/  BRA `(.L_x_4348) ;  /* 0x00000c1000007947 */ /* 0x000fea0003800000 */
.L_x_4351:
        /* <DEDUP_REMOVED lines=10> */
.L_x_4354:
[----:B------:R-:W3:Y:S02]  /*fde0*/  LDG.E.U16 R2, [R2.64] ;  /* 0x0000002402027981 */ /* 0x000ee4000c1e1500 */
[----:B---3--:R-:W-:-:S05]  /*fdf0*/  HADD2.F32 R0, -RZ, R2.H0_H0 ;  /* 0x20000002ff007230 */ /* 0x008fca0000004100 */
[----:B------:R-:W-:-:S04]  /*fe00*/  FMUL.FTZ R0, R0, 1 ;  /* 0x3f80000000007820 */ /* 0x000fc80000410000 */
[----:B------:R0:W3:Y:S01]  /*fe10*/  F2F.F64.F32 R18, R0 ;  /* 0x0000000000127310 */ /* 0x0000e20000201800 */
[----:B------:R-:W-:Y:S05]  /*fe20*/  BRA `(.L_x_4348) ;  /* 0x00000b2000007947 */ /* 0x000fea0003800000 */
.L_x_4353:
[----:B------:R0:W5:Y:S01]  /*fe30*/  LDG.E.64 R18, [R2.64] ;  /* 0x0000002402127981 */ /* 0x000162000c1e1b00 */
[----:B------:R-:W-:Y:S05]  /*fe40*/  BRA `(.L_x_4348) ;  /* 0x00000b0000007947 */ /* 0x000fea0003800000 */
.L_x_4343:
        /* <DEDUP_REMOVED lines=13> */
.L_x_4357:
[----:B------:R0:W5:Y:S01]  /*ff20*/  LDG.E.64 R18, [R2.64] ;  /* 0x0000002402127981 */ /* 0x000162000c1e1b00 */
[----:B------:R-:W-:Y:S05]  /*ff30*/  BRA `(.L_x_4348) ;  /* 0x00000a1000007947 */ /* 0x000fea0003800000 */
.L_x_4356:
        /* <DEDUP_REMOVED lines=28> */
.L_x_4359:
        /* <DEDUP_REMOVED lines=15> */
.L_x_4358:
[----:B------:R-:W3:Y:S02]  /*101f0*/  LDG.E.U16 R0, [R2.64] ;  /* 0x0000002402007981 */ /* 0x000ee4000c1e1500 */
[----:B---3--:R-:W-:-:S05]  /*10200*/  PRMT R0, RZ, 0x5410, R0 ;  /* 0x00005410ff007816 */ /* 0x008fca0000000000 */
[----:B------:R-:W-:-:S04]  /*10210*/  FMUL.FTZ R0, R0, 1 ;  /* 0x3f80000000007820 */ /* 0x000fc80000410000 */
[----:B------:R0:W3:Y:S01]  /*10220*/  F2F.F64.F32 R18, R0 ;  /* 0x0000000000127310 */ /* 0x0000e20000201800 */
[----:B------:R-:W-:Y:S05]  /*10230*/  BRA `(.L_x_4348) ;  /* 0x0000071000007947 */ /* 0x000fea0003800000 */
.L_x_4355:
        /* <DEDUP_REMOVED lines=11> */
.L_x_4362:
        /* <DEDUP_REMOVED lines=21> */
.L_x_4366:
[----:B------:R-:W-:Y:S05]  /*10440*/  BSYNC B1 ;  /* 0x0000000000017941 */ /* 0x000fea0003800000 */
.L_x_4365:
[----:B------:R-:W-:Y:S01]  /*10450*/  LEA R3, R0, 0x3b800000, 0x17 ;  /* 0x3b80000000037811 */ /* 0x000fe200078eb8ff */
[----:B------:R-:W-:-:S05]  /*10460*/  IMAD.SHL.U32 R0, R2, 0x100000, RZ ;  /* 0x0010000002007824 */ /* 0x000fca00078e00ff */
[----:B------:R-:W-:Y:S02]  /*10470*/  LOP3.LUT R0, R3, R0, R4, 0xfe, !PT ;  /* 0x0000000003007212 */ /* 0x000fe400078efe04 */
.L_x_4364:
[----:B------:R-:W-:Y:S05]  /*10480*/  BSYNC B0 ;  /* 0x0000000000007941 */ /* 0x000fea0003800000 */
.L_x_4363:
[----:B------:R-:W-:-:S04]  /*10490*/  FMUL.FTZ R0, R0, 1 ;  /* 0x3f80000000007820 */ /* 0x000fc80000410000 */
[----:B------:R0:W3:Y:S01]  /*104a0*/  F2F.F64.F32 R18, R0 ;  /* 0x0000000000127310 */ /* 0x0000e20000201800 */
[----:B------:R-:W-:Y:S05]  /*104b0*/  BRA `(.L_x_4348) ;  /* 0x0000049000007947 */ /* 0x000fea0003800000 */
.L_x_4361:
        /* <DEDUP_REMOVED lines=21> */
.L_x_4370:
[----:B------:R-:W-:Y:S05]  /*10610*/  BSYNC B1 ;  /* 0x0000000000017941 */ /* 0x000fea0003800000 */
.L_x_4369:
[----:B------:R-:W-:Y:S01]  /*10620*/  LEA R3, R0, 0x37800000, 0x17 ;  /* 0x3780000000037811 */ /* 0x000fe200078eb8ff */
[----:B------:R-:W-:-:S05]  /*10630*/  IMAD.SHL.U32 R0, R2, 0x200000, RZ ;  /* 0x0020000002007824 */ /* 0x000fca00078e00ff */
[----:B------:R-:W-:Y:S02]  /*10640*/  LOP3.LUT R0, R3, R0, R4, 0xfe, !PT ;  /* 0x0000000003007212 */ /* 0x000fe400078efe04 */
.L_x_4368:
[----:B------:R-:W-:Y:S05]  /*10650*/  BSYNC B0 ;  /* 0x0000000000007941 */ /* 0x000fea0003800000 */
.L_x_4367:
[----:B------:R-:W-:-:S04]  /*10660*/  FMUL.FTZ R0, R0, 1 ;  /* 0x3f80000000007820 */ /* 0x000fc80000410000 */
[----:B------:R0:W3:Y:S01]  /*10670*/  F2F.F64.F32 R18, R0 ;  /* 0x0000000000127310 */ /* 0x0000e20000201800 */
[----:B------:R-:W-:Y:S05]  /*10680*/  BRA `(.L_x_4348) ;  /* 0x000002c000007947 */ /* 0x000fea0003800000 */
.L_x_4360:
        /* <DEDUP_REMOVED lines=14> */
.L_x_4374:
[----:B------:R-:W-:Y:S05]  /*10770*/  BSYNC B0 ;  /* 0x0000000000007941 */ /* 0x000fea0003800000 */
.L_x_4373:
[----:B------:R-:W-:-:S04]  /*10780*/  FMUL.FTZ R0, R0, 1 ;  /* 0x3f80000000007820 */ /* 0x000fc80000410000 */
[----:B------:R0:W3:Y:S01]  /*10790*/  F2F.F64.F32 R18, R0 ;  /* 0x0000000000127310 */ /* 0x0000e20000201800 */
[----:B------:R-:W-:Y:S05]  /*107a0*/  BRA `(.L_x_4348) ;  /* 0x000001a000007947 */ /* 0x000fea0003800000 */
.L_x_4347:
        /* <DEDUP_REMOVED lines=21> */
.L_x_4372:
[----:B------:R-:W3:Y:S02]  /*10900*/  LDG.E.64 R18, [R2.64] ;  /* 0x0000002402127981 */ /* 0x000ee4000c1e1b00 */
[----:B---3--:R-:W0:Y:S01]  /*10910*/  I2F.F64.U64 R18, R18 ;  /* 0x0000001200127312 */ /* 0x008e220000301800 */
[----:B------:R-:W-:Y:S05]  /*10920*/  BRA `(.L_x_4348) ;  /* 0x0000002000007947 */ /* 0x000fea0003800000 */
.L_x_4371:
[----:B------:R-:W3:Y:S02]  /*10930*/  LDG.E R2, [R2.64] ;  /* 0x0000002402027981 */ /* 0x000ee4000c1e1900 */
[----:B---3--:R0:W3:Y:S02]  /*10940*/  I2F.F64.U32 R18, R2 ;  /* 0x0000000200127312 */ /* 0x0080e40000201800 */
.L_x_4348:
        /* <DEDUP_REMOVED lines=17> */
.L_x_4378:
[----:B------:R-:W4:Y:S02]  /*10a60*/  LDG.E.U8 R2, [R2.64] ;  /* 0x0000002402027981 */ /* 0x000f24000c1e1100 */
[----:B----4-:R0:W4:Y:S01]  /*10a70*/  I2F.F64.U16 R14, R2 ;  /* 0x00000002000e7312 */ /* 0x0101220000101800 */
[----:B------:R-:W-:Y:S05]  /*10a80*/  BRA `(.L_x_4380) ;  /* 0x00000df000007947 */ /* 0x000fea0003800000 */
.L_x_4377:
        /* <DEDUP_REMOVED lines=9> */
.L_x_4382:
[----:B------:R-:W4:Y:S02]  /*10b20*/  LDG.E R2, [R2.64] ;  /* 0x0000002402027981 */ /* 0x000f24000c1e1900 */
[----:B----4-:R0:W4:Y:S01]  /*10b30*/  I2F.F64 R14, R2 ;  /* 0x00000002000e7312 */ /* 0x0101220000201c00 */
[----:B------:R-:W-:Y:S05]  /*10b40*/  BRA `(.L_x_4380) ;  /* 0x00000d3000007947 */ /* 0x000fea0003800000 */
.L_x_4381:
[----:B------:R-:W4:Y:S02]  /*10b50*/  LDG.E.U16 R2, [R2.64] ;  /* 0x0000002402027981 */ /* 0x000f24000c1e1500 */
[----:B----4-:R0:W4:Y:S01]  /*10b60*/  I2F.F64.S16 R14, R2 ;  /* 0x00000002000e7312 */ /* 0x0101220000101c00 */
[----:B------:R-:W-:Y:S05]  /*10b70*/  BRA `(.L_x_4380) ;  /* 0x00000d0000007947 */ /* 0x000fea0003800000 */
.L_x_4376:
        /* <DEDUP_REMOVED lines=10> */
.L_x_4384:
[----:B------:R-:W4:Y:S02]  /*10c20*/  LDG.E.U16 R0, [R2.64] ;  /* 0x0000002402007981 */ /* 0x000f24000c1e1500 */
[----:B----4-:R-:W-:-:S05]  /*10c30*/  HADD2.F32 R0, -RZ, R0.H0_H0 ;  /* 0x20000000ff007230 */ /* 0x010fca0000004100 */
[----:B------:R-:W-:-:S04]  /*10c40*/  FMUL.FTZ R0, R0, 1 ;  /* 0x3f80000000007820 */ /* 0x000fc80000410000 */
[----:B------:R0:W4:Y:S01]  /*10c50*/  F2F.F64.F32 R14, R0 ;  /* 0x00000000000e7310 */ /* 0x0001220000201800 */
[----:B------:R-:W-:Y:S05]  /*10c60*/  BRA `(.L_x_4380) ;  /* 0x00000c1000007947 */ /* 0x000fea0003800000 */
.L_x_4383:
        /* <DEDUP_REMOVED lines=10> */
.L_x_4386:
[----:B------:R-:W4:Y:S02]  /*10d10*/  LDG.E.U16 R2, [R2.64] ;  /* 0x0000002402027981 */ /* 0x000f24000c1e1500 */
[----:B----4-:R-:W-:-:S05]  /*10d20*/  HADD2.F32 R0, -RZ, R2.H0_H0 ;  /* 0x20000002ff007230 */ /* 0x010fca0000004100 */
[----:B------:R-:W-:-:S04]  /*10d30*/  FMUL.FTZ R0, R0, 1 ;  /* 0x3f80000000007820 */ /* 0x000fc80000410000 */
[----:B------:R0:W4:Y:S01]  /*10d40*/  F2F.F64.F32 R14, R0 ;  /* 0x00000000000e7310 */ /* 0x0001220000201800 */
[----:B------:R-:W-:Y:S05]  /*10d50*/  BRA `(.L_x_4380) ;  /* 0x00000b2000007947 */ /* 0x000fea0003800000 */
.L_x_4385:
[----:B------:R0:W5:Y:S01]  /*10d60*/  LDG.E.64 R14, [R2.64] ;  /* 0x00000024020e7981 */ /* 0x000162000c1e1b00 */
[----:B------:R-:W-:Y:S05]  /*10d70*/  BRA `(.L_x_4380) ;  /* 0x00000b0000007947 */ /* 0x000fea0003800000 */
.L_x_4375:
        /* <DEDUP_REMOVED lines=13> */
.L_x_4389:
[----:B------:R0:W5:Y:S01]  /*10e50*/  LDG.E.64 R14, [R2.64] ;  /* 0x00000024020e7981 */ /* 0x000162000c1e1b00 */
[----:B------:R-:W-:Y:S05]  /*10e60*/  BRA `(.L_x_4380) ;  /* 0x00000a1000007947 */ /* 0x000fea0003800000 */
.L_x_4388:
        /* <DEDUP_REMOVED lines=28> */
.L_x_4391:
        /* <DEDUP_REMOVED lines=15> */
.L_x_4390:
[----:B------:R-:W4:Y:S02]  /*11120*/  LDG.E.U16 R0, [R2.64] ;  /* 0x0000002402007981 */ /* 0x000f24000c1e1500 */
[----:B----4-:R-:W-:-:S05]  /*11130*/  PRMT R0, RZ, 0x5410, R0 ;  /* 0x00005410ff007816 */ /* 0x010fca0000000000 */
[----:B------:R-:W-:-:S04]  /*11140*/  FMUL.FTZ R0, R0, 1 ;  /* 0x3f80000000007820 */ /* 0x000fc80000410000 */
[----:B------:R0:W4:Y:S01]  /*11150*/  F2F.F64.F32 R14, R0 ;  /* 0x00000000000e7310 */ /* 0x0001220000201800 */
[----:B------:R-:W-:Y:S05]  /*11160*/  BRA `(.L_x_4380) ;  /* 0x0000071000007947 */ /* 0x000fea0003800000 */
.L_x_4387:
        /* <DEDUP_REMOVED lines=11> */
.L_x_4394:
        /* <DEDUP_REMOVED lines=21> */
.L_x_4398:
[----:B------:R-:W-:Y:S05]  /*11370*/  BSYNC B1 ;  /* 0x0000000000017941 */ /* 0x000fea0003800000 */
.L_x_4397:
[----:B------:R-:W-:Y:S01]  /*11380*/  LEA R3, R0, 0x3b800000, 0x17 ;  /* 0x3b80000000037811 */ /* 0x000fe200078eb8ff */
[----:B------:R-:W-:-:S05]  /*11390*/  IMAD.SHL.U32 R0, R2, 0x100000, RZ ;  /* 0x0010000002007824 */ /* 0x000fca00078e00ff */
[----:B------:R-:W-:Y:S02]  /*113a0*/  LOP3.LUT R0, R3, R0, R4, 0xfe, !PT ;  /* 0x0000000003007212 */ /* 0x000fe400078efe04 */
.L_x_4396:
[----:B------:R-:W-:Y:S05]  /*113b0*/  BSYNC B0 ;  /* 0x0000000000007941 */ /* 0x000fea0003800000 */
.L_x_4395:
[----:B------:R-:W-:-:S04]  /*113c0*/  FMUL.FTZ R0, R0, 1 ;  /* 0x3f80000000007820 */ /* 0x000fc80000410000 */
[----:B------:R0:W4:Y:S01]  /*113d0*/  F2F.F64.F32 R14, R0 ;  /* 0x00000000000e7310 */ /* 0x0001220000201800 */
[----:B------:R-:W-:Y:S05]  /*113e0*/  BRA `(.L_x_4380) ;  /* 0x0000049000007947 */ /* 0x000fea0003800000 */
.L_x_4393:
        /* <DEDUP_REMOVED lines=21> */
.L_x_4402:
[----:B------:R-:W-:Y:S05]  /*11540*/  BSYNC B1 ;  /* 0x0000000000017941 */ /* 0x000fea0003800000 */
.L_x_4401:
[----:B------:R-:W-:Y:S01]  /*11550*/  LEA R3, R0, 0x37800000, 0x17 ;  /* 0x3780000000037811 */ /* 0x000fe200078eb8ff */
[----:B------:R-:W-:-:S05]  /*11560*/  IMAD.SHL.U32 R0, R2, 0x200000, RZ ;  /* 0x0020000002007824 */ /* 0x000fca00078e00ff */
[----:B------:R-:W-:Y:S02]  /*11570*/  LOP3.LUT R0, R3, R0, R4, 0xfe, !PT ;  /* 0x0000000003007212 */ /* 0x000fe400078efe04 */
.L_x_4400:
[----:B------:R-:W-:Y:S05]  /*11580*/  BSYNC B0 ;  /* 0x0000000000007941 */ /* 0x000fea0003800000 */
.L_x_4399:
[----:B------:R-:W-:-:S04]  /*11590*/  FMUL.FTZ R0, R0, 1 ;  /* 0x3f80000000007820 */ /* 0x000fc80000410000 */
[----:B------:R0:W4:Y:S01]  /*115a0*/  F2F.F64.F32 R14, R0 ;  /* 0x00000000000e7310 */ /* 0x0001220000201800 */
[----:B------:R-:W-:Y:S05]  /*115b0*/  BRA `(.L_x_4380) ;  /* 0x000002c000007947 */ /* 0x000fea0003800000 */
.L_x_4392:
        /* <DEDUP_REMOVED lines=14> */
.L_x_4406:
[----:B------:R-:W-:Y:S05]  /*116a0*/  BSYNC B0 ;  /* 0x0000000000007941 */ /* 0x000fea0003800000 */
.L_x_4405:
[----:B------:R-:W-:-:S04]  /*116b0*/  FMUL.FTZ R0, R0, 1 ;  /* 0x3f80000000007820 */ /* 0x000fc80000410000 */
[----:B------:R0:W4:Y:S01]  /*116c0*/  F2F.F64.F32 R14, R0 ;  /* 0x00000000000e7310 */ /* 0x0001220000201800 */
[----:B------:R-:W-:Y:S05]  /*116d0*/  BRA `(.L_x_4380) ;  /* 0x000001a000007947 */ /* 0x000fea0003800000 */
.L_x_4379:
        /* <DEDUP_REMOVED lines=21> */
.L_x_4404:
[----:B------:R-:W4:Y:S02]  /*11830*/  LDG.E.64 R14, [R2.64] ;  /* 0x00000024020e7981 */ /* 0x000f24000c1e1b00 */
[----:B----4-:R-:W0:Y:S01]  /*11840*/  I2F.F64.U64 R14, R14 ;  /* 0x0000000e000e7312 */ /* 0x010e220000301800 */
[----:B------:R-:W-:Y:S05]  /*11850*/  BRA `(.L_x_4380) ;  /* 0x0000002000007947 */ /* 0x000fea0003800000 */
.L_x_4403:
[----:B------:R-:W4:Y:S02]  /*11860*/  LDG.E R2, [R2.64] ;  /* 0x0000002402027981 */ /* 0x000f24000c1e1900 */
[----:B----4-:R0:W4:Y:S02]  /*11870*/  I2F.F64.U32 R14, R2 ;  /* 0x00000002000e7312 */ /* 0x0101240000201800 */
.L_x_4380:
        /* <DEDUP_REMOVED lines=37> */
.L_x_4408:
[----:B------:R-:W-:Y:S05]  /*11ad0*/  BSYNC B0 ;  /* 0x0000000000007941 */ /* 0x000fea0003800000 */
.L_x_4407:
        /* <DEDUP_REMOVED lines=18> */
.L_x_4410:
[----:B------:R-:W-:Y:S05]  /*11c00*/  BSYNC B0 ;  /* 0x0000000000007941 */ /* 0x000fea0003800000 */
.L_x_4409:
        /* <DEDUP_REMOVED lines=18> */
.L_x_4414:
[----:B------:R-:W0:Y:S02]  /*11d30*/  F2I.S64.F64.TRUNC R4, R4 ;  /* 0x0000000400047311 */ /* 0x000e24000030d900 */
[----:B0-----:R-:W-:-:S05]  /*11d40*/  IMAD.MOV.U32 R3, RZ, RZ, R4 ;  /* 0x000000ffff037224 */ /* 0x001fca00078e0004 */
[----:B------:R0:W-:Y:S01]  /*11d50*/  STG.E.U8 [R16.64], R3 ;  /* 0x0000000310007986 */ /* 0x0001e2000c101124 */
[----:B------:R-:W-:Y:S05]  /*11d60*/  BRA `(.L_x_4416) ;  /* 0x00000ed000007947 */ /* 0x000fea0003800000 */
.L_x_4413:
        /* <DEDUP_REMOVED lines=9> */
.L_x_4418:
[----:B------:R-:W0:Y:S02]  /*11e00*/  F2I.F64.TRUNC R5, R4 ;  /* 0x0000000400057311 */ /* 0x000e24000030d100 */
[----:B0-----:R0:W-:Y:S01]  /*11e10*/  STG.E [R16.64], R5 ;  /* 0x0000000510007986 */ /* 0x0011e2000c101924 */
[----:B------:R-:W-:Y:S05]  /*11e20*/  BRA `(.L_x_4416) ;  /* 0x00000e1000007947 */ /* 0x000fea0003800000 */
.L_x_4417:
[----:B------:R-:W0:Y:S02]  /*11e30*/  F2I.F64.TRUNC R5, R4 ;  /* 0x0000000400057311 */ /* 0x000e24000030d100 */
[----:B0-----:R0:W-:Y:S01]  /*11e40*/  STG.E.U16 [R16.64], R5 ;  /* 0x0000000510007986 */ /* 0x0011e2000c101524 */
[----:B------:R-:W-:Y:S05]  /*11e50*/  BRA `(.L_x_4416) ;  /* 0x00000de000007947 */ /* 0x000fea0003800000 */
.L_x_4412:
        /* <DEDUP_REMOVED lines=11> */
.L_x_4420:
[----:B------:R-:W0:Y:S01]  /*11f10*/  F2F.F32.F64 R0, R4 ;  /* 0x0000000400007310 */ /* 0x000e220000301000 */
[----:B------:R-:W0:-:S14]  /*11f20*/  DSETP.GEU.AND P0, PT, |R4|, c[0x2][0x58], PT ;  /* 0x008016000400762a */ /* 0x000e1c0003f0e200 */
[----:B0-----:R-:W-:-:S05]  /*11f30*/  @!P0 FMUL R0, R0, 1.175494350822287508e-38 ;  /* 0x0080000000008820 */ /* 0x001fca0000400000 */
[----:B------:R-:W-:-:S05]  /*11f40*/  F2FP.PACK_AB R0, RZ, R0 ;  /* 0x00000000ff00723e */ /* 0x000fca00000000ff */
[----:B------:R0:W-:Y:S01]  /*11f50*/  STG.E.U16 [R16.64], R0 ;  /* 0x0000000010007986 */ /* 0x0001e2000c101524 */
[----:B------:R-:W-:Y:S05]  /*11f60*/  BRA `(.L_x_4416) ;  /* 0x00000cd000007947 */ /* 0x000fea0003800000 */
.L_x_4419:
        /* <DEDUP_REMOVED lines=12> */
.L_x_4422:
[----:B------:R-:W0:Y:S01]  /*12030*/  F2F.F32.F64 R0, R4 ;  /* 0x0000000400007310 */ /* 0x000e220000301000 */
[----:B------:R-:W0:-:S14]  /*12040*/  DSETP.GEU.AND P0, PT, |R4|, c[0x2][0x58], PT ;  /* 0x008016000400762a */ /* 0x000e1c0003f0e200 */
[----:B0-----:R-:W-:-:S05]  /*12050*/  @!P0 FMUL R0, R0, 1.175494350822287508e-38 ;  /* 0x0080000000008820 */ /* 0x001fca0000400000 */
[----:B------:R-:W-:-:S04]  /*12060*/  F2FP.PACK_AB R3, RZ, R0 ;  /* 0x00000000ff03723e */ /* 0x000fc800000000ff */
[----:B------:R-:W-:-:S05]  /*12070*/  PRMT R3, R3, 0x5410, RZ ;  /* 0x0000541003037816 */ /* 0x000fca00000000ff */
[----:B------:R0:W-:Y:S01]  /*12080*/  STG.E [R16.64], R3 ;  /* 0x0000000310007986 */ /* 0x0001e2000c101924 */
[----:B------:R-:W-:Y:S05]  /*12090*/  BRA `(.L_x_4416) ;  /* 0x00000ba000007947 */ /* 0x000fea0003800000 */
.L_x_4421:
[----:B------:R0:W-:Y:S01]  /*120a0*/  STG.E.64 [R16.64], R4 ;  /* 0x0000000410007986 */ /* 0x0001e2000c101b24 */
[----:B------:R-:W-:Y:S05]  /*120b0*/  BRA `(.L_x_4416) ;  /* 0x00000b8000007947 */ /* 0x000fea0003800000 */
.L_x_4411:
        /* <DEDUP_REMOVED lines=12> */
.L_x_4425:
[----:B------:R-:W-:-:S05]  /*12180*/  CS2R R6, SRZ ;  /* 0x0000000000067805 */ /* 0x000fca000001ff00 */
[----:B------:R0:W-:Y:S01]  /*12190*/  STG.E.128 [R16.64], R4 ;  /* 0x0000000410007986 */ /* 0x0001e2000c101d24 */
[----:B------:R-:W-:Y:S05]  /*121a0*/  BRA `(.L_x_4416) ;  /* 0x00000a9000007947 */ /* 0x000fea0003800000 */
.L_x_4424:
        /* <DEDUP_REMOVED lines=23> */
.L_x_4429:
[----:B------:R-:W-:Y:S05]  /*12320*/  BSYNC B0 ;  /* 0x0000000000007941 */ /* 0x000fea0003800000 */
.L_x_4428:
[----:B------:R-:W-:-:S05]  /*12330*/  LOP3.LUT R3, R0, R3, RZ, 0xfc, !PT ;  /* 0x0000000300037212 */ /* 0x000fca00078efcff */
[----:B------:R0:W-:Y:S01]  /*12340*/  STG.E.U8 [R16.64], R3 ;  /* 0x0000000310007986 */ /* 0x0001e2000c101124 */
[----:B------:R-:W-:Y:S05]  /*12350*/  BRA `(.L_x_4416) ;  /* 0x000008e000007947 */ /* 0x000fea0003800000 */
.L_x_4427:
        /* <DEDUP_REMOVED lines=15> */
.L_x_4431:
[----:B------:R-:W-:Y:S01]  /*12450*/  IMAD.MOV.U32 R0, RZ, RZ, 0x7f ;  /* 0x0000007fff007424 */ /* 0x000fe200078e00ff */
[----:B------:R-:W-:-:S04]  /*12460*/  ISETP.GT.U32.AND P0, PT, R2, 0x7f800000, PT ;  /* 0x7f8000000200780c */ /* 0x000fc80003f04070 */
[----:B------:R-:W-:-:S04]  /*12470*/  SEL R0, R0, 0x7c, P0 ;  /* 0x0000007c00007807 */ /* 0x000fc80000000000 */
.L_x_4432:
[----:B------:R-:W-:Y:S05]  /*12480*/  BSYNC B0 ;  /* 0x0000000000007941 */ /* 0x000fea0003800000 */
.L_x_4430:
[----:B------:R-:W-:-:S04]  /*12490*/  LOP3.LUT R2, R3, 0x80000000, RZ, 0xc0, !PT ;  /* 0x8000000003027812 */ /* 0x000fc800078ec0ff */
[----:B------:R-:W-:-:S04]  /*124a0*/  SHF.R.U32.HI R3, RZ, 0x18, R2 ;  /* 0x00000018ff037819 */ /* 0x000fc80000011602 */
[----:B------:R-:W-:-:S05]  /*124b0*/  LOP3.LUT R3, R0, R3, RZ, 0xfc, !PT ;  /* 0x0000000300037212 */ /* 0x000fca00078efcff */
[----:B------:R0:W-:Y:S01]  /*124c0*/  STG.E.U8 [R16.64], R3 ;  /* 0x0000000310007986 */ /* 0x0001e2000c101124 */
[----:B------:R-:W-:Y:S05]  /*124d0*/  BRA `(.L_x_4416) ;  /* 0x0000076000007947 */ /* 0x000fea0003800000 */
.L_x_4426:
[----:B------:R-:W0:Y:S01]  /*124e0*/  F2F.F32.F64 R0, R4 ;  /* 0x0000000400007310 */ /* 0x000e220000301000 */
[----:B------:R-:W0:-:S14]  /*124f0*/  DSETP.GEU.AND P0, PT, |R4|, c[0x2][0x58], PT ;  /* 0x008016000400762a */ /* 0x000e1c0003f0e200 */
[----:B0-----:R-:W-:-:S05]  /*12500*/  @!P0 FMUL R0, R0, 1.175494350822287508e-38 ;  /* 0x0080000000008820 */ /* 0x001fca0000400000 */
[----:B------:R-:W-:-:S05]  /*12510*/  F2FP.BF16.PACK_AB R0, RZ, R0 ;  /* 0x00000000ff00723e */ /* 0x000fca00000010ff */
[----:B------:R0:W-:Y:S01]  /*12520*/  STG.E.U16 [R16.64], R0 ;  /* 0x0000000010007986 */ /* 0x0001e2000c101524 */
[----:B------:R-:W-:Y:S05]  /*12530*/  BRA `(.L_x_4416) ;  /* 0x0000070000007947 */ /* 0x000fea0003800000 */
.L_x_4423:
        /* <DEDUP_REMOVED lines=11> */
.L_x_4435:
        /* <DEDUP_REMOVED lines=19> */
.L_x_4438:
[----:B------:R-:W-:-:S04]  /*12720*/  LOP3.LUT R2, R3, 0x80000000, RZ, 0xc0, !PT ;  /* 0x8000000003027812 */ /* 0x000fc800078ec0ff */
[----:B------:R-:W-:-:S04]  /*12730*/  SHF.R.U32.HI R3, RZ, 0x18, R2 ;  /* 0x00000018ff037819 */ /* 0x000fc80000011602 */
[----:B------:R-:W-:-:S04]  /*12740*/  LOP3.LUT R0, R0, R3, RZ, 0xfc, !PT ;  /* 0x0000000300007212 */ /* 0x000fc800078efcff */
[----:B------:R-:W-:Y:S02]  /*12750*/  PRMT R8, R0, 0x7610, R8 ;  /* 0x0000761000087816 */ /* 0x000fe40000000008 */
.L_x_4437:
[----:B------:R-:W-:Y:S05]  /*12760*/  BSYNC B0 ;  /* 0x0000000000007941 */ /* 0x000fea0003800000 */
.L_x_4436:
[----:B------:R0:W-:Y:S01]  /*12770*/  STG.E.U8 [R16.64], R8 ;  /* 0x0000000810007986 */ /* 0x0001e2000c101124 */
[----:B------:R-:W-:Y:S05]  /*12780*/  BRA `(.L_x_4416) ;  /* 0x000004b000007947 */ /* 0x000fea0003800000 */
.L_x_4434:
        /* <DEDUP_REMOVED lines=19> */
.L_x_4441:
[----:B------:R-:W-:-:S04]  /*128c0*/  LOP3.LUT R2, R3, 0x80000000, RZ, 0xc0, !PT ;  /* 0x8000000003027812 */ /* 0x000fc800078ec0ff */
[----:B------:R-:W-:-:S04]  /*128d0*/  SHF.R.U32.HI R3, RZ, 0x18, R2 ;  /* 0x00000018ff037819 */ /* 0x000fc80000011602 */
[----:B------:R-:W-:-:S04]  /*128e0*/  LOP3.LUT R0, R0, R3, RZ, 0xfc, !PT ;  /* 0x0000000300007212 */ /* 0x000fc800078efcff */
[----:B------:R-:W-:Y:S02]  /*128f0*/  PRMT R8, R0, 0x7610, R8 ;  /* 0x0000761000087816 */ /* 0x000fe40000000008 */
.L_x_4440:
[----:B------:R-:W-:Y:S05]  /*12900*/  BSYNC B0 ;  /* 0x0000000000007941 */ /* 0x000fea0003800000 */
.L_x_4439:
[----:B------:R0:W-:Y:S01]  /*12910*/  STG.E.U8 [R16.64], R8 ;  /* 0x0000000810007986 */ /* 0x0001e2000c101124 */
[----:B------:R-:W-:Y:S05]  /*12920*/  BRA `(.L_x_4416) ;  /* 0x0000031000007947 */ /* 0x000fea0003800000 */
.L_x_4433:
        /* <DEDUP_REMOVED lines=24> */
.L_x_4415:
        /* <DEDUP_REMOVED lines=20> */
.L_x_4443:
[----:B------:R-:W0:Y:S02]  /*12bf0*/  F2I.U64.F64.TRUNC R4, R4 ;  /* 0x0000000400047311 */ /* 0x000e24000030d800 */
[----:B0-----:R0:W-:Y:S01]  /*12c00*/  STG.E.64 [R16.64], R4 ;  /* 0x0000000410007986 */ /* 0x0011e2000c101b24 */
[----:B------:R-:W-:Y:S05]  /*12c10*/  BRA `(.L_x_4416) ;  /* 0x0000002000007947 */ /* 0x000fea0003800000 */
.L_x_4442:
[----:B------:R-:W0:Y:S02]  /*12c20*/  F2I.U32.F64.TRUNC R5, R4 ;  /* 0x0000000400057311 */ /* 0x000e24000030d000 */
[----:B0-----:R0:W-:Y:S02]  /*12c30*/  STG.E [R16.64], R5 ;  /* 0x0000000510007986 */ /* 0x0011e4000c101924 */
.L_x_4416:
[----:B------:R-:W-:Y:S02]  /*12c40*/  IADD3 R25, R25, 0x80, RZ ;  /* 0x0000008019197810 */ /* 0x000fe40007ffe0ff */
.L_x_4111:
[----:B------:R-:W-:Y:S05]  /*12c50*/  BSYNC B6 ;  /* 0x0000000000067941 */ /* 0x000fea0003800000 */
.L_x_4110:
[----:B------:R-:W-:-:S13]  /*12c60*/  ISETP.GE.AND P0, PT, R25, c[0x0][0x160], PT ;  /* 0x0000580019007a0c */ /* 0x000fda0003f06270 */
[----:B------:R-:W-:Y:S05]  /*12c70*/  @P0 EXIT ;  /* 0x000000000000094d */ /* 0x000fea0003800000 */
[----:B------:R-:W-:Y:S01]  /*12c80*/  ISETP.NE.AND P0, PT, RZ, c[0x0][0x168], PT ;  /* 0x00005a00ff007a0c */ /* 0x000fe20003f05270 */
[----:B------:R-:W-:Y:S01]  /*12c90*/  IMAD.MOV.U32 R26, RZ, RZ, RZ ;  /* 0x000000ffff1a7224 */ /* 0x000fe200078e00ff */
[----:B------:R-:W-:Y:S01]  /*12ca0*/  CS2R R18, SRZ ;  /* 0x0000000000127805 */ /* 0x000fe2000001ff00 */
[----:B01----:R-:W-:Y:S02]  /*12cb0*/  IMAD.MOV.U32 R0, RZ, RZ, RZ ;  /* 0x000000ffff007224 */ /* 0x003fe400078e00ff */
        /* <DEDUP_REMOVED lines=302> */
.L_x_4444:
        /* <DEDUP_REMOVED lines=19> */
.L_x_4448:
[----:B------:R-:W2:Y:S02]  /*140d0*/  LDG.E.U8 R2, [R2.64] ;  /* 0x0000002402027981 */ /* 0x000ea4000c1e1100 */
[----:B--2---:R0:W1:Y:S01]  /*140e0*/  I2F.F64.U16 R22, R2 ;  /* 0x0000000200167312 */ /* 0x0040620000101800 */
[----:B------:R-:W-:Y:S05]  /*140f0*/  BRA `(.L_x_4450) ;  /* 0x00000df000007947 */ /* 0x000fea0003800000 */
.L_x_4447:
        /* <DEDUP_REMOVED lines=9> */
.L_x_4452:
[----:B------:R-:W2:Y:S02]  /*14190*/  LDG.E R2, [R2.64] ;  /* 0x0000002402027981 */ /* 0x000ea4000c1e1900 */
[----:B--2---:R0:W1:Y:S01]  /*141a0*/  I2F.F64 R22, R2 ;  /* 0x0000000200167312 */ /* 0x0040620000201c00 */
[----:B------:R-:W-:Y:S05]  /*141b0*/  BRA `(.L_x_4450) ;  /* 0x00000d3000007947 */ /* 0x000fea0003800000 */
.L_x_4451:
[----:B------:R-:W2:Y:S02]  /*141c0*/  LDG.E.U16 R2, [R2.64] ;  /* 0x0000002402027981 */ /* 0x000ea4000c1e1500 */
[----:B--2---:R0:W1:Y:S01]  /*141d0*/  I2F.F64.S16 R22, R2 ;  /* 0x0000000200167312 */ /* 0x0040620000101c00 */
[----:B------:R-:W-:Y:S05]  /*141e0*/  BRA `(.L_x_4450) ;  /* 0x00000d0000007947 */ /* 0x000fea0003800000 */
.L_x_4446:
        /* <DEDUP_REMOVED lines=10> */
.L_x_4454:
[----:B------:R-:W2:Y:S02]  /*14290*/  LDG.E.U16 R0, [R2.64] ;  /* 0x0000002402007981 */ /* 0x000ea4000c1e1500 */
[----:B--2---:R-:W-:-:S05]  /*142a0*/  HADD2.F32 R0, -RZ, R0.H0_H0 ;  /* 0x20000000ff007230 */ /* 0x004fca0000004100 */
[----:B------:R-:W-:-:S04]  /*142b0*/  FMUL.FTZ R0, R0, 1 ;  /* 0x3f80000000007820 */ /* 0x000fc80000410000 */
[----:B------:R0:W1:Y:S01]  /*142c0*/  F2F.F64.F32 R22, R0 ;  /* 0x0000000000167310 */ /* 0x0000620000201800 */
[----:B------:R-:W-:Y:S05]  /*142d0*/  BRA `(.L_x_4450) ;  /* 0x00000c1000007947 */ /* 0x000fea0003800000 */
.L_x_4453:
        /* <DEDUP_REMOVED lines=10> */
.L_x_4456:
[----:B------:R-:W2:Y:S02]  /*14380*/  LDG.E.U16 R2, [R2.64] ;  /* 0x0000002402027981 */ /* 0x000ea4000c1e1500 */
[----:B--2---:R-:W-:-:S05]  /*14390*/  HADD2.F32 R0, -RZ, R2.H0_H0 ;  /* 0x20000002ff007230 */ /* 0x004fca0000004100 */
[----:B------:R-:W-:-:S04]  /*143a0*/  FMUL.FTZ R0, R0, 1 ;  /* 0x3f80000000007820 */ /* 0x000fc80000410000 */
[----:B------:R0:W1:Y:S01]  /*143b0*/  F2F.F64.F32 R22, R0 ;  /* 0x0000000000167310 */ /* 0x0000620000201800 */
[----:B------:R-:W-:Y:S05]  /*143c0*/  BRA `(.L_x_4450) ;  /* 0x00000b2000007947 */ /* 0x000fea0003800000 */
.L_x_4455:
[----:B------:R0:W5:Y:S01]  /*143d0*/  LDG.E.64 R22, [R2.64] ;  /* 0x0000002402167981 */ /* 0x000162000c1e1b00 */
[----:B------:R-:W-:Y:S05]  /*143e0*/  BRA `(.L_x_4450) ;  /* 0x00000b0000007947 */ /* 0x000fea0003800000 */
.L_x_4445:
        /* <DEDUP_REMOVED lines=13> */
.L_x_4459:
[----:B------:R0:W5:Y:S01]  /*144c0*/  LDG.E.64 R22, [R2.64] ;  /* 0x0000002402167981 */ /* 0x000162000c1e1b00 */
[----:B------:R-:W-:Y:S05]  /*144d0*/  BRA `(.L_x_4450) ;  /* 0x00000a1000007947 */ /* 0x000fea0003800000 */
.L_x_4458:
        /* <DEDUP_REMOVED lines=28> */
.L_x_4461:
        /* <DEDUP_REMOVED lines=15> */
.L_x_4460:
[----:B------:R-:W2:Y:S02]  /*14790*/  LDG.E.U16 R0, [R2.64] ;  /* 0x0000002402007981 */ /* 0x000ea4000c1e1500 */
[----:B--2---:R-:W-:-:S05]  /*147a0*/  PRMT R0, RZ, 0x5410, R0 ;  /* 0x00005410ff007816 */ /* 0x004fca0000000000 */
[----:B------:R-:W-:-:S04]  /*147b0*/  FMUL.FTZ R0, R0, 1 ;  /* 0x3f80000000007820 */ /* 0x000fc80000410000 */
[----:B------:R0:W1:Y:S01]  /*147c0*/  F2F.F64.F32 R22, R0 ;  /* 0x0000000000167310 */ /* 0x0000620000201800 */
[----:B------:R-:W-:Y:S05]  /*147d0*/  BRA `(.L_x_4450) ;  /* 0x0000071000007947 */ /* 0x000fea0003800000 */
.L_x_4457:
        /* <DEDUP_REMOVED lines=11> */
.L_x_4464:
        /* <DEDUP_REMOVED lines=21> */
.L_x_4468:
[----:B------:R-:W-:Y:S05]  /*149e0*/  BSYNC B1 ;  /* 0x0000000000017941 */ /* 0x000fea0003800000 */
.L_x_4467:
[----:B------:R-:W-:Y:S01]  /*149f0*/  LEA R3, R0, 0x3b800000, 0x17 ;  /* 0x3b80000000037811 */ /* 0x000fe200078eb8ff */
[----:B------:R-:W-:-:S05]  /*14a00*/  IMAD.SHL.U32 R0, R2, 0x100000, RZ ;  /* 0x0010000002007824 */ /* 0x000fca00078e00ff */
[----:B------:R-:W-:Y:S02]  /*14a10*/  LOP3.LUT R0, R3, R0, R4, 0xfe, !PT ;  /* 0x0000000003007212 */ /* 0x000fe400078efe04 */
.L_x_4466:
[----:B------:R-:W-:Y:S05]  /*14a20*/  BSYNC B0 ;  /* 0x0000000000007941 */ /* 0x000fea0003800000 */
.L_x_4465:
[----:B------:R-:W-:-:S04]  /*14a30*/  FMUL.FTZ R0, R0, 1 ;  /* 0x3f80000000007820 */ /* 0x000fc80000410000 */
[----:B------:R0:W1:Y:S01]  /*14a40*/  F2F.F64.F32 R22, R0 ;  /* 0x0000000000167310 */ /* 0x0000620000201800 */
[----:B------:R-:W-:Y:S05]  /*14a50*/  BRA `(.L_x_4450) ;  /* 0x0000049000007947 */ /* 0x000fea0003800000 */
.L_x_4463:
        /* <DEDUP_REMOVED lines=21> */
.L_x_4472:
[----:B------:R-:W-:Y:S05]  /*14bb0*/  BSYNC B1 ;  /* 0x0000000000017941 */ /* 0x000fea0003800000 */
.L_x_4471:
[----:B------:R-:W-:Y:S01]  /*14bc0*/  LEA R3, R0, 0x37800000, 0x17 ;  /* 0x3780000000037811 */ /* 0x000fe200078eb8ff */
[----:B------:R-:W-:-:S05]  /*14bd0*/  IMAD.SHL.U32 R0, R2, 0x200000, RZ ;  /* 0x0020000002007824 */ /* 0x000fca00078e00ff */
[----:B------:R-:W-:Y:S02]  /*14be0*/  LOP3.LUT R0, R3, R0, R4, 0xfe, !PT ;  /* 0x0000000003007212 */ /* 0x000fe400078efe04 */
.L_x_4470:
[----:B------:R-:W-:Y:S05]  /*14bf0*/  BSYNC B0 ;  /* 0x0000000000007941 */ /* 0x000fea0003800000 */
.L_x_4469:
[----:B------:R-:W-:-:S04]  /*14c00*/  FMUL.FTZ R0, R0, 1 ;  /* 0x3f80000000007820 */ /* 0x000fc80000410000 */
[----:B------:R0:W1:Y:S01]  /*14c10*/  F2F.F64.F32 R22, R0 ;  /* 0x0000000000167310 */ /* 0x0000620000201800 */
[----:B------:R-:W-:Y:S05]  /*14c20*/  BRA `(.L_x_4450) ;  /* 0x000002c000007947 */ /* 0x000fea0003800000 */
.L_x_4462:
        /* <DEDUP_REMOVED lines=14> */
.L_x_4476:
[----:B------:R-:W-:Y:S05]  /*14d10*/  BSYNC B0 ;  /* 0x0000000000007941 */ /* 0x000fea0003800000 */
.L_x_4475:
[----:B------:R-:W-:-:S04]  /*14d20*/  FMUL.FTZ R0, R0, 1 ;  /* 0x3f80000000007820 */ /* 0x000fc80000410000 */
[----:B------:R0:W1:Y:S01]  /*14d30*/  F2F.F64.F32 R22, R0 ;  /* 0x0000000000167310 */ /* 0x0000620000201800 */
[----:B------:R-:W-:Y:S05]  /*14d40*/  BRA `(.L_x_4450) ;  /* 0x000001a000007947 */ /* 0x000fea0003800000 */
.L_x_4449:
        /* <DEDUP_REMOVED lines=21> */
.L_x_4474:
[----:B------:R-:W2:Y:S02]  /*14ea0*/  LDG.E.64 R22, [R2.64] ;  /* 0x0000002402167981 */ /* 0x000ea4000c1e1b00 */
[----:B--2---:R-:W0:Y:S01]  /*14eb0*/  I2F.F64.U64 R22, R22 ;  /* 0x0000001600167312 */ /* 0x004e220000301800 */
[----:B------:R-:W-:Y:S05]  /*14ec0*/  BRA `(.L_x_4450) ;  /* 0x0000002000007947 */ /* 0x000fea0003800000 */
.L_x_4473:
[----:B------:R-:W2:Y:S02]  /*14ed0*/  LDG.E R2, [R2.64] ;  /* 0x0000002402027981 */ /* 0x000ea4000c1e1900 */
[----:B--2---:R0:W1:Y:S02]  /*14ee0*/  I2F.F64.U32 R22, R2 ;  /* 0x0000000200167312 */ /* 0x0040640000201800 */
.L_x_4450:
        /* <DEDUP_REMOVED lines=17> */
.L_x_4480:
[----:B------:R-:W2:Y:S02]  /*15000*/  LDG.E.U8 R2, [R2.64] ;  /* 0x0000002402027981 */ /* 0x000ea4000c1e1100 */
[----:B--2---:R0:W2:Y:S01]  /*15010*/  I2F.F64.U16 R24, R2 ;  /* 0x0000000200187312 */ /* 0x0040a20000101800 */
[----:B------:R-:W-:Y:S05]  /*15020*/  BRA `(.L_x_4482) ;  /* 0x00000df000007947 */ /* 0x000fea0003800000 */
.L_x_4479:
        /* <DEDUP_REMOVED lines=9> */
.L_x_4484:
[----:B------:R-:W2:Y:S02]  /*150c0*/  LDG.E R2, [R2.64] ;  /* 0x0000002402027981 */ /* 0x000ea4000c1e1900 */
[----:B--2---:R0:W2:Y:S01]  /*150d0*/  I2F.F64 R24, R2 ;  /* 0x0000000200187312 */ /* 0x0040a20000201c00 */
[----:B------:R-:W-:Y:S05]  /*150e0*/  BRA `(.L_x_4482) ;  /* 0x00000d3000007947 */ /* 0x000fea0003800000 */
.L_x_4483:
[----:B------:R-:W2:Y:S02]  /*150f0*/  LDG.E.U16 R2, [R2.64] ;  /* 0x0000002402027981 */ /* 0x000ea4000c1e1500 */
[----:B--2---:R0:W2:Y:S01]  /*15100*/  I2F.F64.S16 R24, R2 ;  /* 0x0000000200187312 */ /* 0x0040a20000101c00 */
[----:B------:R-:W-:Y:S05]  /*15110*/  BRA `(.L_x_4482) ;  /* 0x00000d0000007947 */ /* 0x000fea0003800000 */
.L_x_4478:
        /* <DEDUP_REMOVED lines=10> */
.L_x_4486:
[----:B------:R-:W2:Y:S02]  /*151c0*/  LDG.E.U16 R0, [R2.64] ;  /* 0x0000002402007981 */ /* 0x000ea4000c1e1500 */
[----:B--2---:R-:W-:-:S05]  /*151d0*/  HADD2.F32 R0, -RZ, R0.H0_H0 ;  /* 0x20000000ff007230 */ /* 0x004fca0000004100 */
[----:B------:R-:W-:-:S04]  /*151e0*/  FMUL.FTZ R0, R0, 1 ;  /* 0x3f80000000007820 */ /* 0x000fc80000410000 */
[----:B------:R0:W2:Y:S01]  /*151f0*/  F2F.F64.F32 R24, R0 ;  /* 0x0000000000187310 */ /* 0x0000a20000201800 */
[----:B------:R-:W-:Y:S05]  /*15200*/  BRA `(.L_x_4482) ;  /* 0x00000c1000007947 */ /* 0x000fea0003800000 */
.L_x_4485:
        /* <DEDUP_REMOVED lines=10> */
.L_x_4488:
[----:B------:R-:W2:Y:S02]  /*152b0*/  LDG.E.U16 R2, [R2.64] ;  /* 0x0000002402027981 */ /* 0x000ea4000c1e1500 */
[----:B--2---:R-:W-:-:S05]  /*152c0*/  HADD2.F32 R0, -RZ, R2.H0_H0 ;  /* 0x20000002ff007230 */ /* 0x004fca0000004100 */
[----:B------:R-:W-:-:S04]  /*152d0*/  FMUL.FTZ R0, R0, 1 ;  /* 0x3f80000000007820 */ /* 0x000fc80000410000 */
[----:B------:R0:W2:Y:S01]  /*152e0*/  F2F.F64.F32 R24, R0 ;  /* 0x0000000000187310 */ /* 0x0000a20000201800 */
[----:B------:R-:W-:Y:S05]  /*152f0*/  BRA `(.L_x_4482) ;  /* 0x00000b2000007947 */ /* 0x000fea0003800000 */
.L_x_4487:
[----:B------:R0:W5:Y:S01]  /*15300*/  LDG.E.64 R24, [R2.64] ;  /* 0x0000002402187981 */ /* 0x000162000c1e1b00 */
[----:B------:R-:W-:Y:S05]  /*15310*/  BRA `(.L_x_4482) ;  /* 0x00000b0000007947 */ /* 0x000fea0003800000 */
.L_x_4477:
        /* <DEDUP_REMOVED lines=13> */
.L_x_4491:
[----:B------:R0:W5:Y:S01]  /*153f0*/  LDG.E.64 R24, [R2.64] ;  /* 0x0000002402187981 */ /* 0x000162000c1e1b00 */
[----:B------:R-:W-:Y:S05]  /*15400*/  BRA `(.L_x_4482) ;  /* 0x00000a1000007947 */ /* 0x000fea0003800000 */
.L_x_4490:
        /* <DEDUP_REMOVED lines=28> */
.L_x_4493:
        /* <DEDUP_REMOVED lines=15> */
.L_x_4492:
[----:B------:R-:W2:Y:S02]  /*156c0*/  LDG.E.U16 R0, [R2.64] ;  /* 0x0000002402007981 */ /* 0x000ea4000c1e1500 */
[----:B--2---:R-:W-:-:S05]  /*156d0*/  PRMT R0, RZ, 0x5410, R0 ;  /* 0x00005410ff007816 */ /* 0x004fca0000000000 */
[----:B------:R-:W-:-:S04]  /*156e0*/  FMUL.FTZ R0, R0, 1 ;  /* 0x3f80000000007820 */ /* 0x000fc80000410000 */
[----:B------:R0:W2:Y:S01]  /*156f0*/  F2F.F64.F32 R24, R0 ;  /* 0x0000000000187310 */ /* 0x0000a20000201800 */
[----:B------:R-:W-:Y:S05]  /*15700*/  BRA `(.L_x_4482) ;  /* 0x0000071000007947 */ /* 0x000fea0003800000 */
.L_x_4489:
        /* <DEDUP_REMOVED lines=11> */
.L_x_4496:
        /* <DEDUP_REMOVED lines=21> */
.L_x_4500:
[----:B------:R-:W-:Y:S05]  /*15910*/  BSYNC B1 ;  /* 0x0000000000017941 */ /* 0x000fea0003800000 */
.L_x_4499:
[----:B------:R-:W-:Y:S01]  /*15920*/  LEA R3, R0, 0x3b800000, 0x17 ;  /* 0x3b80000000037811 */ /* 0x000fe200078eb8ff */
[----:B------:R-:W-:-:S05]  /*15930*/  IMAD.SHL.U32 R0, R2, 0x100000, RZ ;  /* 0x0010000002007824 */ /* 0x000fca00078e00ff */
[----:B------:R-:W-:Y:S02]  /*15940*/  LOP3.LUT R0, R3, R0, R4, 0xfe, !PT ;  /* 0x0000000003007212 */ /* 0x000fe400078efe04 */
.L_x_4498:
[----:B------:R-:W-:Y:S05]  /*15950*/  BSYNC B0 ;  /* 0x0000000000007941 */ /* 0x000fea0003800000 */
.L_x_4497:
[----:B------:R-:W-:-:S04]  /*15960*/  FMUL.FTZ R0, R0, 1 ;  /* 0x3f80000000007820 */ /* 0x000fc80000410000 */
[----:B------:R0:W2:Y:S01]  /*15970*/  F2F.F64.F32 R24, R0 ;  /* 0x0000000000187310 */ /* 0x0000a20000201800 */
[----:B------:R-:W-:Y:S05]  /*15980*/  BRA `(.L_x_4482) ;  /* 0x0000049000007947 */ /* 0x000fea0003800000 */
.L_x_4495:
        /* <DEDUP_REMOVED lines=21> */
.L_x_4504:
[----:B------:R-:W-:Y:S05]  /*15ae0*/  BSYNC B1 ;  /* 0x0000000000017941 */ /* 0x000fea0003800000 */
.L_x_4503:
[----:B------:R-:W-:Y:S01]  /*15af0*/  LEA R3, R0, 0x37800000, 0x17 ;  /* 0x3780000000037811 */ /* 0x000fe200078eb8ff */
[----:B------:R-:W-:-:S05]  /*15b00*/  IMAD.SHL.U32 R0, R2, 0x200000, RZ ;  /* 0x0020000002007824 */ /* 0x000fca00078e00ff */
[----:B------:R-:W-:Y:S02]  /*15b10*/  LOP3.LUT R0, R3, R0, R4, 0xfe, !PT ;  /* 0x0000000003007212 */ /* 0x000fe400078efe04 */
.L_x_4502:
[----:B------:R-:W-:Y:S05]  /*15b20*/  BSYNC B0 ;  /* 0x0000000000007941 */ /* 0x000fea0003800000 */
.L_x_4501:
[----:B------:R-:W-:-:S04]  /*15b30*/  FMUL.FTZ R0, R0, 1 ;  /* 0x3f80000000007820 */ /* 0x000fc80000410000 */
[----:B------:R0:W2:Y:S01]  /*15b40*/  F2F.F64.F32 R24, R0 ;  /* 0x0000000000187310 */ /* 0x0000a20000201800 */
[----:B------:R-:W-:Y:S05]  /*15b50*/  BRA `(.L_x_4482) ;  /* 0x000002c000007947 */ /* 0x000fea0003800000 */
.L_x_4494:
        /* <DEDUP_REMOVED lines=14> */
.L_x_4508:
[----:B------:R-:W-:Y:S05]  /*15c40*/  BSYNC B0 ;  /* 0x0000000000007941 */ /* 0x000fea0003800000 */
.L_x_4507:
[----:B------:R-:W-:-:S04]  /*15c50*/  FMUL.FTZ R0, R0, 1 ;  /* 0x3f80000000007820 */ /* 0x000fc80000410000 */
[----:B------:R0:W2:Y:S01]  /*15c60*/  F2F.F64.F32 R24, R0 ;  /* 0x0000000000187310 */ /* 0x0000a20000201800 */
[----:B------:R-:W-:Y:S05]  /*15c70*/  BRA `(.L_x_4482) ;  /* 0x000001a000007947 */ /* 0x000fea0003800000 */
.L_x_4481:
        /* <DEDUP_REMOVED lines=21> */
.L_x_4506:
[----:B------:R-:W2:Y:S02]  /*15dd0*/  LDG.E.64 R24, [R2.64] ;  /* 0x0000002402187981 */ /* 0x000ea4000c1e1b00 */
[----:B--2---:R-:W0:Y:S01]  /*15de0*/  I2F.F64.U64 R24, R24 ;  /* 0x0000001800187312 */ /* 0x004e220000301800 */
[----:B------:R-:W-:Y:S05]  /*15df0*/  BRA `(.L_x_4482) ;  /* 0x0000002000007947 */ /* 0x000fea0003800000 */
.L_x_4505:
[----:B------:R-:W2:Y:S02]  /*15e00*/  LDG.E R2, [R2.64] ;  /* 0x0000002402027981 */ /* 0x000ea4000c1e1900 */
[----:B--2---:R0:W2:Y:S02]  /*15e10*/  I2F.F64.U32 R24, R2 ;  /* 0x0000000200187312 */ /* 0x0040a40000201800 */
.L_x_4482:
        /* <DEDUP_REMOVED lines=17> */
.L_x_4512:
[----:B------:R-:W3:Y:S02]  /*15f30*/  LDG.E.U8 R2, [R2.64] ;  /* 0x0000002402027981 */ /* 0x000ee4000c1e1100 */
[----:B---3--:R0:W3:Y:S01]  /*15f40*/  I2F.F64.U16 R18, R2 ;  /* 0x0000000200127312 */ /* 0x0080e20000101800 */
[----:B------:R-:W-:Y:S05]  /*15f50*/  BRA `(.L_x_4514) ;  /* 0x00000df000007947 */ /* 0x000fea0003800000 */
.L_x_4511:
        /* <DEDUP_REMOVED lines=9> */
.L_x_4516:
[----:B------:R-:W3:Y:S02]  /*15ff0*/  LDG.E R2, [R2.64] ;  /* 0x0000002402027981 */ /* 0x000ee4000c1e1900 */
[----:B---3--:R0:W3:Y:S01]  /*16000*/  I2F.F64 R18, R2 ;  /* 0x0000000200127312 */ /* 0x0080e20000201c00 */
[----:B------:R-:W-:Y:S05]  /*16010*/  BRA `(.L_x_4514) ;  /* 0x00000d3000007947 */ /* 0x000fea0003800000 */
.L_x_4515:
[----:B------:R-:W3:Y:S02]  /*16020*/  LDG.E.U16 R2, [R2.64] ;  /* 0x0000002402027981 */ /* 0x000ee4000c1e1500 */
[----:B---3--:R0:W3:Y:S01]  /*16030*/  I2F.F64.S16 R18, R2 ;  /* 0x0000000200127312 */ /* 0x0080e20000101c00 */
[----:B------:R-:W-:Y:S05]  /*16040*/  BRA `(.L_x_4514) ;  /* 0x00000d0000007947 */ /* 0x000fea0003800000 */
.L_x_4510:
        /* <DEDUP_REMOVED lines=10> */
.L_x_4518:
[----:B------:R-:W3:Y:S02]  /*160f0*/  LDG.E.U16 R0, [R2.64] ;  /* 0x0000002402007981 */ /* 0x000ee4000c1e1500 */
[----:B---3--:R-:W-:-:S05]  /*16100*/  HADD2.F32 R0, -RZ, R0.H0_H0 ;  /* 0x20000000ff007230 */ /* 0x008fca0000004100 */
[----:B------:R-:W-:-:S04]  /*16110*/  FMUL.FTZ R0, R0, 1 ;  /* 0x3f80000000007820 */ /* 0x000fc80000410000 */
[----:B------:R0:W3:Y:S01]  /*16120*/  F2F.F64.F32 R18, R0 ;  /* 0x0000000000127310 */ /* 0x0000e20000201800 */
[----:B------:R-:W-:Y:S05]  /*16130*/  BRA `(.L_x_4514) ;  /* 0x00000c1000007947 */ /* 0x000fea0003800000 */
.L_x_4517:
        /* <DEDUP_REMOVED lines=10> */
.L_x_4520:
[----:B------:R-:W3:Y:S02]  /*161e0*/  LDG.E.U16 R2, [R2.64] ;  /* 0x0000002402027981 */ /* 0x000ee4000c1e1500 */
[----:B---3--:R-:W-:-:S05]  /*161f0*/  HADD2.F32 R0, -RZ, R2.H0_H0 ;  /* 0x20000002ff007230 */ /* 0x008fca0000004100 */
[----:B------:R-:W-:-:S04]  /*16200*/  FMUL.FTZ R0, R0, 1 ;  /* 0x3f80000000007820 */ /* 0x000fc80000410000 */
[----:B------:R0:W3:Y:S01]  /*16210*/  F2F.F64.F32 R18, R0 ;  /* 0x0000000000127310 */ /* 0x0000e20000201800 */
[----:B------:R-:W-:Y:S05]  /*16220*/  BRA `(.L_x_4514) ;  /* 0x00000b2000007947 */ /* 0x000fea0003800000 */
.L_x_4519:
[----:B------:R0:W5:Y:S01]  /*16230*/  LDG.E.64 R18, [R2.64] ;  /* 0x0000002402127981 */ /* 0x000162000c1e1b00 */
[----:B------:R-:W-:Y:S05]  /*16240*/  BRA `(.L_x_4514) ;  /* 0x00000b0000007947 */ /* 0x000fea0003800000 */
.L_x_4509:
        /* <DEDUP_REMOVED lines=13> */
.L_x_4523:
[----:B------:R0:W5:Y:S01]  /*16320*/  LDG.E.64 R18, [R2.64] ;  /* 0x0000002402127981 */ /* 0x000162000c1e1b00 */
[----:B------:R-:W-:Y:S05]  /*16330*/  BRA `(.L_x_4514) ;  /* 0x00000a1000007947 */ /* 0x000fea0003800000 */
.L_x_4522:
        /* <DEDUP_REMOVED lines=28> */
.L_x_4525:
        /* <DEDUP_REMOVED lines=15> */
.L_x_4524:
[----:B------:R-:W3:Y:S02]  /*165f0*/  LDG.E.U16 R0, [R2.64] ;  /* 0x0000002402007981 */ /* 0x000ee4000c1e1500 */
[----:B---3--:R-:W-:-:S05]  /*16600*/  PRMT R0, RZ, 0x5410, R0 ;  /* 0x00005410ff007816 */ /* 0x008fca0000000000 */
[----:B------:R-:W-:-:S04]  /*16610*/  FMUL.FTZ R0, R0, 1 ;  /* 0x3f80000000007820 */ /* 0x000fc80000410000 */
[----:B------:R0:W3:Y:S01]  /*16620*/  F2F.F64.F32 R18, R0 ;  /* 0x0000000000127310 */ /* 0x0000e20000201800 */
[----:B------:R-:W-:Y:S05]  /*16630*/  BRA `(.L_x_4514) ;  /* 0x0000071000007947 */ /* 0x000fea0003800000 */
.L_x_4521:
        /* <DEDUP_REMOVED lines=11> */
.L_x_4528:
        /* <DEDUP_REMOVED lines=21> */
.L_x_4532:
[----:B------:R-:W-:Y:S05]  /*16840*/  BSYNC B1 ;  /* 0x0000000000017941 */ /* 0x000fea0003800000 */
.L_x_4531:
[----:B------:R-:W-:Y:S01]  /*16850*/  LEA R3, R0, 0x3b800000, 0x17 ;  /* 0x3b80000000037811 */ /* 0x000fe200078eb8ff */
[----:B------:R-:W-:-:S05]  /*16860*/  IMAD.SHL.U32 R0, R2, 0x100000, RZ ;  /* 0x0010000002007824 */ /* 0x000fca00078e00ff */
[----:B------:R-:W-:Y:S02]  /*16870*/  LOP3.LUT R0, R3, R0, R4, 0xfe, !PT ;  /* 0x0000000003007212 */ /* 0x000fe400078efe04 */
.L_x_4530:
[----:B------:R-:W-:Y:S05]  /*16880*/  BSYNC B0 ;  /* 0x0000000000007941 */ /* 0x000fea0003800000 */
.L_x_4529:
[----:B------:R-:W-:-:S04]  /*16890*/  FMUL.FTZ R0, R0, 1 ;  /* 0x3f80000000007820 */ /* 0x000fc80000410000 */
[----:B------:R0:W3:Y:S01]  /*168a0*/  F2F.F64.F32 R18, R0 ;  /* 0x0000000000127310 */ /* 0x0000e20000201800 */
[----:B------:R-:W-:Y:S05]  /*168b0*/  BRA `(.L_x_4514) ;  /* 0x0000049000007947 */ /* 0x000fea0003800000 */
.L_x_4527:
        /* <DEDUP_REMOVED lines=21> */
.L_x_4536:
[----:B------:R-:W-:Y:S05]  /*16a10*/  BSYNC B1 ;  /* 0x0000000000017941 */ /* 0x000fea0003800000 */
.L_x_4535:
[----:B------:R-:W-:Y:S01]  /*16a20*/  LEA R3, R0, 0x37800000, 0x17 ;  /* 0x3780000000037811 */ /* 0x000fe200078eb8ff */
[----:B------:R-:W-:-:S05]  /*16a30*/  IMAD.SHL.U32 R0, R2, 0x200000, RZ ;  /* 0x0020000002007824 */ /* 0x000fca00078e00ff */
[----:B------:R-:W-:Y:S02]  /*16a40*/  LOP3.LUT R0, R3, R0, R4, 0xfe, !PT ;  /* 0x0000000003007212 */ /* 0x000fe400078efe04 */
.L_x_4534:
[----:B------:R-:W-:Y:S05]  /*16a50*/  BSYNC B0 ;  /* 0x0000000000007941 */ /* 0x000fea0003800000 */
.L_x_4533:
[----:B------:R-:W-:-:S04]  /*16a60*/  FMUL.FTZ R0, R0, 1 ;  /* 0x3f80000000007820 */ /* 0x000fc80000410000 */
[----:B------:R0:W3:Y:S01]  /*16a70*/  F2F.F64.F32 R18, R0 ;  /* 0x0000000000127310 */ /* 0x0000e20000201800 */
[----:B------:R-:W-:Y:S05]  /*16a80*/  BRA `(.L_x_4514) ;  /* 0x000002c000007947 */ /* 0x000fea0003800000 */
.L_x_4526:
        /* <DEDUP_REMOVED lines=14> */
.L_x_4540:
[----:B------:R-:W-:Y:S05]  /*16b70*/  BSYNC B0 ;  /* 0x0000000000007941 */ /* 0x000fea0003800000 */
.L_x_4539:
[----:B------:R-:W-:-:S04]  /*16b80*/  FMUL.FTZ R0, R0, 1 ;  /* 0x3f80000000007820 */ /* 0x000fc80000410000 */
[----:B------:R0:W3:Y:S01]  /*16b90*/  F2F.F64.F32 R18, R0 ;  /* 0x0000000000127310 */ /* 0x0000e20000201800 */
[----:B------:R-:W-:Y:S05]  /*16ba0*/  BRA `(.L_x_4514) ;  /* 0x000001a000007947 */ /* 0x000fea0003800000 */
.L_x_4513:
        /* <DEDUP_REMOVED lines=21> */
.L_x_4538:
[----:B------:R-:W3:Y:S02]  /*16d00*/  LDG.E.64 R18, [R2.64] ;  /* 0x0000002402127981 */ /* 0x000ee4000c1e1b00 */
[----:B---3--:R-:W0:Y:S01]  /*16d10*/  I2F.F64.U64 R18, R18 ;  /* 0x0000001200127312 */ /* 0x008e220000301800 */
[----:B------:R-:W-:Y:S05]  /*16d20*/  BRA `(.L_x_4514) ;  /* 0x0000002000007947 */ /* 0x000fea0003800000 */
.L_x_4537:
[----:B------:R-:W3:Y:S02]  /*16d30*/  LDG.E R2, [R2.64] ;  /* 0x0000002402027981 */ /* 0x000ee4000c1e1900 */
[----:B---3--:R0:W3:Y:S02]  /*16d40*/  I2F.F64.U32 R18, R2 ;  /* 0x0000000200127312 */ /* 0x0080e40000201800 */
.L_x_4514:
        /* <DEDUP_REMOVED lines=15> */
[----:B----4-:R-:W0:Y:S01]  /*16e40*/  I2F.F64.S16 R14, R14 ;  /* 0x0000000e000e7312 */ /* 0x010e220000101c00 */
[----:B------:R-:W-:Y:S05]  /*16e50*/  BRA `(.L_x_4546) ;  /* 0x00000e2000007947 */ /* 0x000fea0003800000 */
.L_x_4544:
[----:B------:R-:W4:Y:S02]  /*16e60*/  LDG.E.U8 R14, [R26.64] ;  /* 0x000000241a0e7981 */ /* 0x000f24000c1e1100 */
[----:B----4-:R-:W0:Y:S01]  /*16e70*/  I2F.F64.U16 R14, R14 ;  /* 0x0000000e000e7312 */ /* 0x010e220000101800 */
[----:B------:R-:W-:Y:S05]  /*16e80*/  BRA `(.L_x_4546) ;  /* 0x00000df000007947 */ /* 0x000fea0003800000 */
.L_x_4543:
        /* <DEDUP_REMOVED lines=9> */
.L_x_4548:
[----:B------:R-:W4:Y:S02]  /*16f20*/  LDG.E R14, [R26.64] ;  /* 0x000000241a0e7981 */ /* 0x000f24000c1e1900 */
[----:B----4-:R-:W0:Y:S01]  /*16f30*/  I2F.F64 R14, R14 ;  /* 0x0000000e000e7312 */ /* 0x010e220000201c00 */
[----:B------:R-:W-:Y:S05]  /*16f40*/  BRA `(.L_x_4546) ;  /* 0x00000d3000007947 */ /* 0x000fea0003800000 */
.L_x_4547:
[----:B------:R-:W4:Y:S02]  /*16f50*/  LDG.E.U16 R14, [R26.64] ;  /* 0x000000241a0e7981 */ /* 0x000f24000c1e1500 */
[----:B----4-:R-:W0:Y:S01]  /*16f60*/  I2F.F64.S16 R14, R14 ;  /* 0x0000000e000e7312 */ /* 0x010e220000101c00 */
[----:B------:R-:W-:Y:S05]  /*16f70*/  BRA `(.L_x_4546) ;  /* 0x00000d0000007947 */ /* 0x000fea0003800000 */
.L_x_4542:
        /* <DEDUP_REMOVED lines=10> */
.L_x_4550:
[----:B------:R-:W4:Y:S02]  /*17020*/  LDG.E.U16 R0, [R26.64] ;  /* 0x000000241a007981 */ /* 0x000f24000c1e1500 */
[----:B----4-:R-:W-:-:S05]  /*17030*/  HADD2.F32 R0, -RZ, R0.H0_H0 ;  /* 0x20000000ff007230 */ /* 0x010fca0000004100 */
[----:B------:R-:W-:-:S04]  /*17040*/  FMUL.FTZ R0, R0, 1 ;  /* 0x3f80000000007820 */ /* 0x000fc80000410000 */
[----:B------:R0:W4:Y:S01]  /*17050*/  F2F.F64.F32 R14, R0 ;  /* 0x00000000000e7310 */ /* 0x0001220000201800 */
[----:B------:R-:W-:Y:S05]  /*17060*/  BRA `(.L_x_4546) ;  /* 0x00000c1000007947 */ /* 0x000fea0003800000 */
.L_x_4549:
        /* <DEDUP_REMOVED lines=10> */
.L_x_4552:
[----:B------:R-:W4:Y:S02]  /*17110*/  LDG.E.U16 R26, [R26.64] ;  /* 0x000000241a1a7981 */ /* 0x000f24000c1e1500 */
[----:B----4-:R-:W-:-:S05]  /*17120*/  HADD2.F32 R0, -RZ, R26.H0_H0 ;  /* 0x2000001aff007230 */ /* 0x010fca0000004100 */
[----:B------:R-:W-:-:S04]  /*17130*/  FMUL.FTZ R0, R0, 1 ;  /* 0x3f80000000007820 */ /* 0x000fc80000410000 */
[----:B------:R0:W4:Y:S01]  /*17140*/  F2F.F64.F32 R14, R0 ;  /* 0x00000000000e7310 */ /* 0x0001220000201800 */
[----:B------:R-:W-:Y:S05]  /*17150*/  BRA `(.L_x_4546) ;  /* 0x00000b2000007947 */ /* 0x000fea0003800000 */
.L_x_4551:
[----:B------:R0:W5:Y:S01]  /*17160*/  LDG.E.64 R14, [R26.64] ;  /* 0x000000241a0e7981 */ /* 0x000162000c1e1b00 */
[----:B------:R-:W-:Y:S05]  /*17170*/  BRA `(.L_x_4546) ;  /* 0x00000b0000007947 */ /* 0x000fea0003800000 */
.L_x_4541:
        /* <DEDUP_REMOVED lines=13> */
.L_x_4555:
[----:B------:R0:W5:Y:S01]  /*17250*/  LDG.E.64 R14, [R26.64] ;  /* 0x000000241a0e7981 */ /* 0x000162000c1e1b00 */
[----:B------:R-:W-:Y:S05]  /*17260*/  BRA `(.L_x_4546) ;  /* 0x00000a1000007947 */ /* 0x000fea0003800000 */
.L_x_4554:
        /* <DEDUP_REMOVED lines=24> */
[----:B------:R-:W-:-:S05]  /*173f0*/  LOP3.LUT R3, R3, 0x80000000, R0, 0xf8, !PT ;  /* 0x8000000003037812 */ /* 0x000fca00078ef800 */
[----:B------:R-:W-:-:S04]  /*17400*/  FMUL.FTZ R3, R3, 1 ;  /* 0x3f80000003037820 */ /* 0x000fc80000410000 */
[----:B------:R0:W4:Y:S01]  /*17410*/  F2F.F64.F32 R14, R3 ;  /* 0x00000003000e7310 */ /* 0x0001220000201800 */
[----:B------:R-:W-:Y:S05]  /*17420*/  BRA `(.L_x_4546) ;  /* 0x0000085000007947 */ /* 0x000fea0003800000 */
.L_x_4557:
[----:B------:R-:W4:Y:S02]  /*17430*/  LDG.E.U8 R3, [R26.64] ;  /* 0x000000241a037981 */ /* 0x000f24000c1e1100 */
[----:B----4-:R-:W-:-:S05]  /*17440*/  IMAD.SHL.U32 R0, R3, 0x2000000, RZ ;  /* 0x0200000003007824 */ /* 0x010fca00078e00ff */
        /* <DEDUP_REMOVED lines=13> */
.L_x_4556:
[----:B------:R-:W4:Y:S02]  /*17520*/  LDG.E.U16 R0, [R26.64] ;  /* 0x000000241a007981 */ /* 0x000f24000c1e1500 */
[----:B----4-:R-:W-:-:S05]  /*17530*/  PRMT R0, RZ, 0x5410, R0 ;  /* 0x00005410ff007816 */ /* 0x010fca0000000000 */
[----:B------:R-:W-:-:S04]  /*17540*/  FMUL.FTZ R0, R0, 1 ;  /* 0x3f80000000007820 */ /* 0x000fc80000410000 */
[----:B------:R0:W4:Y:S01]  /*17550*/  F2F.F64.F32 R14, R0 ;  /* 0x00000000000e7310 */ /* 0x0001220000201800 */
[----:B------:R-:W-:Y:S05]  /*17560*/  BRA `(.L_x_4546) ;  /* 0x0000071000007947 */ /* 0x000fea0003800000 */
.L_x_4553:
        /* <DEDUP_REMOVED lines=9> */
[----:B----4-:R-:W0:Y:S01]  /*17600*/  I2F.F64.U16 R14, R14 ;  /* 0x0000000e000e7312 */ /* 0x010e220000101800 */
[----:B------:R-:W-:Y:S05]  /*17610*/  BRA `(.L_x_4546) ;  /* 0x0000066000007947 */ /* 0x000fea0003800000 */
.L_x_4560:
        /* <DEDUP_REMOVED lines=21> */
.L_x_4564:
[----:B------:R-:W-:Y:S05]  /*17770*/  BSYNC B1 ;  /* 0x0000000000017941 */ /* 0x000fea0003800000 */
.L_x_4563:
[----:B------:R-:W-:Y:S01]  /*17780*/  LEA R3, R0, 0x3b800000, 0x17 ;  /* 0x3b80000000037811 */ /* 0x000fe200078eb8ff */
[----:B------:R-:W-:-:S05]  /*17790*/  IMAD.SHL.U32 R0, R2, 0x100000, RZ ;  /* 0x0010000002007824 */ /* 0x000fca00078e00ff */
[----:B------:R-:W-:Y:S02]  /*177a0*/  LOP3.LUT R0, R3, R0, R4, 0xfe, !PT ;  /* 0x0000000003007212 */ /* 0x000fe400078efe04 */
.L_x_4562:
[----:B------:R-:W-:Y:S05]  /*177b0*/  BSYNC B0 ;  /* 0x0000000000007941 */ /* 0x000fea0003800000 */
.L_x_4561:
[----:B------:R-:W-:-:S04]  /*177c0*/  FMUL.FTZ R0, R0, 1 ;  /* 0x3f80000000007820 */ /* 0x000fc80000410000 */
[----:B------:R0:W4:Y:S01]  /*177d0*/  F2F.F64.F32 R14, R0 ;  /* 0x00000000000e7310 */ /* 0x0001220000201800 */
[----:B------:R-:W-:Y:S05]  /*177e0*/  BRA `(.L_x_4546) ;  /* 0x0000049000007947 */ /* 0x000fea0003800000 */
.L_x_4559:
        /* <DEDUP_REMOVED lines=21> */
.L_x_4568:
[----:B------:R-:W-:Y:S05]  /*17940*/  BSYNC B1 ;  /* 0x0000000000017941 */ /* 0x000fea0003800000 */
.L_x_4567:
[----:B------:R-:W-:Y:S01]  /*17950*/  LEA R3, R0, 0x37800000, 0x17 ;  /* 0x3780000000037811 */ /* 0x000fe200078eb8ff */
[----:B------:R-:W-:-:S05]  /*17960*/  IMAD.SHL.U32 R0, R2, 0x200000, RZ ;  /* 0x0020000002007824 */ /* 0x000fca00078e00ff */
[----:B------:R-:W-:Y:S02]  /*17970*/  LOP3.LUT R0, R3, R0, R4, 0xfe, !PT ;  /* 0x0000000003007212 */ /* 0x000fe400078efe04 */
.L_x_4566:
[----:B------:R-:W-:Y:S05]  /*17980*/  BSYNC B0 ;  /* 0x0000000000007941 */ /* 0x000fea0003800000 */
.L_x_4565:
[----:B------:R-:W-:-:S04]  /*17990*/  FMUL.FTZ R0, R0, 1 ;  /* 0x3f80000000007820 */ /* 0x000fc80000410000 */
[----:B------:R0:W4:Y:S01]  /*179a0*/  F2F.F64.F32 R14, R0 ;  /* 0x00000000000e7310 */ /* 0x0001220000201800 */
[----:B------:R-:W-:Y:S05]  /*179b0*/  BRA `(.L_x_4546) ;  /* 0x000002c000007947 */ /* 0x000fea0003800000 */
.L_x_4558:
        /* <DEDUP_REMOVED lines=14> */
.L_x_4572:
[----:B------:R-:W-:Y:S05]  /*17aa0*/  BSYNC B0 ;  /* 0x0000000000007941 */ /* 0x000fea0003800000 */
.L_x_4571:
[----:B------:R-:W-:-:S04]  /*17ab0*/  FMUL.FTZ R0, R0, 1 ;  /* 0x3f80000000007820 */ /* 0x000fc80000410000 */
[----:B------:R0:W4:Y:S01]  /*17ac0*/  F2F.F64.F32 R14, R0 ;  /* 0x00000000000e7310 */ /* 0x0001220000201800 */
[----:B------:R-:W-:Y:S05]  /*17ad0*/  BRA `(.L_x_4546) ;  /* 0x000001a000007947 */ /* 0x000fea0003800000 */
.L_x_4545:
        /* <DEDUP_REMOVED lines=21> */
.L_x_4570:
[----:B------:R-:W4:Y:S02]  /*17c30*/  LDG.E.64 R14, [R26.64] ;  /* 0x000000241a0e7981 */ /* 0x000f24000c1e1b00 */
[----:B----4-:R-:W0:Y:S01]  /*17c40*/  I2F.F64.U64 R14, R14 ;  /* 0x0000000e000e7312 */ /* 0x010e220000301800 */
[----:B------:R-:W-:Y:S05]  /*17c50*/  BRA `(.L_x_4546) ;  /* 0x0000002000007947 */ /* 0x000fea0003800000 */
.L_x_4569:
[----:B------:R-:W4:Y:S02]  /*17c60*/  LDG.E R14, [R26.64] ;  /* 0x000000241a0e7981 */ /* 0x000f24000c1e1900 */
[----:B----4-:R-:W0:Y:S02]  /*17c70*/  I2F.F64.U32 R14, R14 ;  /* 0x0000000e000e7312 */ /* 0x010e240000201800 */
.L_x_4546:
        /* <DEDUP_REMOVED lines=35> */
[----:B------:R-:W-:Y:S02]  /*17eb0*/  @!P1 IMAD.MOV.U32 R2, RZ, RZ, R6 ;  /* 0x000000ffff029224 */ /* 0x000fe400078e0006 */
[----:B------:R-:W-:-:S06]  /*17ec0*/  @!P1 IMAD.MOV.U32 R6, RZ, RZ, RZ ;  /* 0x000000ffff069224 */ /* 0x000fcc00078e00ff */
[----:B------:R0:W2:-:S06]  /*17ed0*/  @!P1 DMUL R4, R2, R6 ;  /* 0x0000000602049228 */ /* 0x00008c0000000000 */
.L_x_4574:
[----:B------:R-:W-:Y:S05]  /*17ee0*/  BSYNC B0 ;  /* 0x0000000000007941 */ /* 0x000fea0003800000 */
.L_x_4573:
        /* <DEDUP_REMOVED lines=18> */
.L_x_4576:
[----:B------:R-:W-:Y:S05]  /*18010*/  BSYNC B0 ;  /* 0x0000000000007941 */ /* 0x000fea0003800000 */
.L_x_4575:
        /* <DEDUP_REMOVED lines=16> */
[----:B0-----:R-:W-:Y:S01]  /*18120*/  STG.E.U8 [R16.64], R5 ;  /* 0x0000000510007986 */ /* 0x001fe2000c101124 */
[----:B------:R-:W-:Y:S05]  /*18130*/  EXIT ;  /* 0x000000000000794d */ /* 0x000fea0003800000 */
.L_x_4580:
[----:B------:R-:W0:Y:S02]  /*18140*/  F2I.S64.F64.TRUNC R4, R4 ;  /* 0x0000000400047311 */ /* 0x000e24000030d900 */
[----:B0-----:R-:W-:-:S05]  /*18150*/  IMAD.MOV.U32 R3, RZ, RZ, R4 ;  /* 0x000000ffff037224 */ /* 0x001fca00078e0004 */
[----:B------:R-:W-:Y:S01]  /*18160*/  STG.E.U8 [R16.64], R3 ;  /* 0x0000000310007986 */ /* 0x000fe2000c101124 */
[----:B------:R-:W-:Y:S05]  /*18170*/  EXIT ;  /* 0x000000000000794d */ /* 0x000fea0003800000 */
.L_x_4579:
[----:B------:R-:W-:-:S13]  /*18180*/  ISETP.NE.AND P0, PT, R0, 0x2, PT ;  /* 0x000000020000780c */ /* 0x000fda0003f05270 */
[----:B------:R-:W-:Y:S05]  /*18190*/  @!P0 BRA `(.L_x_4582) ;  /* 0x000000a000008947 */ /* 0x000fea0003800000 */
[----:B------:R-:W-:-:S13]  /*181a0*/  ISETP.NE.AND P0, PT, R0, 0x3, PT ;  /* 0x000000030000780c */ /* 0x000fda0003f05270 */
[----:B------:R-:W-:Y:S05]  /*181b0*/  @!P0 BRA `(.L_x_4583) ;  /* 0x0000005000008947 */ /* 0x000fea0003800000 */
[----:B------:R-:W-:-:S13]  /*181c0*/  ISETP.NE.AND P0, PT, R0, 0x4, PT ;  /* 0x000000040000780c */ /* 0x000fda0003f05270 */
[----:B------:R-:W-:Y:S05]  /*181d0*/  @P0 BRA `(.L_x_4581) ;  /* 0x00000ce000000947 */ /* 0x000fea0003800000 */
[----:B------:R-:W0:Y:S02]  /*181e0*/  F2I.S64.F64.TRUNC R4, R4 ;  /* 0x0000000400047311 */ /* 0x000e24000030d900 */
[----:B0-----:R-:W-:Y:S01]  /*181f0*/  STG.E.64 [R16.64], R4 ;  /* 0x0000000410007986 */ /* 0x001fe2000c101b24 */
[----:B------:R-:W-:Y:S05]  /*18200*/  EXIT ;  /* 0x000000000000794d */ /* 0x000fea0003800000 */
.L_x_4583:
[----:B------:R-:W0:Y:S02]  /*18210*/  F2I.F64.TRUNC R5, R4 ;  /* 0x0000000400057311 */ /* 0x000e24000030d100 */
[----:B0-----:R-:W-:Y:S01]  /*18220*/  STG.E [R16.64], R5 ;  /* 0x0000000510007986 */ /* 0x001fe2000c101924 */
[----:B------:R-:W-:Y:S05]  /*18230*/  EXIT ;  /* 0x000000000000794d */ /* 0x000fea0003800000 */
.L_x_4582:
[----:B------:R-:W0:Y:S02]  /*18240*/  F2I.F64.TRUNC R5, R4 ;  /* 0x0000000400057311 */ /* 0x000e24000030d100 */
[----:B0-----:R-:W-:Y:S01]  /*18250*/  STG.E.U16 [R16.64], R5 ;  /* 0x0000000510007986 */ /* 0x001fe2000c101524 */
[----:B------:R-:W-:Y:S05]  /*18260*/  EXIT ;  /* 0x000000000000794d */ /* 0x000fea0003800000 */
.L_x_4578:
        /* <DEDUP_REMOVED lines=9> */
[----:B------:R-:W-:Y:S01]  /*18300*/  STG.E [R16.64], R3 ;  /* 0x0000000310007986 */ /* 0x000fe2000c101924 */
[----:B------:R-:W-:Y:S05]  /*18310*/  EXIT ;  /* 0x000000000000794d */ /* 0x000fea0003800000 */
.L_x_4585:
[----:B------:R-:W0:Y:S01]  /*18320*/  F2F.F32.F64 R0, R4 ;  /* 0x0000000400007310 */ /* 0x000e220000301000 */
[----:B------:R-:W0:-:S14]  /*18330*/  DSETP.GEU.AND P0, PT, |R4|, c[0x2][0x58], PT ;  /* 0x008016000400762a */ /* 0x000e1c0003f0e200 */
[----:B0-----:R-:W-:-:S05]  /*18340*/  @!P0 FMUL R0, R0, 1.175494350822287508e-38 ;  /* 0x0080000000008820 */ /* 0x001fca0000400000 */
[----:B------:R-:W-:-:S05]  /*18350*/  F2FP.PACK_AB R0, RZ, R0 ;  /* 0x00000000ff00723e */ /* 0x000fca00000000ff */
[----:B------:R-:W-:Y:S01]  /*18360*/  STG.E.U16 [R16.64], R0 ;  /* 0x0000000010007986 */ /* 0x000fe2000c101524 */
[----:B------:R-:W-:Y:S05]  /*18370*/  EXIT ;  /* 0x000000000000794d */ /* 0x000fea0003800000 */
.L_x_4584:
        /* <DEDUP_REMOVED lines=10> */
[----:B------:R-:W-:Y:S01]  /*18420*/  STG.E.64 [R16.64], R2 ;  /* 0x0000000210007986 */ /* 0x000fe2000c101b24 */
[----:B------:R-:W-:Y:S05]  /*18430*/  EXIT ;  /* 0x000000000000794d */ /* 0x000fea0003800000 */
.L_x_4587:
[----:B------:R-:W0:Y:S01]  /*18440*/  F2F.F32.F64 R0, R4 ;  /* 0x0000000400007310 */ /* 0x000e220000301000 */
[----:B------:R-:W0:-:S14]  /*18450*/  DSETP.GEU.AND P0, PT, |R4|, c[0x2][0x58], PT ;  /* 0x008016000400762a */ /* 0x000e1c0003f0e200 */
[----:B0-----:R-:W-:-:S05]  /*18460*/  @!P0 FMUL R0, R0, 1.175494350822287508e-38 ;  /* 0x0080000000008820 */ /* 0x001fca0000400000 */
[----:B------:R-:W-:-:S04]  /*18470*/  F2FP.PACK_AB R3, RZ, R0 ;  /* 0x00000000ff03723e */ /* 0x000fc800000000ff */
[----:B------:R-:W-:-:S05]  /*18480*/  PRMT R3, R3, 0x5410, RZ ;  /* 0x0000541003037816 */ /* 0x000fca00000000ff */
[----:B------:R-:W-:Y:S01]  /*18490*/  STG.E [R16.64], R3 ;  /* 0x0000000310007986 */ /* 0x000fe2000c101924 */
[----:B------:R-:W-:Y:S05]  /*184a0*/  EXIT ;  /* 0x000000000000794d */ /* 0x000fea0003800000 */
.L_x_4586:
[----:B------:R-:W-:Y:S01]  /*184b0*/  STG.E.64 [R16.64], R4 ;  /* 0x0000000410007986 */ /* 0x000fe2000c101b24 */
[----:B------:R-:W-:Y:S05]  /*184c0*/  EXIT ;  /* 0x000000000000794d */ /* 0x000fea0003800000 */
.L_x_4577:
        /* <DEDUP_REMOVED lines=10> */
[----:B------:R-:W-:Y:S01]  /*18570*/  STG.E.U8 [R16.64], R3 ;  /* 0x0000000310007986 */ /* 0x000fe2000c101124 */
[----:B------:R-:W-:Y:S05]  /*18580*/  EXIT ;  /* 0x000000000000794d */ /* 0x000fea0003800000 */
.L_x_4590:
[----:B------:R-:W-:-:S05]  /*18590*/  CS2R R6, SRZ ;  /* 0x0000000000067805 */ /* 0x000fca000001ff00 */
[----:B------:R-:W-:Y:S01]  /*185a0*/  STG.E.128 [R16.64], R4 ;  /* 0x0000000410007986 */ /* 0x000fe2000c101d24 */
[----:B------:R-:W-:Y:S05]  /*185b0*/  EXIT ;  /* 0x000000000000794d */ /* 0x000fea0003800000 */
.L_x_4589:
        /* <DEDUP_REMOVED lines=23> */
.L_x_4594:
[----:B------:R-:W-:Y:S05]  /*18730*/  BSYNC B0 ;  /* 0x0000000000007941 */ /* 0x000fea0003800000 */
.L_x_4593:
[----:B------:R-:W-:-:S05]  /*18740*/  LOP3.LUT R3, R0, R3, RZ, 0xfc, !PT ;  /* 0x0000000300037212 */ /* 0x000fca00078efcff */
[----:B------:R-:W-:Y:S01]  /*18750*/  STG.E.U8 [R16.64], R3 ;  /* 0x0000000310007986 */ /* 0x000fe2000c101124 */
[----:B------:R-:W-:Y:S05]  /*18760*/  EXIT ;  /* 0x000000000000794d */ /* 0x000fea0003800000 */
.L_x_4592:
        /* <DEDUP_REMOVED lines=15> */
.L_x_4596:
[----:B------:R-:W-:Y:S01]  /*18860*/  IMAD.MOV.U32 R0, RZ, RZ, 0x7f ;  /* 0x0000007fff007424 */ /* 0x000fe200078e00ff */
[----:B------:R-:W-:-:S04]  /*18870*/  ISETP.GT.U32.AND P0, PT, R2, 0x7f800000, PT ;  /* 0x7f8000000200780c */ /* 0x000fc80003f04070 */
[----:B------:R-:W-:-:S04]  /*18880*/  SEL R0, R0, 0x7c, P0 ;  /* 0x0000007c00007807 */ /* 0x000fc80000000000 */
.L_x_4597:
[----:B------:R-:W-:Y:S05]  /*18890*/  BSYNC B0 ;  /* 0x0000000000007941 */ /* 0x000fea0003800000 */
.L_x_4595:
[----:B------:R-:W-:-:S04]  /*188a0*/  LOP3.LUT R2, R3, 0x80000000, RZ, 0xc0, !PT ;  /* 0x8000000003027812 */ /* 0x000fc800078ec0ff */
[----:B------:R-:W-:-:S04]  /*188b0*/  SHF.R.U32.HI R3, RZ, 0x18, R2 ;  /* 0x00000018ff037819 */ /* 0x000fc80000011602 */
[----:B------:R-:W-:-:S05]  /*188c0*/  LOP3.LUT R3, R0, R3, RZ, 0xfc, !PT ;  /* 0x0000000300037212 */ /* 0x000fca00078efcff */
[----:B------:R-:W-:Y:S01]  /*188d0*/  STG.E.U8 [R16.64], R3 ;  /* 0x0000000310007986 */ /* 0x000fe2000c101124 */
[----:B------:R-:W-:Y:S05]  /*188e0*/  EXIT ;  /* 0x000000000000794d */ /* 0x000fea0003800000 */
.L_x_4591:
[----:B------:R-:W0:Y:S01]  /*188f0*/  F2F.F32.F64 R0, R4 ;  /* 0x0000000400007310 */ /* 0x000e220000301000 */
[----:B------:R-:W0:-:S14]  /*18900*/  DSETP.GEU.AND P0, PT, |R4|, c[0x2][0x58], PT ;  /* 0x008016000400762a */ /* 0x000e1c0003f0e200 */
[----:B0-----:R-:W-:-:S05]  /*18910*/  @!P0 FMUL R0, R0, 1.175494350822287508e-38 ;  /* 0x0080000000008820 */ /* 0x001fca0000400000 */
[----:B------:R-:W-:-:S05]  /*18920*/  F2FP.BF16.PACK_AB R0, RZ, R0 ;  /* 0x00000000ff00723e */ /* 0x000fca00000010ff */
[----:B------:R-:W-:Y:S01]  /*18930*/  STG.E.U16 [R16.64], R0 ;  /* 0x0000000010007986 */ /* 0x000fe2000c101524 */
[----:B------:R-:W-:Y:S05]  /*18940*/  EXIT ;  /* 0x000000000000794d */ /* 0x000fea0003800000 */
.L_x_4588:
        /* <DEDUP_REMOVED lines=9> */
[----:B0-----:R-:W-:Y:S01]  /*189e0*/  STG.E.U16 [R16.64], R5 ;  /* 0x0000000510007986 */ /* 0x001fe2000c101524 */
[----:B------:R-:W-:Y:S05]  /*189f0*/  EXIT ;  /* 0x000000000000794d */ /* 0x000fea0003800000 */
.L_x_4600:
        /* <DEDUP_REMOVED lines=19> */
.L_x_4603:
[----:B------:R-:W-:-:S04]  /*18b30*/  LOP3.LUT R2, R3, 0x80000000, RZ, 0xc0, !PT ;  /* 0x8000000003027812 */ /* 0x000fc800078ec0ff */
[----:B------:R-:W-:-:S04]  /*18b40*/  SHF.R.U32.HI R3, RZ, 0x18, R2 ;  /* 0x00000018ff037819 */ /* 0x000fc80000011602 */
[----:B------:R-:W-:-:S04]  /*18b50*/  LOP3.LUT R0, R0, R3, RZ, 0xfc, !PT ;  /* 0x0000000300007212 */ /* 0x000fc800078efcff */
[----:B------:R-:W-:Y:S02]  /*18b60*/  PRMT R8, R0, 0x7610, R8 ;  /* 0x0000761000087816 */ /* 0x000fe40000000008 */
.L_x_4602:
[----:B------:R-:W-:Y:S05]  /*18b70*/  BSYNC B0 ;  /* 0x0000000000007941 */ /* 0x000fea0003800000 */
.L_x_4601:
[----:B------:R-:W-:Y:S01]  /*18b80*/  STG.E.U8 [R16.64], R8 ;  /* 0x0000000810007986 */ /* 0x000fe2000c101124 */
[----:B------:R-:W-:Y:S05]  /*18b90*/  EXIT ;  /* 0x000000000000794d */ /* 0x000fea0003800000 */
.L_x_4599:
        /* <DEDUP_REMOVED lines=19> */
.L_x_4606:
[----:B------:R-:W-:-:S04]  /*18cd0*/  LOP3.LUT R2, R3, 0x80000000, RZ, 0xc0, !PT ;  /* 0x8000000003027812 */ /* 0x000fc800078ec0ff */
[----:B------:R-:W-:-:S04]  /*18ce0*/  SHF.R.U32.HI R3, RZ, 0x18, R2 ;  /* 0x00000018ff037819 */ /* 0x000fc80000011602 */
[----:B------:R-:W-:-:S04]  /*18cf0*/  LOP3.LUT R0, R0, R3, RZ, 0xfc, !PT ;  /* 0x0000000300007212 */ /* 0x000fc800078efcff */
[----:B------:R-:W-:Y:S02]  /*18d00*/  PRMT R8, R0, 0x7610, R8 ;  /* 0x0000761000087816 */ /* 0x000fe40000000008 */
.L_x_4605:
[----:B------:R-:W-:Y:S05]  /*18d10*/  BSYNC B0 ;  /* 0x0000000000007941 */ /* 0x000fea0003800000 */
.L_x_4604:
[----:B------:R-:W-:Y:S01]  /*18d20*/  STG.E.U8 [R16.64], R8 ;  /* 0x0000000810007986 */ /* 0x000fe2000c101124 */
[----:B------:R-:W-:Y:S05]  /*18d30*/  EXIT ;  /* 0x000000000000794d */ /* 0x000fea0003800000 */
.L_x_4598:
        /* <DEDUP_REMOVED lines=24> */
.L_x_4581:
        /* <DEDUP_REMOVED lines=20> */
.L_x_4608:
[----:B------:R-:W0:Y:S02]  /*19000*/  F2I.U64.F64.TRUNC R4, R4 ;  /* 0x0000000400047311 */ /* 0x000e24000030d800 */
[----:B0-----:R-:W-:Y:S01]  /*19010*/  STG.E.64 [R16.64], R4 ;  /* 0x0000000410007986 */ /* 0x001fe2000c101b24 */
[----:B------:R-:W-:Y:S05]  /*19020*/  EXIT ;  /* 0x000000000000794d */ /* 0x000fea0003800000 */
.L_x_4607:
[----:B------:R-:W0:Y:S02]  /*19030*/  F2I.U32.F64.TRUNC R5, R4 ;  /* 0x0000000400057311 */ /* 0x000e24000030d000 */
[----:B0-----:R-:W-:Y:S01]  /*19040*/  STG.E [R16.64], R5 ;  /* 0x0000000510007986 */ /* 0x001fe2000c101924 */
[----:B------:R-:W-:Y:S05]  /*19050*/  EXIT ;  /* 0x000000000000794d */ /* 0x000fea0003800000 */
        .weak           $__internal_0_$__cuda_sm20_dblrcp_rn_slowpath_v3
        .type           $__internal_0_$__cuda_sm20_dblrcp_rn_slowpath_v3,@function
        .size           $__internal_0_$__cuda_sm20_dblrcp_rn_slowpath_v3,(.L_x_9020 - $__internal_0_$__cuda_sm20_dblrcp_rn_slowpath_v3)
$__internal_0_$__cuda_sm20_dblrcp_rn_slowpath_v3:
[----:B------:R-:W-:Y:S01]  /*19060*/  IMAD.MOV.U32 R7, RZ, RZ, R3 ;  /* 0x000000ffff077224 */ /* 0x000fe200078e0003 */
[----:B------:R-:W-:Y:S05]  /*19070*/  BSSY B1, `(.L_x_4609) ;  /* 0x0000025000017945 */ /* 0x000fea0003800000 */
[----:B------:R-:W0:-:S14]  /*19080*/  DSETP.GTU.AND P0, PT, |R6|, +INF , PT ;  /* 0x7ff000000600742a */ /* 0x000e1c0003f0c200 */
[----:B0-----:R-:W-:Y:S05]  /*19090*/  @P0 BRA `(.L_x_4610) ;  /* 0x0000020000000947 */ /* 0x001fea0003800000 */
[----:B------:R-:W-:-:S04]  /*190a0*/  LOP3.LUT R3, R3, 0x7fffffff, RZ, 0xc0, !PT ;  /* 0x7fffffff03037812 */ /* 0x000fc800078ec0ff */
[----:B------:R-:W-:-:S04]  /*190b0*/  IADD3 R5, R3, -0x1, RZ ;  /* 0xffffffff03057810 */ /* 0x000fc80007ffe0ff */
[----:B------:R-:W-:-:S13]  /*190c0*/  ISETP.GE.U32.AND P0, PT, R5, 0x7fefffff, PT ;  /* 0x7fefffff0500780c */ /* 0x000fda0003f06070 */
[----:B------:R-:W-:Y:S01]  /*190d0*/  @P0 LOP3.LUT R9, R7, 0x7ff00000, RZ, 0x3c, !PT ;  /* 0x7ff0000007090812 */ /* 0x000fe200078e3cff */
[----:B------:R-:W-:Y:S01]  /*190e0*/  @P0 IMAD.MOV.U32 R8, RZ, RZ, RZ ;  /* 0x000000ffff080224 */ /* 0x000fe200078e00ff */
[----:B------:R-:W-:Y:S05]  /*190f0*/  @P0 BRA `(.L_x_4611) ;  /* 0x000001c000000947 */ /* 0x000fea0003800000 */
[----:B------:R-:W-:-:S13]  /*19100*/  ISETP.GE.U32.AND P0, PT, R3, 0x1000001, PT ;  /* 0x010000010300780c */ /* 0x000fda0003f06070 */
[----:B------:R-:W-:Y:S05]  /*19110*/  @!P0 BRA `(.L_x_4612) ;  /* 0x000000e000008947 */ /* 0x000fea0003800000 */
[----:B------:R-:W-:Y:S01]  /*19120*/  IADD3 R11, R7, -0x3fe00000, RZ ;  /* 0xc0200000070b7810 */ /* 0x000fe20007ffe0ff */
[----:B------:R-:W-:Y:S02]  /*19130*/  IMAD.MOV.U32 R10, RZ, RZ, R6 ;  /* 0x000000ffff0a7224 */ /* 0x000fe400078e0006 */
[----:B------:R-:W-:Y:S01]  /*19140*/  IMAD.MOV.U32 R8, RZ, RZ, R0 ;  /* 0x000000ffff087224 */ /* 0x000fe200078e0000 */
[----:B------:R-:W0:Y:S05]  /*19150*/  MUFU.RCP64H R9, R11 ;  /* 0x0000000b00097308 */ /* 0x000e2a0000001800 */
[----:B0-----:R-:W0:-:S06]  /*19160*/  DFMA R12, -R10, R8, 1 ;  /* 0x3ff000000a0c742b */ /* 0x001e0c0000000108 */
[----:B0-----:R-:W0:-:S06]  /*19170*/  DFMA R12, R12, R12, R12 ;  /* 0x0000000c0c0c722b */ /* 0x001e0c000000000c */
[----:B0-----:R-:W0:-:S06]  /*19180*/  DFMA R12, R8, R12, R8 ;  /* 0x0000000c080c722b */ /* 0x001e0c0000000008 */
[----:B0-----:R-:W0:-:S06]  /*19190*/  DFMA R8, -R10, R12, 1 ;  /* 0x3ff000000a08742b */ /* 0x001e0c000000010c */
[----:B0-----:R-:W0:-:S06]  /*191a0*/  DFMA R8, R12, R8, R12 ;  /* 0x000000080c08722b */ /* 0x001e0c000000000c */
[----:B0-----:R-:W0:-:S06]  /*191b0*/  DMUL R8, R8, 2.2250738585072013831e-308 ;  /* 0x0010000008087828 */ /* 0x001e0c0000000000 */
[----:B0-----:R-:W0:-:S06]  /*191c0*/  DFMA R6, -R6, R8, 1 ;  /* 0x3ff000000606742b */ /* 0x001e0c0000000108 */
[----:B0-----:R-:W0:-:S06]  /*191d0*/  DFMA R6, R6, R6, R6 ;  /* 0x000000060606722b */ /* 0x001e0c0000000006 */
[----:B0-----:R0:W1:Y:S01]  /*191e0*/  DFMA R8, R8, R6, R8 ;  /* 0x000000060808722b */ /* 0x0010620000000008 */
[----:B------:R-:W-:Y:S05]  /*191f0*/  BRA `(.L_x_4611) ;  /* 0x000000c000007947 */ /* 0x000fea0003800000 */
.L_x_4612:
[----:B------:R0:W1:Y:S02]  /*19200*/  DMUL R10, R6, 8.11296384146066816958e+31 ;  /* 0x46900000060a7828 */ /* 0x0000640000000000 */
[----:B0-----:R-:W-:-:S04]  /*19210*/  IMAD.MOV.U32 R6, RZ, RZ, R0 ;  /* 0x000000ffff067224 */ /* 0x001fc800078e0000 */
[----:B-1----:R-:W0:Y:S02]  /*19220*/  MUFU.RCP64H R7, R11 ;  /* 0x0000000b00077308 */ /* 0x002e240000001800 */
[----:B0-----:R-:W0:-:S06]  /*19230*/  DFMA R8, -R10, R6, 1 ;  /* 0x3ff000000a08742b */ /* 0x001e0c0000000106 */
[----:B0-----:R-:W0:-:S06]  /*19240*/  DFMA R8, R8, R8, R8 ;  /* 0x000000080808722b */ /* 0x001e0c0000000008 */
[----:B0-----:R-:W0:-:S06]  /*19250*/  DFMA R8, R6, R8, R6 ;  /* 0x000000080608722b */ /* 0x001e0c0000000006 */
[----:B0-----:R-:W0:-:S06]  /*19260*/  DFMA R6, -R10, R8, 1 ;  /* 0x3ff000000a06742b */ /* 0x001e0c0000000108 */
[----:B0-----:R-:W0:-:S06]  /*19270*/  DFMA R6, R8, R6, R8 ;  /* 0x000000060806722b */ /* 0x001e0c0000000008 */
[----:B0-----:R0:W1:Y:S01]  /*19280*/  DMUL R8, R6, 8.11296384146066816958e+31 ;  /* 0x4690000006087828 */ /* 0x0010620000000000 */
[----:B------:R-:W-:Y:S05]  /*19290*/  BRA `(.L_x_4611) ;  /* 0x0000002000007947 */ /* 0x000fea0003800000 */
.L_x_4610:
[----:B------:R-:W-:Y:S01]  /*192a0*/  LOP3.LUT R9, R7, 0x80000, RZ, 0xfc, !PT ;  /* 0x0008000007097812 */ /* 0x000fe200078efcff */
[----:B------:R-:W-:Y:S02]  /*192b0*/  IMAD.MOV.U32 R8, RZ, RZ, R6 ;  /* 0x000000ffff087224 */ /* 0x000fe400078e0006 */
.L_x_4611:
[----:B------:R-:W-:Y:S05]  /*192c0*/  BSYNC B1 ;  /* 0x0000000000017941 */ /* 0x000fea0003800000 */
.L_x_4609:
[----:B------:R-:W-:Y:S02]  /*192d0*/  IMAD.MOV.U32 R5, RZ, RZ, 0x0 ;  /* 0x00000000ff057424 */ /* 0x000fe400078e00ff */
[----:B-1----:R-:W-:Y:S02]  /*192e0*/  IMAD.MOV.U32 R0, RZ, RZ, R8 ;  /* 0x000000ffff007224 */ /* 0x002fe400078e0008 */
[----:B------:R-:W-:Y:S01]  /*192f0*/  IMAD.MOV.U32 R3, RZ, RZ, R9 ;  /* 0x000000ffff037224 */ /* 0x000fe200078e0009 */
[----:B------:R-:W-:Y:S06]  /*19300*/  RET.REL.NODEC R4 `(_ZN2at6native18elementwise_kernelILi128ELi4EZNS0_15gpu_kernel_implIZZZNS0_14glu_jvp_kernelERNS_18TensorIteratorBaseEENKUlvE_clEvENKUlvE_clEvEUlddddE_EEvS4_RKT_EUliE_EEviT1_) ;  /* 0xfffe6cf004007950 */ /* 0x000fec0003c3ffff */
.L_x_4613:
        /* <DEDUP_REMOVED lines=15> */
.L_x_9020:


//--------------------- .text._ZN2at6native27unrolled_elementwise_kernelIZZZNS0_14glu_jvp_kernelERNS_18TensorIteratorBaseEENKUlvE_clEvENKUlvE_clEvEUlddddE_St5arrayIPcLm5EELi4E23TrivialOffsetCalculatorILi4EjESA_ILi1EjENS0_6memory12LoadWithCastILi4EEENSD_13StoreWithCastILi1EEEEEviT_T0_T2_T3_T4_T5_ --------------------------
	.section	.text._ZN2at6native27unrolled_elementwise_kernelIZZZNS0_14glu_jvp_kernelERNS_18TensorIteratorBaseEENKUlvE_clEvENKUlvE_clEvEUlddddE_St5arrayIPcLm5EELi4E23TrivialOffsetCalculatorILi4EjESA_ILi1EjENS0_6memory12LoadWithCastILi4EEENSD_13StoreWithCastILi1EEEEEviT_T0_T2_T3_T4_T5_,"ax",@progbits
	.sectioninfo	@"SHI_REGISTERS=56"
	.align	128
        .global         _ZN2at6native27unrolled_elementwise_kernelIZZZNS0_14glu_jvp_kernelERNS_18TensorIteratorBaseEENKUlvE_clEvENKUlvE_clEvEUlddddE_St5arrayIPcLm5EELi4E23TrivialOffsetCalculatorILi4EjESA_ILi1EjENS0_6memory12LoadWithCastILi4EEENSD_13StoreWithCastILi1EEEEEviT_T0_T2_T3_T4_T5_
        .type           _ZN2at6native27unrolled_elementwise_kernelIZZZNS0_14glu_jvp_kernelERNS_18TensorIteratorBaseEENKUlvE_clEvENKUlvE_clEvEUlddddE_St5arrayIPcLm5EELi4E23TrivialOffsetCalculatorILi4EjESA_ILi1EjENS0_6memory12LoadWithCastILi4EEENSD_13StoreWithCastILi1EEEEEviT_T0_T2_T3_T4_T5_,@function
        .size           _ZN2at6native27unrolled_elementwise_kernelIZZZNS0_14glu_jvp_kernelERNS_18TensorIteratorBaseEENKUlvE_clEvENKUlvE_clEvEUlddddE_St5arrayIPcLm5EELi4E23TrivialOffsetCalculatorILi4EjESA_ILi1EjENS0_6memory12LoadWithCastILi4EEENSD_13StoreWithCastILi1EEEEEviT_T0_T2_T3_T4_T5_,(.L_x_9021 - _ZN2at6native27unrolled_elementwise_kernelIZZZNS0_14glu_jvp_kernelERNS_18TensorIteratorBaseEENKUlvE_clEvENKUlvE_clEvEUlddddE_St5arrayIPcLm5EELi4E23TrivialOffsetCalculatorILi4EjESA_ILi1EjENS0_6memory12LoadWithCastILi4EEENSD_13StoreWithCastILi1EEEEEviT_T0_T2_T3_T4_T5_)
        .other          _ZN2at6native27unrolled_elementwise_kernelIZZZNS0_14glu_jvp_kernelERNS_18TensorIteratorBaseEENKUlvE_clEvENKUlvE_clEvEUlddddE_St5arrayIPcLm5EELi4E23TrivialOffsetCalculatorILi4EjESA_ILi1EjENS0_6memory12LoadWithCastILi4EEENSD_13StoreWithCastILi1EEEEEviT_T0_T2_T3_T4_T5_,@"STO_CUDA_ENTRY STV_DEFAULT"
_ZN2at6native27unrolled_elementwise_kernelIZZZNS0_14glu_jvp_kernelERNS_18TensorIteratorBaseEENKUlvE_clEvENKUlvE_clEvEUlddddE_St5arrayIPcLm5EELi4E23TrivialOffsetCalculatorILi4EjESA_ILi1EjENS0_6memory12LoadWithCastILi4EEENSD_13StoreWithCastILi1EEEEEviT_T0_T2_T3_T4_T5_:
.text._ZN2at6native27unrolled_elementwise_kernelIZZZNS0_14glu_jvp_kernelERNS_18TensorIteratorBaseEENKUlvE_clEvENKUlvE_clEvEUlddddE_St5arrayIPcLm5EELi4E23TrivialOffsetCalculatorILi4EjESA_ILi1EjENS0_6memory12LoadWithCastILi4EEENSD_13StoreWithCastILi1EEEEEviT_T0_T2_T3_T4_T5_:
[----:B------:R-:W-:Y:S02]  /*0000*/  IMAD.MOV.U32 R1, RZ, RZ, c[0x0][0x28] ;  /* 0x00000a00ff017624 */ /* 0x000fe400078e00ff */
[----:B------:R-:W0:Y:S01]  /*0010*/  S2R R50, SR_CTAID.X ;  /* 0x0000000000327919 */ /* 0x000e220000002500 */
[----:B------:R-:W-:Y:S01]  /*0020*/  IMAD.MOV.U32 R51, RZ, RZ, -0x200 ;  /* 0xfffffe00ff337424 */ /* 0x000fe200078e00ff */
[----:B------:R-:W1:Y:S01]  /*0030*/  LDC.U8 R53, c[0x0][0x194] ;  /* 0x00006500ff357b82 */ /* 0x000e620000000000 */
[----:B------:R-:W-:Y:S01]  /*0040*/  ULDC.64 UR36, c[0x0][0x118] ;  /* 0x0000460000247ab9 */ /* 0x000fe20000000a00 */
[----:B------:R-:W2:Y:S01]  /*0050*/  S2R R52, SR_TID.X ;  /* 0x0000000000347919 */ /* 0x000ea20000002100 */
[----:B------:R-:W-:Y:S01]  /*0060*/  BSSY B6, `(.L_x_4614) ;  /* 0x00003da000067945 */ /* 0x000fe20003800000 */
[----:B------:R-:W-:Y:S01]  /*0070*/  CS2R R36, SRZ ;  /* 0x0000000000247805 */ /* 0x000fe2000001ff00 */
[----:B------:R-:W-:Y:S01]  /*0080*/  CS2R R34, SRZ ;  /* 0x0000000000227805 */ /* 0x000fe2000001ff00 */
[----:B------:R-:W-:Y:S01]  /*0090*/  CS2R R32, SRZ ;  /* 0x0000000000207805 */ /* 0x000fe2000001ff00 */
[----:B------:R-:W-:Y:S01]  /*00a0*/  CS2R R30, SRZ ;  /* 0x00000000001e7805 */ /* 0x000fe2000001ff00 */
[----:B------:R-:W3:Y:S01]  /*00b0*/  LDC.U8 R45, c[0x0][0x195] ;  /* 0x00006540ff2d7b82 */ /* 0x000ee20000000000 */
[----:B------:R-:W-:-:S07]  /*00c0*/  CS2R R28, SRZ ;  /* 0x00000000001c7805 */ /* 0x000fce000001ff00 */
        /* <DEDUP_REMOVED lines=23> */
.L_x_4619:
[----:B------:R-:W2:Y:S02]  /*0240*/  LDG.E.U8 R2, [R2.64] ;  /* 0x0000002402027981 */ /* 0x000ea4000c1e1100 */
[----:B--2---:R1:W2:Y:S01]  /*0250*/  I2F.F64.U16 R34, R2 ;  /* 0x0000000200227312 */ /* 0x0042a20000101800 */
[----:B------:R-:W-:Y:S05]  /*0260*/  BRA `(.L_x_4621) ;  /* 0x00000df000007947 */ /* 0x000fea0003800000 */
.L_x_4618:
[----:B------:R-:W-:-:S13]  /*0270*/  ISETP.NE.AND P0, PT, R0, 0x2, PT ;  /* 0x000000020000780c */ /* 0x000fda0003f05270 */
[----:B------:R-:W-:Y:S05]  /*0280*/  @!P0 BRA `(.L_x_4622) ;  /* 0x000000a000008947 */ /* 0x000fea0003800000 */
[----:B------:R-:W-:-:S13]  /*0290*/  ISETP.NE.AND P0, PT, R0, 0x3, PT ;  /* 0x000000030000780c */ /* 0x000fda0003f05270 */
[----:B------:R-:W-:Y:S05]  /*02a0*/  @!P0 BRA `(.L_x_4623) ;  /* 0x0000005000008947 */ /* 0x000fea0003800000 */
[----:B------:R-:W-:-:S13]  /*02b0*/  ISETP.NE.AND P0, PT, R0, 0x4, PT ;  /* 0x000000040000780c */ /* 0x000fda0003f05270 */
[----:B------:R-:W-:Y:S05]  /*02c0*/  @P0 BRA `(.L_x_4620) ;  /* 0x00000bf000000947 */ /* 0x000fea0003800000 */
[----:B------:R-:W2:Y:S02]  /*02d0*/  LDG.E.64 R34, [R2.64] ;  /* 0x0000002402227981 */ /* 0x000ea4000c1e1b00 */
[----:B--2---:R-:W1:Y:S01]  /*02e0*/  I2F.F64.S64 R34, R34 ;  /* 0x0000002200227312 */ /* 0x004e620000301c00 */
[----:B------:R-:W-:Y:S05]  /*02f0*/  BRA `(.L_x_4621) ;  /* 0x00000d6000007947 */ /* 0x000fea0003800000 */
.L_x_4623:
[----:B------:R-:W2:Y:S02]  /*0300*/  LDG.E R2, [R2.64] ;  /* 0x0000002402027981 */ /* 0x000ea4000c1e1900 */
[----:B--2---:R1:W2:Y:S01]  /*0310*/  I2F.F64 R34, R2 ;  /* 0x0000000200227312 */ /* 0x0042a20000201c00 */
[----:B------:R-:W-:Y:S05]  /*0320*/  BRA `(.L_x_4621) ;  /* 0x00000d3000007947 */ /* 0x000fea0003800000 */
.L_x_4622:
[----:B------:R-:W2:Y:S02]  /*0330*/  LDG.E.U16 R2, [R2.64] ;  /* 0x0000002402027981 */ /* 0x000ea4000c1e1500 */
[----:B--2---:R1:W2:Y:S01]  /*0340*/  I2F.F64.S16 R34, R2 ;  /* 0x0000000200227312 */ /* 0x0042a20000101c00 */
[----:B------:R-:W-:Y:S05]  /*0350*/  BRA `(.L_x_4621) ;  /* 0x00000d0000007947 */ /* 0x000fea0003800000 */
.L_x_4617:
        /* <DEDUP_REMOVED lines=8> */
[----:B------:R-:W1:Y:S01]  /*03e0*/  F2F.F64.F32 R34, R34 ;  /* 0x0000002200227310 */ /* 0x000e620000201800 */
[----:B------:R-:W-:Y:S05]  /*03f0*/  BRA `(.L_x_4621) ;  /* 0x00000c6000007947 */ /* 0x000fea0003800000 */
.L_x_4625:
[----:B------:R-:W2:Y:S02]  /*0400*/  LDG.E.U16 R0, [R2.64] ;  /* 0x0000002402007981 */ /* 0x000ea4000c1e1500 */
[----:B--2---:R-:W-:-:S05]  /*0410*/  HADD2.F32 R0, -RZ, R0.H0_H0 ;  /* 0x20000000ff007230 */ /* 0x004fca0000004100 */
[----:B------:R-:W-:-:S04]  /*0420*/  FMUL.FTZ R0, R0, 1 ;  /* 0x3f80000000007820 */ /* 0x000fc80000410000 */
[----:B------:R1:W2:Y:S01]  /*0430*/  F2F.F64.F32 R34, R0 ;  /* 0x0000000000227310 */ /* 0x0002a20000201800 */
[----:B------:R-:W-:Y:S05]  /*0440*/  BRA `(.L_x_4621) ;  /* 0x00000c1000007947 */ /* 0x000fea0003800000 */
.L_x_4624:
        /* <DEDUP_REMOVED lines=10> */
.L_x_4627:
[----:B------:R-:W2:Y:S02]  /*04f0*/  LDG.E.U16 R2, [R2.64] ;  /* 0x0000002402027981 */ /* 0x000ea4000c1e1500 */
[----:B--2---:R-:W-:-:S05]  /*0500*/  HADD2.F32 R0, -RZ, R2.H0_H0 ;  /* 0x20000002ff007230 */ /* 0x004fca0000004100 */
[----:B------:R-:W-:-:S04]  /*0510*/  FMUL.FTZ R0, R0, 1 ;  /* 0x3f80000000007820 */ /* 0x000fc80000410000 */
[----:B------:R1:W2:Y:S01]  /*0520*/  F2F.F64.F32 R34, R0 ;  /* 0x0000000000227310 */ /* 0x0002a20000201800 */
[----:B------:R-:W-:Y:S05]  /*0530*/  BRA `(.L_x_4621) ;  /* 0x00000b2000007947 */ /* 0x000fea0003800000 */
.L_x_4626:
[----:B------:R1:W5:Y:S01]  /*0540*/  LDG.E.64 R34, [R2.64] ;  /* 0x0000002402227981 */ /* 0x000362000c1e1b00 */
[----:B------:R-:W-:Y:S05]  /*0550*/  BRA `(.L_x_4621) ;  /* 0x00000b0000007947 */ /* 0x000fea0003800000 */
.L_x_4616:
        /* <DEDUP_REMOVED lines=13> */
.L_x_4630:
[----:B------:R1:W5:Y:S01]  /*0630*/  LDG.E.64 R34, [R2.64] ;  /* 0x0000002402227981 */ /* 0x000362000c1e1b00 */
[----:B------:R-:W-:Y:S05]  /*0640*/  BRA `(.L_x_4621) ;  /* 0x00000a1000007947 */ /* 0x000fea0003800000 */
.L_x_4629:
        /* <DEDUP_REMOVED lines=28> */
.L_x_4632:
        /* <DEDUP_REMOVED lines=15> */
.L_x_4631:
[----:B------:R-:W2:Y:S02]  /*0900*/  LDG.E.U16 R0, [R2.64] ;  /* 0x0000002402007981 */ /* 0x000ea4000c1e1500 */
[----:B--2---:R-:W-:-:S05]  /*0910*/  PRMT R0, RZ, 0x5410, R0 ;  /* 0x00005410ff007816 */ /* 0x004fca0000000000 */
[----:B------:R-:W-:-:S04]  /*0920*/  FMUL.FTZ R0, R0, 1 ;  /* 0x3f80000000007820 */ /* 0x000fc80000410000 */
[----:B------:R1:W2:Y:S01]  /*0930*/  F2F.F64.F32 R34, R0 ;  /* 0x0000000000227310 */ /* 0x0002a20000201800 */
[----:B------:R-:W-:Y:S05]  /*0940*/  BRA `(.L_x_4621) ;  /* 0x0000071000007947 */ /* 0x000fea0003800000 */
.L_x_4628:
        /* <DEDUP_REMOVED lines=11> */
.L_x_4635:
        /* <DEDUP_REMOVED lines=21> */
.L_x_4639:
[----:B------:R-:W-:Y:S05]  /*0b50*/  BSYNC B1 ;  /* 0x0000000000017941 */ /* 0x000fea0003800000 */
.L_x_4638:
[----:B------:R-:W-:Y:S01]  /*0b60*/  LEA R3, R0, 0x3b800000, 0x17 ;  /* 0x3b80000000037811 */ /* 0x000fe200078eb8ff */
[----:B------:R-:W-:-:S05]  /*0b70*/  IMAD.SHL.U32 R0, R2, 0x100000, RZ ;  /* 0x0010000002007824 */ /* 0x000fca00078e00ff */
[----:B------:R-:W-:Y:S02]  /*0b80*/  LOP3.LUT R0, R3, R0, R4, 0xfe, !PT ;  /* 0x0000000003007212 */ /* 0x000fe400078efe04 */
.L_x_4637:
[----:B------:R-:W-:Y:S05]  /*0b90*/  BSYNC B0 ;  /* 0x0000000000007941 */ /* 0x000fea0003800000 */
.L_x_4636:
[----:B------:R-:W-:-:S04]  /*0ba0*/  FMUL.FTZ R0, R0, 1 ;  /* 0x3f80000000007820 */ /* 0x000fc80000410000 */
[----:B------:R1:W2:Y:S01]  /*0bb0*/  F2F.F64.F32 R34, R0 ;  /* 0x0000000000227310 */ /* 0x0002a20000201800 */
[----:B------:R-:W-:Y:S05]  /*0bc0*/  BRA `(.L_x_4621) ;  /* 0x0000049000007947 */ /* 0x000fea0003800000 */
.L_x_4634:
        /* <DEDUP_REMOVED lines=21> */
.L_x_4643:
[----:B------:R-:W-:Y:S05]  /*0d20*/  BSYNC B1 ;  /* 0x0000000000017941 */ /* 0x000fea0003800000 */
.L_x_4642:
[----:B------:R-:W-:Y:S01]  /*0d30*/  LEA R3, R0, 0x37800000, 0x17 ;  /* 0x3780000000037811 */ /* 0x000fe200078eb8ff */
[----:B------:R-:W-:-:S05]  /*0d40*/  IMAD.SHL.U32 R0, R2, 0x200000, RZ ;  /* 0x0020000002007824 */ /* 0x000fca00078e00ff */
[----:B------:R-:W-:Y:S02]  /*0d50*/  LOP3.LUT R0, R3, R0, R4, 0xfe, !PT ;  /* 0x0000000003007212 */ /* 0x000fe400078efe04 */
.L_x_4641:
[----:B------:R-:W-:Y:S05]  /*0d60*/  BSYNC B0 ;  /* 0x0000000000007941 */ /* 0x000fea0003800000 */
.L_x_4640:
[----:B------:R-:W-:-:S04]  /*0d70*/  FMUL.FTZ R0, R0, 1 ;  /* 0x3f80000000007820 */ /* 0x000fc80000410000 */
[----:B------:R1:W2:Y:S01]  /*0d80*/  F2F.F64.F32 R34, R0 ;  /* 0x0000000000227310 */ /* 0x0002a20000201800 */
[----:B------:R-:W-:Y:S05]  /*0d90*/  BRA `(.L_x_4621) ;  /* 0x000002c000007947 */ /* 0x000fea0003800000 */
.L_x_4633:
        /* <DEDUP_REMOVED lines=14> */
.L_x_4647:
[----:B------:R-:W-:Y:S05]  /*0e80*/  BSYNC B0 ;  /* 0x0000000000007941 */ /* 0x000fea0003800000 */
.L_x_4646:
[----:B------:R-:W-:-:S04]  /*0e90*/  FMUL.FTZ R0, R0, 1 ;  /* 0x3f80000000007820 */ /* 0x000fc80000410000 */
[----:B------:R1:W2:Y:S01]  /*0ea0*/  F2F.F64.F32 R34, R0 ;  /* 0x0000000000227310 */ /* 0x0002a20000201800 */
[----:B------:R-:W-:Y:S05]  /*0eb0*/  BRA `(.L_x_4621) ;  /* 0x000001a000007947 */ /* 0x000fea0003800000 */
.L_x_4620:
[----:B------:R-:W-:Y:S01]  /*0ec0*/  MOV R0, 0x0 ;  /* 0x0000000000007802 */ /* 0x000fe20000000f00 */
[----:B------:R-:W-:Y:S02]  /*0ed0*/  IMAD.MOV.U32 R4, RZ, RZ, c[0x4][0x128] ;  /* 0x01004a00ff047624 */ /* 0x000fe400078e00ff */
[----:B------:R-:W-:Y:S01]  /*0ee0*/  IMAD.MOV.U32 R5, RZ, RZ, c[0x4][0x12c] ;  /* 0x01004b00ff057624 */ /* 0x000fe200078e00ff */
[----:B------:R1:W2:Y:S01]  /*0ef0*/  LDC.64 R2, c[0x4][R0] ;  /* 0x0100000000027b82 */ /* 0x0002a20000000a00 */
[----:B------:R-:W-:Y:S02]  /*0f00*/  IMAD.MOV.U32 R6, RZ, RZ, c[0x4][0x130] ;  /* 0x01004c00ff067624 */ /* 0x000fe400078e00ff */
        /* <DEDUP_REMOVED lines=13> */
[----:B0-2---:R-:W-:Y:S05]  /*0fe0*/  CALL.ABS.NOINC R2 ;  /* 0x0000000002007343 */ /* 0x005fea0003c00000 */
[----:B------:R-:W-:Y:S01]  /*0ff0*/  CS2R R34, SRZ ;  /* 0x0000000000227805 */ /* 0x000fe2000001ff00 */
[----:B------:R-:W-:Y:S05]  /*1000*/  BRA `(.L_x_4621) ;  /* 0x0000005000007947 */ /* 0x000fea0003800000 */
.L_x_4645:
[----:B------:R-:W2:Y:S02]  /*1010*/  LDG.E.64 R34, [R2.64] ;  /* 0x0000002402227981 */ /* 0x000ea4000c1e1b00 */
[----:B--2---:R-:W1:Y:S01]  /*1020*/  I2F.F64.U64 R34, R34 ;  /* 0x0000002200227312 */ /* 0x004e620000301800 */
[----:B------:R-:W-:Y:S05]  /*1030*/  BRA `(.L_x_4621) ;  /* 0x0000002000007947 */ /* 0x000fea0003800000 */
.L_x_4644:
[----:B------:R-:W2:Y:S02]  /*1040*/  LDG.E R2, [R2.64] ;  /* 0x0000002402027981 */ /* 0x000ea4000c1e1900 */
[----:B--2---:R1:W2:Y:S02]  /*1050*/  I2F.F64.U32 R34, R2 ;  /* 0x0000000200227312 */ /* 0x0042a40000201800 */
.L_x_4621:
[----:B-1----:R-:W-:Y:S01]  /*1060*/  PRMT R0, R45, 0x9910, RZ ;  /* 0x000099102d007816 */ /* 0x002fe200000000ff */
        /* <DEDUP_REMOVED lines=16> */
.L_x_4651:
[----:B------:R-:W3:Y:S02]  /*1170*/  LDG.E.U8 R2, [R2.64] ;  /* 0x0000002402027981 */ /* 0x000ee4000c1e1100 */
[----:B---3--:R1:W3:Y:S01]  /*1180*/  I2F.F64.U16 R32, R2 ;  /* 0x0000000200207312 */ /* 0x0082e20000101800 */
[----:B------:R-:W-:Y:S05]  /*1190*/  BRA `(.L_x_4653) ;  /* 0x00000df000007947 */ /* 0x000fea0003800000 */
.L_x_4650:
[----:B------:R-:W-:-:S13]  /*11a0*/  ISETP.NE.AND P0, PT, R0, 0x2, PT ;  /* 0x000000020000780c */ /* 0x000fda0003f05270 */
[----:B------:R-:W-:Y:S05]  /*11b0*/  @!P0 BRA `(.L_x_4654) ;  /* 0x000000a000008947 */ /* 0x000fea0003800000 */
[----:B------:R-:W-:-:S13]  /*11c0*/  ISETP.NE.AND P0, PT, R0, 0x3, PT ;  /* 0x000000030000780c */ /* 0x000fda0003f05270 */
[----:B------:R-:W-:Y:S05]  /*11d0*/  @!P0 BRA `(.L_x_4655) ;  /* 0x0000005000008947 */ /* 0x000fea0003800000 */
[----:B------:R-:W-:-:S13]  /*11e0*/  ISETP.NE.AND P0, PT, R0, 0x4, PT ;  /* 0x000000040000780c */ /* 0x000fda0003f05270 */
[----:B------:R-:W-:Y:S05]  /*11f0*/  @P0 BRA `(.L_x_4652) ;  /* 0x00000bf000000947 */ /* 0x000fea0003800000 */
[----:B------:R-:W3:Y:S02]  /*1200*/  LDG.E.64 R32, [R2.64] ;  /* 0x0000002402207981 */ /* 0x000ee4000c1e1b00 */
[----:B---3--:R-:W1:Y:S01]  /*1210*/  I2F.F64.S64 R32, R32 ;  /* 0x0000002000207312 */ /* 0x008e620000301c00 */
[----:B------:R-:W-:Y:S05]  /*1220*/  BRA `(.L_x_4653) ;  /* 0x00000d6000007947 */ /* 0x000fea0003800000 */
.L_x_4655:
[----:B------:R-:W3:Y:S02]  /*1230*/  LDG.E R2, [R2.64] ;  /* 0x0000002402027981 */ /* 0x000ee4000c1e1900 */
[----:B---3--:R1:W3:Y:S01]  /*1240*/  I2F.F64 R32, R2 ;  /* 0x0000000200207312 */ /* 0x0082e20000201c00 */
[----:B------:R-:W-:Y:S05]  /*1250*/  BRA `(.L_x_4653) ;  /* 0x00000d3000007947 */ /* 0x000fea0003800000 */
.L_x_4654:
[----:B------:R-:W3:Y:S02]  /*1260*/  LDG.E.U16 R2, [R2.64] ;  /* 0x0000002402027981 */ /* 0x000ee4000c1e1500 */
[----:B---3--:R1:W3:Y:S01]  /*1270*/  I2F.F64.S16 R32, R2 ;  /* 0x0000000200207312 */ /* 0x0082e20000101c00 */
[----:B------:R-:W-:Y:S05]  /*1280*/  BRA `(.L_x_4653) ;  /* 0x00000d0000007947 */ /* 0x000fea0003800000 */
.L_x_4649:
        /* <DEDUP_REMOVED lines=8> */
[----:B------:R-:W1:Y:S01]  /*1310*/  F2F.F64.F32 R32, R32 ;  /* 0x0000002000207310 */ /* 0x000e620000201800 */
[----:B------:R-:W-:Y:S05]  /*1320*/  BRA `(.L_x_4653) ;  /* 0x00000c6000007947 */ /* 0x000fea0003800000 */
.L_x_4657:
[----:B------:R-:W3:Y:S02]  /*1330*/  LDG.E.U16 R0, [R2.64] ;  /* 0x0000002402007981 */ /* 0x000ee4000c1e1500 */
[----:B---3--:R-:W-:-:S05]  /*1340*/  HADD2.F32 R0, -RZ, R0.H0_H0 ;  /* 0x20000000ff007230 */ /* 0x008fca0000004100 */
[----:B------:R-:W-:-:S04]  /*1350*/  FMUL.FTZ R0, R0, 1 ;  /* 0x3f80000000007820 */ /* 0x000fc80000410000 */
[----:B------:R1:W3:Y:S01]  /*1360*/  F2F.F64.F32 R32, R0 ;  /* 0x0000000000207310 */ /* 0x0002e20000201800 */
[----:B------:R-:W-:Y:S05]  /*1370*/  BRA `(.L_x_4653) ;  /* 0x00000c1000007947 */ /* 0x000fea0003800000 */
.L_x_4656:
        /* <DEDUP_REMOVED lines=10> */
.L_x_4659:
[----:B------:R-:W3:Y:S02]  /*1420*/  LDG.E.U16 R2, [R2.64] ;  /* 0x0000002402027981 */ /* 0x000ee4000c1e1500 */
[----:B---3--:R-:W-:-:S05]  /*1430*/  HADD2.F32 R0, -RZ, R2.H0_H0 ;  /* 0x20000002ff007230 */ /* 0x008fca0000004100 */
[----:B------:R-:W-:-:S04]  /*1440*/  FMUL.FTZ R0, R0, 1 ;  /* 0x3f80000000007820 */ /* 0x000fc80000410000 */
[----:B------:R1:W3:Y:S01]  /*1450*/  F2F.F64.F32 R32, R0 ;  /* 0x0000000000207310 */ /* 0x0002e20000201800 */
[----:B------:R-:W-:Y:S05]  /*1460*/  BRA `(.L_x_4653) ;  /* 0x00000b2000007947 */ /* 0x000fea0003800000 */
.L_x_4658:
[----:B------:R1:W5:Y:S01]  /*1470*/  LDG.E.64 R32, [R2.64] ;  /* 0x0000002402207981 */ /* 0x000362000c1e1b00 */
[----:B------:R-:W-:Y:S05]  /*1480*/  BRA `(.L_x_4653) ;  /* 0x00000b0000007947 */ /* 0x000fea0003800000 */
.L_x_4648:
        /* <DEDUP_REMOVED lines=13> */
.L_x_4662:
[----:B------:R1:W5:Y:S01]  /*1560*/  LDG.E.64 R32, [R2.64] ;  /* 0x0000002402207981 */ /* 0x000362000c1e1b00 */
[----:B------:R-:W-:Y:S05]  /*1570*/  BRA `(.L_x_4653) ;  /* 0x00000a1000007947 */ /* 0x000fea0003800000 */
.L_x_4661:
        /* <DEDUP_REMOVED lines=28> */
.L_x_4664:
        /* <DEDUP_REMOVED lines=15> */
.L_x_4663:
[----:B------:R-:W3:Y:S02]  /*1830*/  LDG.E.U16 R0, [R2.64] ;  /* 0x0000002402007981 */ /* 0x000ee4000c1e1500 */
[----:B---3--:R-:W-:-:S05]  /*1840*/  PRMT R0, RZ, 0x5410, R0 ;  /* 0x00005410ff007816 */ /* 0x008fca0000000000 */
[----:B------:R-:W-:-:S04]  /*1850*/  FMUL.FTZ R0, R0, 1 ;  /* 0x3f80000000007820 */ /* 0x000fc80000410000 */
[----:B------:R1:W3:Y:S01]  /*1860*/  F2F.F64.F32 R32, R0 ;  /* 0x0000000000207310 */ /* 0x0002e20000201800 */
[----:B------:R-:W-:Y:S05]  /*1870*/  BRA `(.L_x_4653) ;  /* 0x0000071000007947 */ /* 0x000fea0003800000 */
.L_x_4660:
        /* <DEDUP_REMOVED lines=11> */
.L_x_4667:
        /* <DEDUP_REMOVED lines=21> */
.L_x_4671:
[----:B------:R-:W-:Y:S05]  /*1a80*/  BSYNC B1 ;  /* 0x0000000000017941 */ /* 0x000fea0003800000 */
.L_x_4670:
[----:B------:R-:W-:Y:S01]  /*1a90*/  LEA R3, R0, 0x3b800000, 0x17 ;  /* 0x3b80000000037811 */ /* 0x000fe200078eb8ff */
[----:B------:R-:W-:-:S05]  /*1aa0*/  IMAD.SHL.U32 R0, R2, 0x100000, RZ ;  /* 0x0010000002007824 */ /* 0x000fca00078e00ff */
[----:B------:R-:W-:Y:S02]  /*1ab0*/  LOP3.LUT R0, R3, R0, R4, 0xfe, !PT ;  /* 0x0000000003007212 */ /* 0x000fe400078efe04 */
.L_x_4669:
[----:B------:R-:W-:Y:S05]  /*1ac0*/  BSYNC B0 ;  /* 0x0000000000007941 */ /* 0x000fea0003800000 */
.L_x_4668:
[----:B------:R-:W-:-:S04]  /*1ad0*/  FMUL.FTZ R0, R0, 1 ;  /* 0x3f80000000007820 */ /* 0x000fc80000410000 */
[----:B------:R1:W3:Y:S01]  /*1ae0*/  F2F.F64.F32 R32, R0 ;  /* 0x0000000000207310 */ /* 0x0002e20000201800 */
[----:B------:R-:W-:Y:S05]  /*1af0*/  BRA `(.L_x_4653) ;  /* 0x0000049000007947 */ /* 0x000fea0003800000 */
.L_x_4666:
        /* <DEDUP_REMOVED lines=21> */
.L_x_4675:
[----:B------:R-:W-:Y:S05]  /*1c50*/  BSYNC B1 ;  /* 0x0000000000017941 */ /* 0x000fea0003800000 */
.L_x_4674:
[----:B------:R-:W-:Y:S01]  /*1c60*/  LEA R3, R0, 0x37800000, 0x17 ;  /* 0x3780000000037811 */ /* 0x000fe200078eb8ff */
[----:B------:R-:W-:-:S05]  /*1c70*/  IMAD.SHL.U32 R0, R2, 0x200000, RZ ;  /* 0x0020000002007824 */ /* 0x000fca00078e00ff */
[----:B------:R-:W-:Y:S02]  /*1c80*/  LOP3.LUT R0, R3, R0, R4, 0xfe, !PT ;  /* 0x0000000003007212 */ /* 0x000fe400078efe04 */
.L_x_4673:
[----:B------:R-:W-:Y:S05]  /*1c90*/  BSYNC B0 ;  /* 0x0000000000007941 */ /* 0x000fea0003800000 */
.L_x_4672:
[----:B------:R-:W-:-:S04]  /*1ca0*/  FMUL.FTZ R0, R0, 1 ;  /* 0x3f80000000007820 */ /* 0x000fc80000410000 */
[----:B------:R1:W3:Y:S01]  /*1cb0*/  F2F.F64.F32 R32, R0 ;  /* 0x0000000000207310 */ /* 0x0002e20000201800 */
[----:B------:R-:W-:Y:S05]  /*1cc0*/  BRA `(.L_x_4653) ;  /* 0x000002c000007947 */ /* 0x000fea0003800000 */
.L_x_4665:
        /* <DEDUP_REMOVED lines=14> */
.L_x_4679:
[----:B------:R-:W-:Y:S05]  /*1db0*/  BSYNC B0 ;  /* 0x0000000000007941 */ /* 0x000fea0003800000 */
.L_x_4678:
[----:B------:R-:W-:-:S04]  /*1dc0*/  FMUL.FTZ R0, R0, 1 ;  /* 0x3f80000000007820 */ /* 0x000fc80000410000 */
[----:B------:R1:W3:Y:S01]  /*1dd0*/  F2F.F64.F32 R32, R0 ;  /* 0x0000000000207310 */ /* 0x0002e20000201800 */
[----:B------:R-:W-:Y:S05]  /*1de0*/  BRA `(.L_x_4653) ;  /* 0x000001a000007947 */ /* 0x000fea0003800000 */
.L_x_4652:
        /* <DEDUP_REMOVED lines=21> */
.L_x_4677:
[----:B------:R-:W3:Y:S02]  /*1f40*/  LDG.E.64 R32, [R2.64] ;  /* 0x0000002402207981 */ /* 0x000ee4000c1e1b00 */
[----:B---3--:R-:W1:Y:S01]  /*1f50*/  I2F.F64.U64 R32, R32 ;  /* 0x0000002000207312 */ /* 0x008e620000301800 */
[----:B------:R-:W-:Y:S05]  /*1f60*/  BRA `(.L_x_4653) ;  /* 0x0000002000007947 */ /* 0x000fea0003800000 */
.L_x_4676:
[----:B------:R-:W3:Y:S02]  /*1f70*/  LDG.E R2, [R2.64] ;  /* 0x0000002402027981 */ /* 0x000ee4000c1e1900 */
[----:B---3--:R1:W3:Y:S02]  /*1f80*/  I2F.F64.U32 R32, R2 ;  /* 0x0000000200207312 */ /* 0x0082e40000201800 */
.L_x_4653:
        /* <DEDUP_REMOVED lines=17> */
.L_x_4683:
[----:B------:R-:W4:Y:S02]  /*20a0*/  LDG.E.U8 R2, [R2.64] ;  /* 0x0000002402027981 */ /* 0x000f24000c1e1100 */
[----:B----4-:R1:W4:Y:S01]  /*20b0*/  I2F.F64.U16 R30, R2 ;  /* 0x00000002001e7312 */ /* 0x0103220000101800 */
[----:B------:R-:W-:Y:S05]  /*20c0*/  BRA `(.L_x_4685) ;  /* 0x00000df000007947 */ /* 0x000fea0003800000 */
.L_x_4682:
[----:B------:R-:W-:-:S13]  /*20d0*/  ISETP.NE.AND P0, PT, R0, 0x2, PT ;  /* 0x000000020000780c */ /* 0x000fda0003f05270 */
[----:B------:R-:W-:Y:S05]  /*20e0*/  @!P0 BRA `(.L_x_4686) ;  /* 0x000000a000008947 */ /* 0x000fea0003800000 */
[----:B------:R-:W-:-:S13]  /*20f0*/  ISETP.NE.AND P0, PT, R0, 0x3, PT ;  /* 0x000000030000780c */ /* 0x000fda0003f05270 */
[----:B------:R-:W-:Y:S05]  /*2100*/  @!P0 BRA `(.L_x_4687) ;  /* 0x0000005000008947 */ /* 0x000fea0003800000 */
[----:B------:R-:W-:-:S13]  /*2110*/  ISETP.NE.AND P0, PT, R0, 0x4, PT ;  /* 0x000000040000780c */ /* 0x000fda0003f05270 */
[----:B------:R-:W-:Y:S05]  /*2120*/  @P0 BRA `(.L_x_4684) ;  /* 0x00000bf000000947 */ /* 0x000fea0003800000 */
[----:B------:R-:W4:Y:S02]  /*2130*/  LDG.E.64 R30, [R2.64] ;  /* 0x00000024021e7981 */ /* 0x000f24000c1e1b00 */
[----:B----4-:R-:W1:Y:S01]  /*2140*/  I2F.F64.S64 R30, R30 ;  /* 0x0000001e001e7312 */ /* 0x010e620000301c00 */
[----:B------:R-:W-:Y:S05]  /*2150*/  BRA `(.L_x_4685) ;  /* 0x00000d6000007947 */ /* 0x000fea0003800000 */
.L_x_4687:
[----:B------:R-:W4:Y:S02]  /*2160*/  LDG.E R2, [R2.64] ;  /* 0x0000002402027981 */ /* 0x000f24000c1e1900 */
[----:B----4-:R1:W4:Y:S01]  /*2170*/  I2F.F64 R30, R2 ;  /* 0x00000002001e7312 */ /* 0x0103220000201c00 */
[----:B------:R-:W-:Y:S05]  /*2180*/  BRA `(.L_x_4685) ;  /* 0x00000d3000007947 */ /* 0x000fea0003800000 */
.L_x_4686:
[----:B------:R-:W4:Y:S02]  /*2190*/  LDG.E.U16 R2, [R2.64] ;  /* 0x0000002402027981 */ /* 0x000f24000c1e1500 */
[----:B----4-:R1:W4:Y:S01]  /*21a0*/  I2F.F64.S16 R30, R2 ;  /* 0x00000002001e7312 */ /* 0x0103220000101c00 */
[----:B------:R-:W-:Y:S05]  /*21b0*/  BRA `(.L_x_4685) ;  /* 0x00000d0000007947 */ /* 0x000fea0003800000 */
.L_x_4681:
        /* <DEDUP_REMOVED lines=8> */
[----:B------:R-:W1:Y:S01]  /*2240*/  F2F.F64.F32 R30, R30 ;  /* 0x0000001e001e7310 */ /* 0x000e620000201800 */
[----:B------:R-:W-:Y:S05]  /*2250*/  BRA `(.L_x_4685) ;  /* 0x00000c6000007947 */ /* 0x000fea0003800000 */
.L_x_4689:
[----:B------:R-:W4:Y:S02]  /*2260*/  LDG.E.U16 R0, [R2.64] ;  /* 0x0000002402007981 */ /* 0x000f24000c1e1500 */
[----:B----4-:R-:W-:-:S05]  /*2270*/  HADD2.F32 R0, -RZ, R0.H0_H0 ;  /* 0x20000000ff007230 */ /* 0x010fca0000004100 */
[----:B------:R-:W-:-:S04]  /*2280*/  FMUL.FTZ R0, R0, 1 ;  /* 0x3f80000000007820 */ /* 0x000fc80000410000 */
[----:B------:R1:W4:Y:S01]  /*2290*/  F2F.F64.F32 R30, R0 ;  /* 0x00000000001e7310 */ /* 0x0003220000201800 */
[----:B------:R-:W-:Y:S05]  /*22a0*/  BRA `(.L_x_4685) ;  /* 0x00000c1000007947 */ /* 0x000fea0003800000 */
.L_x_4688:
        /* <DEDUP_REMOVED lines=10> */
.L_x_4691:
[----:B------:R-:W4:Y:S02]  /*2350*/  LDG.E.U16 R2, [R2.64] ;  /* 0x0000002402027981 */ /* 0x000f24000c1e1500 */
[----:B----4-:R-:W-:-:S05]  /*2360*/  HADD2.F32 R0, -RZ, R2.H0_H0 ;  /* 0x20000002ff007230 */ /* 0x010fca0000004100 */
[----:B------:R-:W-:-:S04]  /*2370*/  FMUL.FTZ R0, R0, 1 ;  /* 0x3f80000000007820 */ /* 0x000fc80000410000 */
[----:B------:R1:W4:Y:S01]  /*2380*/  F2F.F64.F32 R30, R0 ;  /* 0x00000000001e7310 */ /* 0x0003220000201800 */
[----:B------:R-:W-:Y:S05]  /*2390*/  BRA `(.L_x_4685) ;  /* 0x00000b2000007947 */ /* 0x000fea0003800000 */
.L_x_4690:
[----:B------:R1:W5:Y:S01]  /*23a0*/  LDG.E.64 R30, [R2.64] ;  /* 0x00000024021e7981 */ /* 0x000362000c1e1b00 */
[----:B------:R-:W-:Y:S05]  /*23b0*/  BRA `(.L_x_4685) ;  /* 0x00000b0000007947 */ /* 0x000fea0003800000 */
.L_x_4680:
        /* <DEDUP_REMOVED lines=13> */
.L_x_4694:
[----:B------:R1:W5:Y:S01]  /*2490*/  LDG.E.64 R30, [R2.64] ;  /* 0x00000024021e7981 */ /* 0x000362000c1e1b00 */
[----:B------:R-:W-:Y:S05]  /*24a0*/  BRA `(.L_x_4685) ;  /* 0x00000a1000007947 */ /* 0x000fea0003800000 */
.L_x_4693:
        /* <DEDUP_REMOVED lines=28> */
.L_x_4696:
        /* <DEDUP_REMOVED lines=15> */
.L_x_4695:
[----:B------:R-:W4:Y:S02]  /*2760*/  LDG.E.U16 R0, [R2.64] ;  /* 0x0000002402007981 */ /* 0x000f24000c1e1500 */
[----:B----4-:R-:W-:-:S05]  /*2770*/  PRMT R0, RZ, 0x5410, R0 ;  /* 0x00005410ff007816 */ /* 0x010fca0000000000 */
[----:B------:R-:W-:-:S04]  /*2780*/  FMUL.FTZ R0, R0, 1 ;  /* 0x3f80000000007820 */ /* 0x000fc80000410000 */
[----:B------:R1:W4:Y:S01]  /*2790*/  F2F.F64.F32 R30, R0 ;  /* 0x00000000001e7310 */ /* 0x0003220000201800 */
[----:B------:R-:W-:Y:S05]  /*27a0*/  BRA `(.L_x_4685) ;  /* 0x0000071000007947 */ /* 0x000fea0003800000 */
.L_x_4692:
        /* <DEDUP_REMOVED lines=11> */
.L_x_4699:
        /* <DEDUP_REMOVED lines=21> */
.L_x_4703:
[----:B------:R-:W-:Y:S05]  /*29b0*/  BSYNC B1 ;  /* 0x0000000000017941 */ /* 0x000fea0003800000 */
.L_x_4702:
[----:B------:R-:W-:Y:S01]  /*29c0*/  LEA R3, R0, 0x3b800000, 0x17 ;  /* 0x3b80000000037811 */ /* 0x000fe200078eb8ff */
[----:B------:R-:W-:-:S05]  /*29d0*/  IMAD.SHL.U32 R0, R2, 0x100000, RZ ;  /* 0x0010000002007824 */ /* 0x000fca00078e00ff */
[----:B------:R-:W-:Y:S02]  /*29e0*/  LOP3.LUT R0, R3, R0, R4, 0xfe, !PT ;  /* 0x0000000003007212 */ /* 0x000fe400078efe04 */
.L_x_4701:
[----:B------:R-:W-:Y:S05]  /*29f0*/  BSYNC B0 ;  /* 0x0000000000007941 */ /* 0x000fea0003800000 */
.L_x_4700:
[----:B------:R-:W-:-:S04]  /*2a00*/  FMUL.FTZ R0, R0, 1 ;  /* 0x3f80000000007820 */ /* 0x000fc80000410000 */
[----:B------:R1:W4:Y:S01]  /*2a10*/  F2F.F64.F32 R30, R0 ;  /* 0x00000000001e7310 */ /* 0x0003220000201800 */
[----:B------:R-:W-:Y:S05]  /*2a20*/  BRA `(.L_x_4685) ;  /* 0x0000049000007947 */ /* 0x000fea0003800000 */
.L_x_4698:
        /* <DEDUP_REMOVED lines=21> */
.L_x_4707:
[----:B------:R-:W-:Y:S05]  /*2b80*/  BSYNC B1 ;  /* 0x0000000000017941 */ /* 0x000fea0003800000 */
.L_x_4706:
[----:B------:R-:W-:Y:S01]  /*2b90*/  LEA R3, R0, 0x37800000, 0x17 ;  /* 0x3780000000037811 */ /* 0x000fe200078eb8ff */
[----:B------:R-:W-:-:S05]  /*2ba0*/  IMAD.SHL.U32 R0, R2, 0x200000, RZ ;  /* 0x0020000002007824 */ /* 0x000fca00078e00ff */
[----:B------:R-:W-:Y:S02]  /*2bb0*/  LOP3.LUT R0, R3, R0, R4, 0xfe, !PT ;  /* 0x0000000003007212 */ /* 0x000fe400078efe04 */
.L_x_4705:
[----:B------:R-:W-:Y:S05]  /*2bc0*/  BSYNC B0 ;  /* 0x0000000000007941 */ /* 0x000fea0003800000 */
.L_x_4704:
[----:B------:R-:W-:-:S04]  /*2bd0*/  FMUL.FTZ R0, R0, 1 ;  /* 0x3f80000000007820 */ /* 0x000fc80000410000 */
[----:B------:R1:W4:Y:S01]  /*2be0*/  F2F.F64.F32 R30, R0 ;  /* 0x00000000001e7310 */ /* 0x0003220000201800 */
[----:B------:R-:W-:Y:S05]  /*2bf0*/  BRA `(.L_x_4685) ;  /* 0x000002c000007947 */ /* 0x000fea0003800000 */
.L_x_4697:
        /* <DEDUP_REMOVED lines=14> */
.L_x_4711:
[----:B------:R-:W-:Y:S05]  /*2ce0*/  BSYNC B0 ;  /* 0x0000000000007941 */ /* 0x000fea0003800000 */
.L_x_4710:
[----:B------:R-:W-:-:S04]  /*2cf0*/  FMUL.FTZ R0, R0, 1 ;  /* 0x3f80000000007820 */ /* 0x000fc80000410000 */
[----:B------:R1:W4:Y:S01]  /*2d00*/  F2F.F64.F32 R30, R0 ;  /* 0x00000000001e7310 */ /* 0x0003220000201800 */
[----:B------:R-:W-:Y:S05]  /*2d10*/  BRA `(.L_x_4685) ;  /* 0x000001a000007947 */ /* 0x000fea0003800000 */
.L_x_4684:
        /* <DEDUP_REMOVED lines=21> */
.L_x_4709:
[----:B------:R-:W4:Y:S02]  /*2e70*/  LDG.E.64 R30, [R2.64] ;  /* 0x00000024021e7981 */ /* 0x000f24000c1e1b00 */
[----:B----4-:R-:W1:Y:S01]  /*2e80*/  I2F.F64.U64 R30, R30 ;  /* 0x0000001e001e7312 */ /* 0x010e620000301800 */
[----:B------:R-:W-:Y:S05]  /*2e90*/  BRA `(.L_x_4685) ;  /* 0x0000002000007947 */ /* 0x000fea0003800000 */
.L_x_4708:
[----:B------:R-:W4:Y:S02]  /*2ea0*/  LDG.E R2, [R2.64] ;  /* 0x0000002402027981 */ /* 0x000f24000c1e1900 */
[----:B----4-:R1:W4:Y:S02]  /*2eb0*/  I2F.F64.U32 R30, R2 ;  /* 0x00000002001e7312 */ /* 0x0103240000201800 */
.L_x_4685:
[----:B01----:R-:W-:Y:S01]  /*2ec0*/  PRMT R0, R17, 0x9910, RZ ;  /* 0x0000991011007816 */ /* 0x003fe200000000ff */
        /* <DEDUP_REMOVED lines=14> */
[----:B----4-:R0:W1:Y:S01]  /*2fb0*/  I2F.F64.S16 R28, R2 ;  /* 0x00000002001c7312 */ /* 0x0100620000101c00 */
[----:B------:R-:W-:Y:S05]  /*2fc0*/  BRA `(.L_x_4717) ;  /* 0x00000e2000007947 */ /* 0x000fea0003800000 */
.L_x_4715:
[----:B----4-:R-:W4:Y:S02]  /*2fd0*/  LDG.E.U8 R2, [R2.64] ;  /* 0x0000002402027981 */ /* 0x010f24000c1e1100 */
[----:B----4-:R0:W1:Y:S01]  /*2fe0*/  I2F.F64.U16 R28, R2 ;  /* 0x00000002001c7312 */ /* 0x0100620000101800 */
[----:B------:R-:W-:Y:S05]  /*2ff0*/  BRA `(.L_x_4717) ;  /* 0x00000df000007947 */ /* 0x000fea0003800000 */
.L_x_4714:
[----:B------:R-:W-:-:S13]  /*3000*/  ISETP.NE.AND P0, PT, R0, 0x2, PT ;  /* 0x000000020000780c */ /* 0x000fda0003f05270 */
[----:B------:R-:W-:Y:S05]  /*3010*/  @!P0 BRA `(.L_x_4718) ;  /* 0x000000a000008947 */ /* 0x000fea0003800000 */
[----:B------:R-:W-:-:S13]  /*3020*/  ISETP.NE.AND P0, PT, R0, 0x3, PT ;  /* 0x000000030000780c */ /* 0x000fda0003f05270 */
[----:B------:R-:W-:Y:S05]  /*3030*/  @!P0 BRA `(.L_x_4719) ;  /* 0x0000005000008947 */ /* 0x000fea0003800000 */
[----:B------:R-:W-:-:S13]  /*3040*/  ISETP.NE.AND P0, PT, R0, 0x4, PT ;  /* 0x000000040000780c */ /* 0x000fda0003f05270 */
[----:B------:R-:W-:Y:S05]  /*3050*/  @P0 BRA `(.L_x_4716) ;  /* 0x00000bf000000947 */ /* 0x000fea0003800000 */
[----:B----4-:R-:W4:Y:S02]  /*3060*/  LDG.E.64 R28, [R2.64] ;  /* 0x00000024021c7981 */ /* 0x010f24000c1e1b00 */
[----:B----4-:R-:W0:Y:S01]  /*3070*/  I2F.F64.S64 R28, R28 ;  /* 0x0000001c001c7312 */ /* 0x010e220000301c00 */
[----:B------:R-:W-:Y:S05]  /*3080*/  BRA `(.L_x_4717) ;  /* 0x00000d6000007947 */ /* 0x000fea0003800000 */
.L_x_4719:
[----:B----4-:R-:W4:Y:S02]  /*3090*/  LDG.E R2, [R2.64] ;  /* 0x0000002402027981 */ /* 0x010f24000c1e1900 */
[----:B----4-:R0:W1:Y:S01]  /*30a0*/  I2F.F64 R28, R2 ;  /* 0x00000002001c7312 */ /* 0x0100620000201c00 */
[----:B------:R-:W-:Y:S05]  /*30b0*/  BRA `(.L_x_4717) ;  /* 0x00000d3000007947 */ /* 0x000fea0003800000 */
.L_x_4718:
[----:B----4-:R-:W4:Y:S02]  /*30c0*/  LDG.E.U16 R2, [R2.64] ;  /* 0x0000002402027981 */ /* 0x010f24000c1e1500 */
[----:B----4-:R0:W1:Y:S01]  /*30d0*/  I2F.F64.S16 R28, R2 ;  /* 0x00000002001c7312 */ /* 0x0100620000101c00 */
[----:B------:R-:W-:Y:S05]  /*30e0*/  BRA `(.L_x_4717) ;  /* 0x00000d0000007947 */ /* 0x000fea0003800000 */
.L_x_4713:
[----:B------:R-:W-:-:S13]  /*30f0*/  ISETP.GT.AND P0, PT, R0, 0x6, PT ;  /* 0x000000060000780c */ /* 0x000fda0003f04270 */
[----:B------:R-:W-:Y:S05]  /*3100*/  @P0 BRA `(.L_x_4720) ;  /* 0x000000d000000947 */ /* 0x000fea0003800000 */
[----:B------:R-:W-:-:S13]  /*3110*/  ISETP.NE.AND P0, PT, R0, 0x5, PT ;  /* 0x000000050000780c */ /* 0x000fda0003f05270 */
[----:B------:R-:W-:Y:S05]  /*3120*/  @!P0 BRA `(.L_x_4721) ;  /* 0x0000006000008947 */ /* 0x000fea0003800000 */
[----:B------:R-:W-:-:S13]  /*3130*/  ISETP.NE.AND P0, PT, R0, 0x6, PT ;  /* 0x000000060000780c */ /* 0x000fda0003f05270 */
[----:B------:R-:W-:Y:S05]  /*3140*/  @P0 BRA `(.L_x_4716) ;  /* 0x00000b0000000947 */ /* 0x000fea0003800000 */
[----:B----4-:R-:W4:Y:S02]  /*3150*/  LDG.E R28, [R2.64] ;  /* 0x00000024021c7981 */ /* 0x010f24000c1e1900 */
[----:B----4-:R-:W-:-:S06]  /*3160*/  FMUL.FTZ R28, R28, 1 ;  /* 0x3f8000001c1c7820 */ /* 0x010fcc0000410000 */
[----:B------:R-:W0:Y:S01]  /*3170*/  F2F.F64.F32 R28, R28 ;  /* 0x0000001c001c7310 */ /* 0x000e220000201800 */
[----:B------:R-:W-:Y:S05]  /*3180*/  BRA `(.L_x_4717) ;  /* 0x00000c6000007947 */ /* 0x000fea0003800000 */
.L_x_4721:
[----:B----4-:R-:W4:Y:S02]  /*3190*/  LDG.E.U16 R0, [R2.64] ;  /* 0x0000002402007981 */ /* 0x010f24000c1e1500 */
[----:B----4-:R-:W-:-:S05]  /*31a0*/  HADD2.F32 R0, -RZ, R0.H0_H0 ;  /* 0x20000000ff007230 */ /* 0x010fca0000004100 */
[----:B------:R-:W-:-:S04]  /*31b0*/  FMUL.FTZ R0, R0, 1 ;  /* 0x3f80000000007820 */ /* 0x000fc80000410000 */
[----:B------:R0:W1:Y:S01]  /*31c0*/  F2F.F64.F32 R28, R0 ;  /* 0x00000000001c7310 */ /* 0x0000620000201800 */
[----:B------:R-:W-:Y:S05]  /*31d0*/  BRA `(.L_x_4717) ;  /* 0x00000c1000007947 */ /* 0x000fea0003800000 */
.L_x_4720:
[----:B------:R-:W-:-:S13]  /*31e0*/  ISETP.NE.AND P0, PT, R0, 0x7, PT ;  /* 0x000000070000780c */ /* 0x000fda0003f05270 */
[----:B------:R-:W-:Y:S05]  /*31f0*/  @!P0 BRA `(.L_x_4722) ;  /* 0x000000d000008947 */ /* 0x000fea0003800000 */
        /* <DEDUP_REMOVED lines=8> */
.L_x_4723:
[----:B----4-:R-:W4:Y:S02]  /*3280*/  LDG.E.U16 R2, [R2.64] ;  /* 0x0000002402027981 */ /* 0x010f24000c1e1500 */
[----:B----4-:R-:W-:-:S05]  /*3290*/  HADD2.F32 R0, -RZ, R2.H0_H0 ;  /* 0x20000002ff007230 */ /* 0x010fca0000004100 */
[----:B------:R-:W-:-:S04]  /*32a0*/  FMUL.FTZ R0, R0, 1 ;  /* 0x3f80000000007820 */ /* 0x000fc80000410000 */
[----:B------:R0:W1:Y:S01]  /*32b0*/  F2F.F64.F32 R28, R0 ;  /* 0x00000000001c7310 */ /* 0x0000620000201800 */
[----:B------:R-:W-:Y:S05]  /*32c0*/  BRA `(.L_x_4717) ;  /* 0x00000b2000007947 */ /* 0x000fea0003800000 */
.L_x_4722:
[----:B------:R0:W5:Y:S01]  /*32d0*/  LDG.E.64 R28, [R2.64] ;  /* 0x00000024021c7981 */ /* 0x000162000c1e1b00 */
[----:B------:R-:W-:Y:S05]  /*32e0*/  BRA `(.L_x_4717) ;  /* 0x00000b0000007947 */ /* 0x000fea0003800000 */
.L_x_4712:
        /* <DEDUP_REMOVED lines=8> */
[----:B----4-:R-:W4:Y:S01]  /*3370*/  LDG.E.U8 R2, [R2.64] ;  /* 0x0000002402027981 */ /* 0x010f22000c1e1100 */
[----:B------:R-:W-:Y:S01]  /*3380*/  IMAD.MOV.U32 R28, RZ, RZ, RZ ;  /* 0x000000ffff1c7224 */ /* 0x000fe200078e00ff */
[----:B----4-:R-:W-:-:S04]  /*3390*/  ISETP.NE.AND P0, PT, R2, RZ, PT ;  /* 0x000000ff0200720c */ /* 0x010fc80003f05270 */
[----:B------:R-:W-:Y:S01]  /*33a0*/  FSEL R29, RZ, 1.875, !P0 ;  /* 0x3ff00000ff1d7808 */ /* 0x000fe20004000000 */
[----:B------:R-:W-:Y:S05]  /*33b0*/  BRA `(.L_x_4717) ;  /* 0x00000a3000007947 */ /* 0x000fea0003800000 */
.L_x_4726:
[----:B------:R0:W5:Y:S01]  /*33c0*/  LDG.E.64 R28, [R2.64] ;  /* 0x00000024021c7981 */ /* 0x000162000c1e1b00 */
[----:B------:R-:W-:Y:S05]  /*33d0*/  BRA `(.L_x_4717) ;  /* 0x00000a1000007947 */ /* 0x000fea0003800000 */
.L_x_4725:
        /* <DEDUP_REMOVED lines=28> */
.L_x_4728:
[----:B----4-:R-:W4:Y:S02]  /*35a0*/  LDG.E.U8 R2, [R2.64] ;  /* 0x0000002402027981 */ /* 0x010f24000c1e1100 */
        /* <DEDUP_REMOVED lines=14> */
.L_x_4727:
[----:B----4-:R-:W4:Y:S02]  /*3690*/  LDG.E.U16 R0, [R2.64] ;  /* 0x0000002402007981 */ /* 0x010f24000c1e1500 */
[----:B----4-:R-:W-:-:S05]  /*36a0*/  PRMT R0, RZ, 0x5410, R0 ;  /* 0x00005410ff007816 */ /* 0x010fca0000000000 */
[----:B------:R-:W-:-:S04]  /*36b0*/  FMUL.FTZ R0, R0, 1 ;  /* 0x3f80000000007820 */ /* 0x000fc80000410000 */
[----:B------:R0:W1:Y:S01]  /*36c0*/  F2F.F64.F32 R28, R0 ;  /* 0x00000000001c7310 */ /* 0x0000620000201800 */
[----:B------:R-:W-:Y:S05]  /*36d0*/  BRA `(.L_x_4717) ;  /* 0x0000071000007947 */ /* 0x000fea0003800000 */
.L_x_4724:
        /* <DEDUP_REMOVED lines=9> */
[----:B----4-:R0:W1:Y:S01]  /*3770*/  I2F.F64.U16 R28, R2 ;  /* 0x00000002001c7312 */ /* 0x0100620000101800 */
[----:B------:R-:W-:Y:S05]  /*3780*/  BRA `(.L_x_4717) ;  /* 0x0000066000007947 */ /* 0x000fea0003800000 */
.L_x_4731:
[----:B----4-:R-:W4:Y:S01]  /*3790*/  LDG.E.U8 R2, [R2.64] ;  /* 0x0000002402027981 */ /* 0x010f22000c1e1100 */
        /* <DEDUP_REMOVED lines=20> */
.L_x_4735:
[----:B------:R-:W-:Y:S05]  /*38e0*/  BSYNC B1 ;  /* 0x0000000000017941 */ /* 0x000fea0003800000 */
.L_x_4734:
[----:B------:R-:W-:Y:S01]  /*38f0*/  LEA R3, R0, 0x3b800000, 0x17 ;  /* 0x3b80000000037811 */ /* 0x000fe200078eb8ff */
[----:B------:R-:W-:-:S05]  /*3900*/  IMAD.SHL.U32 R0, R2, 0x100000, RZ ;  /* 0x0010000002007824 */ /* 0x000fca00078e00ff */
[----:B------:R-:W-:Y:S02]  /*3910*/  LOP3.LUT R0, R3, R0, R4, 0xfe, !PT ;  /* 0x0000000003007212 */ /* 0x000fe400078efe04 */
.L_x_4733:
[----:B------:R-:W-:Y:S05]  /*3920*/  BSYNC B0 ;  /* 0x0000000000007941 */ /* 0x000fea0003800000 */
.L_x_4732:
[----:B------:R-:W-:-:S04]  /*3930*/  FMUL.FTZ R0, R0, 1 ;  /* 0x3f80000000007820 */ /* 0x000fc80000410000 */
[----:B------:R0:W1:Y:S01]  /*3940*/  F2F.F64.F32 R28, R0 ;  /* 0x00000000001c7310 */ /* 0x0000620000201800 */
[----:B------:R-:W-:Y:S05]  /*3950*/  BRA `(.L_x_4717) ;  /* 0x0000049000007947 */ /* 0x000fea0003800000 */
.L_x_4730:
        /* <DEDUP_REMOVED lines=21> */
.L_x_4739:
[----:B------:R-:W-:Y:S05]  /*3ab0*/  BSYNC B1 ;  /* 0x0000000000017941 */ /* 0x000fea0003800000 */
.L_x_4738:
[----:B------:R-:W-:Y:S01]  /*3ac0*/  LEA R3, R0, 0x37800000, 0x17 ;  /* 0x3780000000037811 */ /* 0x000fe200078eb8ff */
[----:B------:R-:W-:-:S05]  /*3ad0*/  IMAD.SHL.U32 R0, R2, 0x200000, RZ ;  /* 0x0020000002007824 */ /* 0x000fca00078e00ff */
[----:B------:R-:W-:Y:S02]  /*3ae0*/  LOP3.LUT R0, R3, R0, R4, 0xfe, !PT ;  /* 0x0000000003007212 */ /* 0x000fe400078efe04 */
.L_x_4737:
[----:B------:R-:W-:Y:S05]  /*3af0*/  BSYNC B0 ;  /* 0x0000000000007941 */ /* 0x000fea0003800000 */
.L_x_4736:
[----:B------:R-:W-:-:S04]  /*3b00*/  FMUL.FTZ R0, R0, 1 ;  /* 0x3f80000000007820 */ /* 0x000fc80000410000 */
[----:B------:R0:W1:Y:S01]  /*3b10*/  F2F.F64.F32 R28, R0 ;  /* 0x00000000001c7310 */ /* 0x0000620000201800 */
[----:B------:R-:W-:Y:S05]  /*3b20*/  BRA `(.L_x_4717) ;  /* 0x000002c000007947 */ /* 0x000fea0003800000 */
.L_x_4729:
[----:B------:R-:W-:-:S13]  /*3b30*/  ISETP.NE.AND P0, PT, R0, 0x1c, PT ;  /* 0x0000001c0000780c */ /* 0x000fda0003f05270 */
[----:B------:R-:W-:Y:S05]  /*3b40*/  @!P0 BRA `(.L_x_4740) ;  /* 0x0000028000008947 */ /* 0x000fea0003800000 */
[----:B------:R-:W-:-:S13]  /*3b50*/  ISETP.NE.AND P0, PT, R0, 0x1d, PT ;  /* 0x0000001d0000780c */ /* 0x000fda0003f05270 */
[----:B------:R-:W-:Y:S05]  /*3b60*/  @!P0 BRA `(.L_x_4741) ;  /* 0x0000023000008947 */ /* 0x000fea0003800000 */
[----:B------:R-:W-:-:S13]  /*3b70*/  ISETP.NE.AND P0, PT, R0, 0x2c, PT ;  /* 0x0000002c0000780c */ /* 0x000fda0003f05270 */
[----:B------:R-:W-:Y:S05]  /*3b80*/  @P0 BRA `(.L_x_4716) ;  /* 0x000000c000000947 */ /* 0x000fea0003800000 */
[----:B----4-:R-:W4:Y:S01]  /*3b90*/  LDG.E.U8 R2, [R2.64] ;  /* 0x0000002402027981 */ /* 0x010f22000c1e1100 */
[----:B------:R-:W-:Y:S01]  /*3ba0*/  BSSY B0, `(.L_x_4742) ;  /* 0x0000007000007945 */ /* 0x000fe20003800000 */
[----:B------:R-:W-:Y:S01]  /*3bb0*/  IMAD.MOV.U32 R0, RZ, RZ, 0x400000 ;  /* 0x00400000ff007424 */ /* 0x000fe200078e00ff */
[----:B----4-:R-:W-:-:S13]  /*3bc0*/  ISETP.NE.AND P0, PT, R2, RZ, PT ;  /* 0x000000ff0200720c */ /* 0x010fda0003f05270 */
[----:B------:R-:W-:Y:S05]  /*3bd0*/  @!P0 BRA `(.L_x_4743) ;  /* 0x0000003000008947 */ /* 0x000fea0003800000 */
[----:B------:R-:W-:-:S13]  /*3be0*/  ISETP.NE.AND P0, PT, R2, 0xff, PT ;  /* 0x000000ff0200780c */ /* 0x000fda0003f05270 */
[----:B------:R-:W-:Y:S02]  /*3bf0*/  @!P0 IMAD.MOV.U32 R0, RZ, RZ, 0x7f800001 ;  /* 0x7f800001ff008424 */ /* 0x000fe400078e00ff */
[----:B------:R-:W-:Y:S02]  /*3c00*/  @P0 IMAD.SHL.U32 R0, R2, 0x800000, RZ ;  /* 0x0080000002000824 */ /* 0x000fe400078e00ff */
.L_x_4743:
[----:B------:R-:W-:Y:S05]  /*3c10*/  BSYNC B0 ;  /* 0x0000000000007941 */ /* 0x000fea0003800000 */
.L_x_4742:
[----:B------:R-:W-:-:S04]  /*3c20*/  FMUL.FTZ R0, R0, 1 ;  /* 0x3f80000000007820 */ /* 0x000fc80000410000 */
[----:B------:R0:W1:Y:S01]  /*3c30*/  F2F.F64.F32 R28, R0 ;  /* 0x00000000001c7310 */ /* 0x0000620000201800 */
[----:B------:R-:W-:Y:S05]  /*3c40*/  BRA `(.L_x_4717) ;  /* 0x000001a000007947 */ /* 0x000fea0003800000 */
.L_x_4716:
        /* <DEDUP_REMOVED lines=21> */
.L_x_4741:
[----:B----4-:R-:W4:Y:S02]  /*3da0*/  LDG.E.64 R28, [R2.64] ;  /* 0x00000024021c7981 */ /* 0x010f24000c1e1b00 */
[----:B----4-:R-:W0:Y:S01]  /*3db0*/  I2F.F64.U64 R28, R28 ;  /* 0x0000001c001c7312 */ /* 0x010e220000301800 */
[----:B------:R-:W-:Y:S05]  /*3dc0*/  BRA `(.L_x_4717) ;  /* 0x0000002000007947 */ /* 0x000fea0003800000 */
.L_x_4740:
[----:B----4-:R-:W4:Y:S02]  /*3dd0*/  LDG.E R2, [R2.64] ;  /* 0x0000002402027981 */ /* 0x010f24000c1e1900 */
[----:B----4-:R0:W1:Y:S02]  /*3de0*/  I2F.F64.U32 R28, R2 ;  /* 0x00000002001c7312 */ /* 0x0100640000201800 */
.L_x_4717:
[----:B------:R-:W-:-:S03]  /*3df0*/  IADD3 R52, R52, 0x80, RZ ;  /* 0x0000008034347810 */ /* 0x000fc60007ffe0ff */
.L_x_4615:
[----:B-1-34-:R-:W-:Y:S05]  /*3e00*/  BSYNC B6 ;  /* 0x0000000000067941 */ /* 0x01afea0003800000 */
.L_x_4614:
[----:B------:R-:W-:Y:S01]  /*3e10*/  ISETP.GE.AND P0, PT, R52, R51, PT ;  /* 0x000000333400720c */ /* 0x000fe20003f06270 */
[----:B------:R-:W-:Y:S01]  /*3e20*/  BSSY B6, `(.L_x_4744) ;  /* 0x00003d3000067945 */ /* 0x000fe20003800000 */
[----:B------:R-:W-:Y:S01]  /*3e30*/  CS2R R26, SRZ ;  /* 0x00000000001a7805 */ /* 0x000fe2000001ff00 */
[----:B------:R-:W-:Y:S01]  /*3e40*/  CS2R R24, SRZ ;  /* 0x0000000000187805 */ /* 0x000fe2000001ff00 */
[----:B------:R-:W-:-:S09]  /*3e50*/  CS2R R22, SRZ ;  /* 0x0000000000167805 */ /* 0x000fd2000001ff00 */
[----:B------:R-:W-:Y:S05]  /*3e60*/  @P0 BRA `(.L_x_4745) ;  /* 0x00003ce000000947 */ /* 0x000fea0003800000 */
        /* <DEDUP_REMOVED lines=16> */
[----:B---3--:R0:W1:Y:S01]  /*3f70*/  I2F.F64.S16 R36, R2 ;  /* 0x0000000200247312 */ /* 0x0080620000101c00 */
[----:B------:R-:W-:Y:S05]  /*3f80*/  BRA `(.L_x_4751) ;  /* 0x00000e2000007947 */ /* 0x000fea0003800000 */
.L_x_4749:
[----:B------:R-:W3:Y:S02]  /*3f90*/  LDG.E.U8 R2, [R2.64] ;  /* 0x0000002402027981 */ /* 0x000ee4000c1e1100 */
[----:B---3--:R0:W1:Y:S01]  /*3fa0*/  I2F.F64.U16 R36, R2 ;  /* 0x0000000200247312 */ /* 0x0080620000101800 */
[----:B------:R-:W-:Y:S05]  /*3fb0*/  BRA `(.L_x_4751) ;  /* 0x00000df000007947 */ /* 0x000fea0003800000 */
.L_x_4748:
        /* <DEDUP_REMOVED lines=9> */
.L_x_4753:
[----:B------:R-:W3:Y:S02]  /*4050*/  LDG.E R2, [R2.64] ;  /* 0x0000002402027981 */ /* 0x000ee4000c1e1900 */
[----:B---3--:R0:W1:Y:S01]  /*4060*/  I2F.F64 R36, R2 ;  /* 0x0000000200247312 */ /* 0x0080620000201c00 */
[----:B------:R-:W-:Y:S05]  /*4070*/  BRA `(.L_x_4751) ;  /* 0x00000d3000007947 */ /* 0x000fea0003800000 */
.L_x_4752:
[----:B------:R-:W3:Y:S02]  /*4080*/  LDG.E.U16 R2, [R2.64] ;  /* 0x0000002402027981 */ /* 0x000ee4000c1e1500 */
[----:B---3--:R0:W1:Y:S01]  /*4090*/  I2F.F64.S16 R36, R2 ;  /* 0x0000000200247312 */ /* 0x0080620000101c00 */
[----:B------:R-:W-:Y:S05]  /*40a0*/  BRA `(.L_x_4751) ;  /* 0x00000d0000007947 */ /* 0x000fea0003800000 */
.L_x_4747:
        /* <DEDUP_REMOVED lines=10> */
.L_x_4755:
[----:B------:R-:W3:Y:S02]  /*4150*/  LDG.E.U16 R0, [R2.64] ;  /* 0x0000002402007981 */ /* 0x000ee4000c1e1500 */
[----:B---3--:R-:W-:-:S05]  /*4160*/  HADD2.F32 R0, -RZ, R0.H0_H0 ;  /* 0x20000000ff007230 */ /* 0x008fca0000004100 */
[----:B------:R-:W-:-:S04]  /*4170*/  FMUL.FTZ R0, R0, 1 ;  /* 0x3f80000000007820 */ /* 0x000fc80000410000 */
[----:B------:R0:W1:Y:S01]  /*4180*/  F2F.F64.F32 R36, R0 ;  /* 0x0000000000247310 */ /* 0x0000620000201800 */
[----:B------:R-:W-:Y:S05]  /*4190*/  BRA `(.L_x_4751) ;  /* 0x00000c1000007947 */ /* 0x000fea0003800000 */
.L_x_4754:
        /* <DEDUP_REMOVED lines=10> */
.L_x_4757:
[----:B------:R-:W3:Y:S02]  /*4240*/  LDG.E.U16 R2, [R2.64] ;  /* 0x0000002402027981 */ /* 0x000ee4000c1e1500 */
[----:B---3--:R-:W-:-:S05]  /*4250*/  HADD2.F32 R0, -RZ, R2.H0_H0 ;  /* 0x20000002ff007230 */ /* 0x008fca0000004100 */
[----:B------:R-:W-:-:S04]  /*4260*/  FMUL.FTZ R0, R0, 1 ;  /* 0x3f80000000007820 */ /* 0x000fc80000410000 */
[----:B------:R0:W1:Y:S01]  /*4270*/  F2F.F64.F32 R36, R0 ;  /* 0x0000000000247310 */ /* 0x0000620000201800 */
[----:B------:R-:W-:Y:S05]  /*4280*/  BRA `(.L_x_4751) ;  /* 0x00000b2000007947 */ /* 0x000fea0003800000 */
.L_x_4756:
[----:B------:R0:W5:Y:S01]  /*4290*/  LDG.E.64 R36, [R2.64] ;  /* 0x0000002402247981 */ /* 0x000162000c1e1b00 */
[----:B------:R-:W-:Y:S05]  /*42a0*/  BRA `(.L_x_4751) ;  /* 0x00000b0000007947 */ /* 0x000fea0003800000 */
.L_x_4746:
        /* <DEDUP_REMOVED lines=13> */
.L_x_4760:
[----:B------:R0:W5:Y:S01]  /*4380*/  LDG.E.64 R36, [R2.64] ;  /* 0x0000002402247981 */ /* 0x000162000c1e1b00 */
[----:B------:R-:W-:Y:S05]  /*4390*/  BRA `(.L_x_4751) ;  /* 0x00000a1000007947 */ /* 0x000fea0003800000 */
.L_x_4759:
        /* <DEDUP_REMOVED lines=28> */
.L_x_4762:
        /* <DEDUP_REMOVED lines=15> */
.L_x_4761:
[----:B------:R-:W3:Y:S02]  /*4650*/  LDG.E.U16 R0, [R2.64] ;  /* 0x0000002402007981 */ /* 0x000ee4000c1e1500 */
[----:B---3--:R-:W-:-:S05]  /*4660*/  PRMT R0, RZ, 0x5410, R0 ;  /* 0x00005410ff007816 */ /* 0x008fca0000000000 */
[----:B------:R-:W-:-:S04]  /*4670*/  FMUL.FTZ R0, R0, 1 ;  /* 0x3f80000000007820 */ /* 0x000fc80000410000 */
[----:B------:R0:W1:Y:S01]  /*4680*/  F2F.F64.F32 R36, R0 ;  /* 0x0000000000247310 */ /* 0x0000620000201800 */
[----:B------:R-:W-:Y:S05]  /*4690*/  BRA `(.L_x_4751) ;  /* 0x0000071000007947 */ /* 0x000fea0003800000 */
.L_x_4758:
        /* <DEDUP_REMOVED lines=9> */
[----:B---3--:R0:W1:Y:S01]  /*4730*/  I2F.F64.U16 R36, R2 ;  /* 0x0000000200247312 */ /* 0x0080620000101800 */
[----:B------:R-:W-:Y:S05]  /*4740*/  BRA `(.L_x_4751) ;  /* 0x0000066000007947 */ /* 0x000fea0003800000 */
.L_x_4765:
        /* <DEDUP_REMOVED lines=21> */
.L_x_4769:
[----:B------:R-:W-:Y:S05]  /*48a0*/  BSYNC B1 ;  /* 0x0000000000017941 */ /* 0x000fea0003800000 */
.L_x_4768:
[----:B------:R-:W-:Y:S01]  /*48b0*/  LEA R3, R0, 0x3b800000, 0x17 ;  /* 0x3b80000000037811 */ /* 0x000fe200078eb8ff */
[----:B------:R-:W-:-:S05]  /*48c0*/  IMAD.SHL.U32 R0, R2, 0x100000, RZ ;  /* 0x0010000002007824 */ /* 0x000fca00078e00ff */
[----:B------:R-:W-:Y:S02]  /*48d0*/  LOP3.LUT R0, R3, R0, R4, 0xfe, !PT ;  /* 0x0000000003007212 */ /* 0x000fe400078efe04 */
.L_x_4767:
[----:B------:R-:W-:Y:S05]  /*48e0*/  BSYNC B0 ;  /* 0x0000000000007941 */ /* 0x000fea0003800000 */
.L_x_4766:
[----:B------:R-:W-:-:S04]  /*48f0*/  FMUL.FTZ R0, R0, 1 ;  /* 0x3f80000000007820 */ /* 0x000fc80000410000 */
[----:B------:R0:W1:Y:S01]  /*4900*/  F2F.F64.F32 R36, R0 ;  /* 0x0000000000247310 */ /* 0x0000620000201800 */
[----:B------:R-:W-:Y:S05]  /*4910*/  BRA `(.L_x_4751) ;  /* 0x0000049000007947 */ /* 0x000fea0003800000 */
.L_x_4764:
        /* <DEDUP_REMOVED lines=21> */
.L_x_4773:
[----:B------:R-:W-:Y:S05]  /*4a70*/  BSYNC B1 ;  /* 0x0000000000017941 */ /* 0x000fea0003800000 */
.L_x_4772:
[----:B------:R-:W-:Y:S01]  /*4a80*/  LEA R3, R0, 0x37800000, 0x17 ;  /* 0x3780000000037811 */ /* 0x000fe200078eb8ff */
[----:B------:R-:W-:-:S05]  /*4a90*/  IMAD.SHL.U32 R0, R2, 0x200000, RZ ;  /* 0x0020000002007824 */ /* 0x000fca00078e00ff */
[----:B------:R-:W-:Y:S02]  /*4aa0*/  LOP3.LUT R0, R3, R0, R4, 0xfe, !PT ;  /* 0x0000000003007212 */ /* 0x000fe400078efe04 */
.L_x_4771:
[----:B------:R-:W-:Y:S05]  /*4ab0*/  BSYNC B0 ;  /* 0x0000000000007941 */ /* 0x000fea0003800000 */
.L_x_4770:
[----:B------:R-:W-:-:S04]  /*4ac0*/  FMUL.FTZ R0, R0, 1 ;  /* 0x3f80000000007820 */ /* 0x000fc80000410000 */
[----:B------:R0:W1:Y:S01]  /*4ad0*/  F2F.F64.F32 R36, R0 ;  /* 0x0000000000247310 */ /* 0x0000620000201800 */
[----:B------:R-:W-:Y:S05]  /*4ae0*/  BRA `(.L_x_4751) ;  /* 0x000002c000007947 */ /* 0x000fea0003800000 */
.L_x_4763:
        /* <DEDUP_REMOVED lines=14> */
.L_x_4777:
[----:B------:R-:W-:Y:S05]  /*4bd0*/  BSYNC B0 ;  /* 0x0000000000007941 */ /* 0x000fea0003800000 */
.L_x_4776:
[----:B------:R-:W-:-:S04]  /*4be0*/  FMUL.FTZ R0, R0, 1 ;  /* 0x3f80000000007820 */ /* 0x000fc80000410000 */
[----:B------:R0:W1:Y:S01]  /*4bf0*/  F2F.F64.F32 R36, R0 ;  /* 0x0000000000247310 */ /* 0x0000620000201800 */
[----:B------:R-:W-:Y:S05]  /*4c00*/  BRA `(.L_x_4751) ;  /* 0x000001a000007947 */ /* 0x000fea0003800000 */
.L_x_4750:
        /* <DEDUP_REMOVED lines=18> */
[----:B0-2--5:R-:W-:Y:S05]  /*4d30*/  CALL.ABS.NOINC R2 ;  /* 0x0000000002007343 */ /* 0x025fea0003c00000 */
[----:B------:R-:W-:Y:S01]  /*4d40*/  CS2R R36, SRZ ;  /* 0x0000000000247805 */ /* 0x000fe2000001ff00 */
[----:B------:R-:W-:Y:S05]  /*4d50*/  BRA `(.L_x_4751) ;  /* 0x0000005000007947 */ /* 0x000fea0003800000 */
.L_x_4775:
[----:B------:R-:W3:Y:S02]  /*4d60*/  LDG.E.64 R36, [R2.64] ;  /* 0x0000002402247981 */ /* 0x000ee4000c1e1b00 */
[----:B---3--:R-:W0:Y:S01]  /*4d70*/  I2F.F64.U64 R36, R36 ;  /* 0x0000002400247312 */ /* 0x008e220000301800 */
[----:B------:R-:W-:Y:S05]  /*4d80*/  BRA `(.L_x_4751) ;  /* 0x0000002000007947 */ /* 0x000fea0003800000 */
.L_x_4774:
[----:B------:R-:W3:Y:S02]  /*4d90*/  LDG.E R2, [R2.64] ;  /* 0x0000002402027981 */ /* 0x000ee4000c1e1900 */
[----:B---3--:R0:W1:Y:S02]  /*4da0*/  I2F.F64.U32 R36, R2 ;  /* 0x0000000200247312 */ /* 0x0080640000201800 */
.L_x_4751:
[----:B0-----:R-:W-:Y:S01]  /*4db0*/  PRMT R0, R45, 0x9910, RZ ;  /* 0x000099102d007816 */ /* 0x001fe200000000ff */
        /* <DEDUP_REMOVED lines=16> */
.L_x_4781:
[----:B------:R-:W3:Y:S02]  /*4ec0*/  LDG.E.U8 R2, [R2.64] ;  /* 0x0000002402027981 */ /* 0x000ee4000c1e1100 */
[----:B---3--:R0:W3:Y:S01]  /*4ed0*/  I2F.F64.U16 R26, R2 ;  /* 0x00000002001a7312 */ /* 0x0080e20000101800 */
[----:B------:R-:W-:Y:S05]  /*4ee0*/  BRA `(.L_x_4783) ;  /* 0x00000df000007947 */ /* 0x000fea0003800000 */
.L_x_4780:
        /* <DEDUP_REMOVED lines=9> */
.L_x_4785:
[----:B------:R-:W3:Y:S02]  /*4f80*/  LDG.E R2, [R2.64] ;  /* 0x0000002402027981 */ /* 0x000ee4000c1e1900 */
[----:B---3--:R0:W3:Y:S01]  /*4f90*/  I2F.F64 R26, R2 ;  /* 0x00000002001a7312 */ /* 0x0080e20000201c00 */
[----:B------:R-:W-:Y:S05]  /*4fa0*/  BRA `(.L_x_4783) ;  /* 0x00000d3000007947 */ /* 0x000fea0003800000 */
.L_x_4784:
[----:B------:R-:W3:Y:S02]  /*4fb0*/  LDG.E.U16 R2, [R2.64] ;  /* 0x0000002402027981 */ /* 0x000ee4000c1e1500 */
[----:B---3--:R0:W3:Y:S01]  /*4fc0*/  I2F.F64.S16 R26, R2 ;  /* 0x00000002001a7312 */ /* 0x0080e20000101c00 */
[----:B------:R-:W-:Y:S05]  /*4fd0*/  BRA `(.L_x_4783) ;  /* 0x00000d0000007947 */ /* 0x000fea0003800000 */
.L_x_4779:
        /* <DEDUP_REMOVED lines=10> */
.L_x_4787:
[----:B------:R-:W3:Y:S02]  /*5080*/  LDG.E.U16 R0, [R2.64] ;  /* 0x0000002402007981 */ /* 0x000ee4000c1e1500 */
[----:B---3--:R-:W-:-:S05]  /*5090*/  HADD2.F32 R0, -RZ, R0.H0_H0 ;  /* 0x20000000ff007230 */ /* 0x008fca0000004100 */
[----:B------:R-:W-:-:S04]  /*50a0*/  FMUL.FTZ R0, R0, 1 ;  /* 0x3f80000000007820 */ /* 0x000fc80000410000 */
[----:B------:R0:W3:Y:S01]  /*50b0*/  F2F.F64.F32 R26, R0 ;  /* 0x00000000001a7310 */ /* 0x0000e20000201800 */
[----:B------:R-:W-:Y:S05]  /*50c0*/  BRA `(.L_x_4783) ;  /* 0x00000c1000007947 */ /* 0x000fea0003800000 */
.L_x_4786:
        /* <DEDUP_REMOVED lines=10> */
.L_x_4789:
[----:B------:R-:W3:Y:S02]  /*5170*/  LDG.E.U16 R2, [R2.64] ;  /* 0x0000002402027981 */ /* 0x000ee4000c1e1500 */
[----:B---3--:R-:W-:-:S05]  /*5180*/  HADD2.F32 R0, -RZ, R2.H0_H0 ;  /* 0x20000002ff007230 */ /* 0x008fca0000004100 */
[----:B------:R-:W-:-:S04]  /*5190*/  FMUL.FTZ R0, R0, 1 ;  /* 0x3f80000000007820 */ /* 0x000fc80000410000 */
[----:B------:R0:W3:Y:S01]  /*51a0*/  F2F.F64.F32 R26, R0 ;  /* 0x00000000001a7310 */ /* 0x0000e20000201800 */
[----:B------:R-:W-:Y:S05]  /*51b0*/  BRA `(.L_x_4783) ;  /* 0x00000b2000007947 */ /* 0x000fea0003800000 */
.L_x_4788:
[----:B------:R0:W5:Y:S01]  /*51c0*/  LDG.E.64 R26, [R2.64] ;  /* 0x00000024021a7981 */ /* 0x000162000c1e1b00 */
[----:B------:R-:W-:Y:S05]  /*51d0*/  BRA `(.L_x_4783) ;  /* 0x00000b0000007947 */ /* 0x000fea0003800000 */
.L_x_4778:
        /* <DEDUP_REMOVED lines=13> */
.L_x_4792:
[----:B------:R0:W5:Y:S01]  /*52b0*/  LDG.E.64 R26, [R2.64] ;  /* 0x00000024021a7981 */ /* 0x000162000c1e1b00 */
[----:B------:R-:W-:Y:S05]  /*52c0*/  BRA `(.L_x_4783) ;  /* 0x00000a1000007947 */ /* 0x000fea0003800000 */
.L_x_4791:
        /* <DEDUP_REMOVED lines=28> */
.L_x_4794:
        /* <DEDUP_REMOVED lines=15> */
.L_x_4793:
[----:B------:R-:W3:Y:S02]  /*5580*/  LDG.E.U16 R0, [R2.64] ;  /* 0x0000002402007981 */ /* 0x000ee4000c1e1500 */
[----:B---3--:R-:W-:-:S05]  /*5590*/  PRMT R0, RZ, 0x5410, R0 ;  /* 0x00005410ff007816 */ /* 0x008fca0000000000 */
[----:B------:R-:W-:-:S04]  /*55a0*/  FMUL.FTZ R0, R0, 1 ;  /* 0x3f80000000007820 */ /* 0x000fc80000410000 */
[----:B------:R0:W3:Y:S01]  /*55b0*/  F2F.F64.F32 R26, R0 ;  /* 0x00000000001a7310 */ /* 0x0000e20000201800 */
[----:B------:R-:W-:Y:S05]  /*55c0*/  BRA `(.L_x_4783) ;  /* 0x0000071000007947 */ /* 0x000fea0003800000 */
.L_x_4790:
        /* <DEDUP_REMOVED lines=11> */
.L_x_4797:
        /* <DEDUP_REMOVED lines=21> */
.L_x_4801:
[----:B------:R-:W-:Y:S05]  /*57d0*/  BSYNC B1 ;  /* 0x0000000000017941 */ /* 0x000fea0003800000 */
.L_x_4800:
[----:B------:R-:W-:Y:S01]  /*57e0*/  LEA R3, R0, 0x3b800000, 0x17 ;  /* 0x3b80000000037811 */ /* 0x000fe200078eb8ff */
[----:B------:R-:W-:-:S05]  /*57f0*/  IMAD.SHL.U32 R0, R2, 0x100000, RZ ;  /* 0x0010000002007824 */ /* 0x000fca00078e00ff */
[----:B------:R-:W-:Y:S02]  /*5800*/  LOP3.LUT R0, R3, R0, R4, 0xfe, !PT ;  /* 0x0000000003007212 */ /* 0x000fe400078efe04 */
.L_x_4799:
[----:B------:R-:W-:Y:S05]  /*5810*/  BSYNC B0 ;  /* 0x0000000000007941 */ /* 0x000fea0003800000 */
.L_x_4798:
[----:B------:R-:W-:-:S04]  /*5820*/  FMUL.FTZ R0, R0, 1 ;  /* 0x3f80000000007820 */ /* 0x000fc80000410000 */
[----:B------:R0:W3:Y:S01]  /*5830*/  F2F.F64.F32 R26, R0 ;  /* 0x00000000001a7310 */ /* 0x0000e20000201800 */
[----:B------:R-:W-:Y:S05]  /*5840*/  BRA `(.L_x_4783) ;  /* 0x0000049000007947 */ /* 0x000fea0003800000 */
.L_x_4796:
        /* <DEDUP_REMOVED lines=21> */
.L_x_4805:
[----:B------:R-:W-:Y:S05]  /*59a0*/  BSYNC B1 ;  /* 0x0000000000017941 */ /* 0x000fea0003800000 */
.L_x_4804:
[----:B------:R-:W-:Y:S01]  /*59b0*/  LEA R3, R0, 0x37800000, 0x17 ;  /* 0x3780000000037811 */ /* 0x000fe200078eb8ff */
[----:B------:R-:W-:-:S05]  /*59c0*/  IMAD.SHL.U32 R0, R2, 0x200000, RZ ;  /* 0x0020000002007824 */ /* 0x000fca00078e00ff */
[----:B------:R-:W-:Y:S02]  /*59d0*/  LOP3.LUT R0, R3, R0, R4, 0xfe, !PT ;  /* 0x0000000003007212 */ /* 0x000fe400078efe04 */
.L_x_4803:
[----:B------:R-:W-:Y:S05]  /*59e0*/  BSYNC B0 ;  /* 0x0000000000007941 */ /* 0x000fea0003800000 */
.L_x_4802:
[----:B------:R-:W-:-:S04]  /*59f0*/  FMUL.FTZ R0, R0, 1 ;  /* 0x3f80000000007820 */ /* 0x000fc80000410000 */
[----:B------:R0:W3:Y:S01]  /*5a00*/  F2F.F64.F32 R26, R0 ;  /* 0x00000000001a7310 */ /* 0x0000e20000201800 */
[----:B------:R-:W-:Y:S05]  /*5a10*/  BRA `(.L_x_4783) ;  /* 0x000002c000007947 */ /* 0x000fea0003800000 */
.L_x_4795:
        /* <DEDUP_REMOVED lines=14> */
.L_x_4809:
[----:B------:R-:W-:Y:S05]  /*5b00*/  BSYNC B0 ;  /* 0x0000000000007941 */ /* 0x000fea0003800000 */
.L_x_4808:
[----:B------:R-:W-:-:S04]  /*5b10*/  FMUL.FTZ R0, R0, 1 ;  /* 0x3f80000000007820 */ /* 0x000fc80000410000 */
[----:B------:R0:W3:Y:S01]  /*5b20*/  F2F.F64.F32 R26, R0 ;  /* 0x00000000001a7310 */ /* 0x0000e20000201800 */
[----:B------:R-:W-:Y:S05]  /*5b30*/  BRA `(.L_x_4783) ;  /* 0x000001a000007947 */ /* 0x000fea0003800000 */
.L_x_4782:
        /* <DEDUP_REMOVED lines=21> */
.L_x_4807:
[----:B------:R-:W3:Y:S02]  /*5c90*/  LDG.E.64 R26, [R2.64] ;  /* 0x00000024021a7981 */ /* 0x000ee4000c1e1b00 */
[----:B---3--:R-:W0:Y:S01]  /*5ca0*/  I2F.F64.U64 R26, R26 ;  /* 0x0000001a001a7312 */ /* 0x008e220000301800 */
[----:B------:R-:W-:Y:S05]  /*5cb0*/  BRA `(.L_x_4783) ;  /* 0x0000002000007947 */ /* 0x000fea0003800000 */
.L_x_4806:
[----:B------:R-:W3:Y:S02]  /*5cc0*/  LDG.E R2, [R2.64] ;  /* 0x0000002402027981 */ /* 0x000ee4000c1e1900 */
[----:B---3--:R0:W3:Y:S02]  /*5cd0*/  I2F.F64.U32 R26, R2 ;  /* 0x00000002001a7312 */ /* 0x0080e40000201800 */
.L_x_4783:
        /* <DEDUP_REMOVED lines=17> */
.L_x_4813:
[----:B------:R-:W4:Y:S02]  /*5df0*/  LDG.E.U8 R2, [R2.64] ;  /* 0x0000002402027981 */ /* 0x000f24000c1e1100 */
[----:B----4-:R0:W4:Y:S01]  /*5e00*/  I2F.F64.U16 R24, R2 ;  /* 0x0000000200187312 */ /* 0x0101220000101800 */
[----:B------:R-:W-:Y:S05]  /*5e10*/  BRA `(.L_x_4815) ;  /* 0x00000df000007947 */ /* 0x000fea0003800000 */
.L_x_4812:
        /* <DEDUP_REMOVED lines=9> */
.L_x_4817:
[----:B------:R-:W4:Y:S02]  /*5eb0*/  LDG.E R2, [R2.64] ;  /* 0x0000002402027981 */ /* 0x000f24000c1e1900 */
[----:B----4-:R0:W4:Y:S01]  /*5ec0*/  I2F.F64 R24, R2 ;  /* 0x0000000200187312 */ /* 0x0101220000201c00 */
[----:B------:R-:W-:Y:S05]  /*5ed0*/  BRA `(.L_x_4815) ;  /* 0x00000d3000007947 */ /* 0x000fea0003800000 */
.L_x_4816:
[----:B------:R-:W4:Y:S02]  /*5ee0*/  LDG.E.U16 R2, [R2.64] ;  /* 0x0000002402027981 */ /* 0x000f24000c1e1500 */
[----:B----4-:R0:W4:Y:S01]  /*5ef0*/  I2F.F64.S16 R24, R2 ;  /* 0x0000000200187312 */ /* 0x0101220000101c00 */
[----:B------:R-:W-:Y:S05]  /*5f00*/  BRA `(.L_x_4815) ;  /* 0x00000d0000007947 */ /* 0x000fea0003800000 */
.L_x_4811:
        /* <DEDUP_REMOVED lines=10> */
.L_x_4819:
[----:B------:R-:W4:Y:S02]  /*5fb0*/  LDG.E.U16 R0, [R2.64] ;  /* 0x0000002402007981 */ /* 0x000f24000c1e1500 */
[----:B----4-:R-:W-:-:S05]  /*5fc0*/  HADD2.F32 R0, -RZ, R0.H0_H0 ;  /* 0x20000000ff007230 */ /* 0x010fca0000004100 */
[----:B------:R-:W-:-:S04]  /*5fd0*/  FMUL.FTZ R0, R0, 1 ;  /* 0x3f80000000007820 */ /* 0x000fc80000410000 */
[----:B------:R0:W4:Y:S01]  /*5fe0*/  F2F.F64.F32 R24, R0 ;  /* 0x0000000000187310 */ /* 0x0001220000201800 */
[----:B------:R-:W-:Y:S05]  /*5ff0*/  BRA `(.L_x_4815) ;  /* 0x00000c1000007947 */ /* 0x000fea0003800000 */
.L_x_4818:
        /* <DEDUP_REMOVED lines=10> */
.L_x_4821:
[----:B------:R-:W4:Y:S02]  /*60a0*/  LDG.E.U16 R2, [R2.64] ;  /* 0x0000002402027981 */ /* 0x000f24000c1e1500 */
[----:B----4-:R-:W-:-:S05]  /*60b0*/  HADD2.F32 R0, -RZ, R2.H0_H0 ;  /* 0x20000002ff007230 */ /* 0x010fca0000004100 */
[----:B------:R-:W-:-:S04]  /*60c0*/  FMUL.FTZ R0, R0, 1 ;  /* 0x3f80000000007820 */ /* 0x000fc80000410000 */
[----:B------:R0:W4:Y:S01]  /*60d0*/  F2F.F64.F32 R24, R0 ;  /* 0x0000000000187310 */ /* 0x0001220000201800 */
[----:B------:R-:W-:Y:S05]  /*60e0*/  BRA `(.L_x_4815) ;  /* 0x00000b2000007947 */ /* 0x000fea0003800000 */
.L_x_4820:
[----:B------:R0:W5:Y:S01]  /*60f0*/  LDG.E.64 R24, [R2.64] ;  /* 0x0000002402187981 */ /* 0x000162000c1e1b00 */
[----:B------:R-:W-:Y:S05]  /*6100*/  BRA `(.L_x_4815) ;  /* 0x00000b0000007947 */ /* 0x000fea0003800000 */
.L_x_4810:
        /* <DEDUP_REMOVED lines=13> */
.L_x_4824:
[----:B------:R0:W5:Y:S01]  /*61e0*/  LDG.E.64 R24, [R2.64] ;  /* 0x0000002402187981 */ /* 0x000162000c1e1b00 */
[----:B------:R-:W-:Y:S05]  /*61f0*/  BRA `(.L_x_4815) ;  /* 0x00000a1000007947 */ /* 0x000fea0003800000 */
.L_x_4823:
        /* <DEDUP_REMOVED lines=28> */
.L_x_4826:
        /* <DEDUP_REMOVED lines=15> */
.L_x_4825:
[----:B------:R-:W4:Y:S02]  /*64b0*/  LDG.E.U16 R0, [R2.64] ;  /* 0x0000002402007981 */ /* 0x000f24000c1e1500 */
[----:B----4-:R-:W-:-:S05]  /*64c0*/  PRMT R0, RZ, 0x5410, R0 ;  /* 0x00005410ff007816 */ /* 0x010fca0000000000 */
[----:B------:R-:W-:-:S04]  /*64d0*/  FMUL.FTZ R0, R0, 1 ;  /* 0x3f80000000007820 */ /* 0x000fc80000410000 */
[----:B------:R0:W4:Y:S01]  /*64e0*/  F2F.F64.F32 R24, R0 ;  /* 0x0000000000187310 */ /* 0x0001220000201800 */
[----:B------:R-:W-:Y:S05]  /*64f0*/  BRA `(.L_x_4815) ;  /* 0x0000071000007947 */ /* 0x000fea0003800000 */
.L_x_4822:
        /* <DEDUP_REMOVED lines=11> */
.L_x_4829:
        /* <DEDUP_REMOVED lines=21> */
.L_x_4833:
[----:B------:R-:W-:Y:S05]  /*6700*/  BSYNC B1 ;  /* 0x0000000000017941 */ /* 0x000fea0003800000 */
.L_x_4832:
[----:B------:R-:W-:Y:S01]  /*6710*/  LEA R3, R0, 0x3b800000, 0x17 ;  /* 0x3b80000000037811 */ /* 0x000fe200078eb8ff */
[----:B------:R-:W-:-:S05]  /*6720*/  IMAD.SHL.U32 R0, R2, 0x100000, RZ ;  /* 0x0010000002007824 */ /* 0x000fca00078e00ff */
[----:B------:R-:W-:Y:S02]  /*6730*/  LOP3.LUT R0, R3, R0, R4, 0xfe, !PT ;  /* 0x0000000003007212 */ /* 0x000fe400078efe04 */
.L_x_4831:
[----:B------:R-:W-:Y:S05]  /*6740*/  BSYNC B0 ;  /* 0x0000000000007941 */ /* 0x000fea0003800000 */
.L_x_4830:
[----:B------:R-:W-:-:S04]  /*6750*/  FMUL.FTZ R0, R0, 1 ;  /* 0x3f80000000007820 */ /* 0x000fc80000410000 */
[----:B------:R0:W4:Y:S01]  /*6760*/  F2F.F64.F32 R24, R0 ;  /* 0x0000000000187310 */ /* 0x0001220000201800 */
[----:B------:R-:W-:Y:S05]  /*6770*/  BRA `(.L_x_4815) ;  /* 0x0000049000007947 */ /* 0x000fea0003800000 */
.L_x_4828:
        /* <DEDUP_REMOVED lines=21> */
.L_x_4837:
[----:B------:R-:W-:Y:S05]  /*68d0*/  BSYNC B1 ;  /* 0x0000000000017941 */ /* 0x000fea0003800000 */
.L_x_4836:
[----:B------:R-:W-:Y:S01]  /*68e0*/  LEA R3, R0, 0x37800000, 0x17 ;  /* 0x3780000000037811 */ /* 0x000fe200078eb8ff */
[----:B------:R-:W-:-:S05]  /*68f0*/  IMAD.SHL.U32 R0, R2, 0x200000, RZ ;  /* 0x0020000002007824 */ /* 0x000fca00078e00ff */
[----:B------:R-:W-:Y:S02]  /*6900*/  LOP3.LUT R0, R3, R0, R4, 0xfe, !PT ;  /* 0x0000000003007212 */ /* 0x000fe400078efe04 */
.L_x_4835:
[----:B------:R-:W-:Y:S05]  /*6910*/  BSYNC B0 ;  /* 0x0000000000007941 */ /* 0x000fea0003800000 */
.L_x_4834:
[----:B------:R-:W-:-:S04]  /*6920*/  FMUL.FTZ R0, R0, 1 ;  /* 0x3f80000000007820 */ /* 0x000fc80000410000 */
[----:B------:R0:W4:Y:S01]  /*6930*/  F2F.F64.F32 R24, R0 ;  /* 0x0000000000187310 */ /* 0x0001220000201800 */
[----:B------:R-:W-:Y:S05]  /*6940*/  BRA `(.L_x_4815) ;  /* 0x000002c000007947 */ /* 0x000fea0003800000 */
.L_x_4827:
        /* <DEDUP_REMOVED lines=14> */
.L_x_4841:
[----:B------:R-:W-:Y:S05]  /*6a30*/  BSYNC B0 ;  /* 0x0000000000007941 */ /* 0x000fea0003800000 */
.L_x_4840:
[----:B------:R-:W-:-:S04]  /*6a40*/  FMUL.FTZ R0, R0, 1 ;  /* 0x3f80000000007820 */ /* 0x000fc80000410000 */
[----:B------:R0:W4:Y:S01]  /*6a50*/  F2F.F64.F32 R24, R0 ;  /* 0x0000000000187310 */ /* 0x0001220000201800 */
[----:B------:R-:W-:Y:S05]  /*6a60*/  BRA `(.L_x_4815) ;  /* 0x000001a000007947 */ /* 0x000fea0003800000 */
.L_x_4814:
        /* <DEDUP_REMOVED lines=21> */
.L_x_4839:
[----:B------:R-:W4:Y:S02]  /*6bc0*/  LDG.E.64 R24, [R2.64] ;  /* 0x0000002402187981 */ /* 0x000f24000c1e1b00 */
[----:B----4-:R-:W0:Y:S01]  /*6bd0*/  I2F.F64.U64 R24, R24 ;  /* 0x0000001800187312 */ /* 0x010e220000301800 */
[----:B------:R-:W-:Y:S05]  /*6be0*/  BRA `(.L_x_4815) ;  /* 0x0000002000007947 */ /* 0x000fea0003800000 */
.L_x_4838:
[----:B------:R-:W4:Y:S02]  /*6bf0*/  LDG.E R2, [R2.64] ;  /* 0x0000002402027981 */ /* 0x000f24000c1e1900 */
[----:B----4-:R0:W4:Y:S02]  /*6c00*/  I2F.F64.U32 R24, R2 ;  /* 0x0000000200187312 */ /* 0x0101240000201800 */
.L_x_4815:
        /* <DEDUP_REMOVED lines=15> */
[----:B----4-:R0:W4:Y:S01]  /*6d00*/  I2F.F64.S16 R22, R2 ;  /* 0x0000000200167312 */ /* 0x0101220000101c00 */
[----:B------:R-:W-:Y:S05]  /*6d10*/  BRA `(.L_x_4847) ;  /* 0x00000e2000007947 */ /* 0x000fea0003800000 */
.L_x_4845:
[----:B----4-:R-:W4:Y:S02]  /*6d20*/  LDG.E.U8 R2, [R2.64] ;  /* 0x0000002402027981 */ /* 0x010f24000c1e1100 */
[----:B----4-:R0:W4:Y:S01]  /*6d30*/  I2F.F64.U16 R22, R2 ;  /* 0x0000000200167312 */ /* 0x0101220000101800 */
[----:B------:R-:W-:Y:S05]  /*6d40*/  BRA `(.L_x_4847) ;  /* 0x00000df000007947 */ /* 0x000fea0003800000 */
.L_x_4844:
        /* <DEDUP_REMOVED lines=9> */
.L_x_4849:
[----:B----4-:R-:W4:Y:S02]  /*6de0*/  LDG.E R2, [R2.64] ;  /* 0x0000002402027981 */ /* 0x010f24000c1e1900 */
[----:B----4-:R0:W4:Y:S01]  /*6df0*/  I2F.F64 R22, R2 ;  /* 0x0000000200167312 */ /* 0x0101220000201c00 */
[----:B------:R-:W-:Y:S05]  /*6e00*/  BRA `(.L_x_4847) ;  /* 0x00000d3000007947 */ /* 0x000fea0003800000 */
.L_x_4848:
[----:B----4-:R-:W4:Y:S02]  /*6e10*/  LDG.E.U16 R2, [R2.64] ;  /* 0x0000002402027981 */ /* 0x010f24000c1e1500 */
[----:B----4-:R0:W4:Y:S01]  /*6e20*/  I2F.F64.S16 R22, R2 ;  /* 0x0000000200167312 */ /* 0x0101220000101c00 */
[----:B------:R-:W-:Y:S05]  /*6e30*/  BRA `(.L_x_4847) ;  /* 0x00000d0000007947 */ /* 0x000fea0003800000 */
.L_x_4843:
        /* <DEDUP_REMOVED lines=10> */
.L_x_4851:
[----:B----4-:R-:W4:Y:S02]  /*6ee0*/  LDG.E.U16 R0, [R2.64] ;  /* 0x0000002402007981 */ /* 0x010f24000c1e1500 */
[----:B----4-:R-:W-:-:S05]  /*6ef0*/  HADD2.F32 R0, -RZ, R0.H0_H0 ;  /* 0x20000000ff007230 */ /* 0x010fca0000004100 */
[----:B------:R-:W-:-:S04]  /*6f00*/  FMUL.FTZ R0, R0, 1 ;  /* 0x3f80000000007820 */ /* 0x000fc80000410000 */
[----:B------:R0:W4:Y:S01]  /*6f10*/  F2F.F64.F32 R22, R0 ;  /* 0x0000000000167310 */ /* 0x0001220000201800 */
[----:B------:R-:W-:Y:S05]  /*6f20*/  BRA `(.L_x_4847) ;  /* 0x00000c1000007947 */ /* 0x000fea0003800000 */
.L_x_4850:
        /* <DEDUP_REMOVED lines=10> */
.L_x_4853:
[----:B----4-:R-:W4:Y:S02]  /*6fd0*/  LDG.E.U16 R2, [R2.64] ;  /* 0x0000002402027981 */ /* 0x010f24000c1e1500 */
[----:B----4-:R-:W-:-:S05]  /*6fe0*/  HADD2.F32 R0, -RZ, R2.H0_H0 ;  /* 0x20000002ff007230 */ /* 0x010fca0000004100 */
[----:B------:R-:W-:-:S04]  /*6ff0*/  FMUL.FTZ R0, R0, 1 ;  /* 0x3f80000000007820 */ /* 0x000fc80000410000 */
[----:B------:R0:W4:Y:S01]  /*7000*/  F2F.F64.F32 R22, R0 ;  /* 0x0000000000167310 */ /* 0x0001220000201800 */
[----:B------:R-:W-:Y:S05]  /*7010*/  BRA `(.L_x_4847) ;  /* 0x00000b2000007947 */ /* 0x000fea0003800000 */
.L_x_4852:
[----:B------:R0:W5:Y:S01]  /*7020*/  LDG.E.64 R22, [R2.64] ;  /* 0x0000002402167981 */ /* 0x000162000c1e1b00 */
[----:B------:R-:W-:Y:S05]  /*7030*/  BRA `(.L_x_4847) ;  /* 0x00000b0000007947 */ /* 0x000fea0003800000 */
.L_x_4842:
        /* <DEDUP_REMOVED lines=13> */
.L_x_4856:
[----:B------:R0:W5:Y:S01]  /*7110*/  LDG.E.64 R22, [R2.64] ;  /* 0x0000002402167981 */ /* 0x000162000c1e1b00 */
[----:B------:R-:W-:Y:S05]  /*7120*/  BRA `(.L_x_4847) ;  /* 0x00000a1000007947 */ /* 0x000fea0003800000 */
.L_x_4855:
        /* <DEDUP_REMOVED lines=28> */
.L_x_4858:
        /* <DEDUP_REMOVED lines=15> */
.L_x_4857:
[----:B----4-:R-:W4:Y:S02]  /*73e0*/  LDG.E.U16 R0, [R2.64] ;  /* 0x0000002402007981 */ /* 0x010f24000c1e1500 */
[----:B----4-:R-:W-:-:S05]  /*73f0*/  PRMT R0, RZ, 0x5410, R0 ;  /* 0x00005410ff007816 */ /* 0x010fca0000000000 */
[----:B------:R-:W-:-:S04]  /*7400*/  FMUL.FTZ R0, R0, 1 ;  /* 0x3f80000000007820 */ /* 0x000fc80000410000 */
[----:B------:R0:W4:Y:S01]  /*7410*/  F2F.F64.F32 R22, R0 ;  /* 0x0000000000167310 */ /* 0x0001220000201800 */
[----:B------:R-:W-:Y:S05]  /*7420*/  BRA `(.L_x_4847) ;  /* 0x0000071000007947 */ /* 0x000fea0003800000 */
.L_x_4854:
        /* <DEDUP_REMOVED lines=9> */
[----:B----4-:R0:W4:Y:S01]  /*74c0*/  I2F.F64.U16 R22, R2 ;  /* 0x0000000200167312 */ /* 0x0101220000101800 */
[----:B------:R-:W-:Y:S05]  /*74d0*/  BRA `(.L_x_4847) ;  /* 0x0000066000007947 */ /* 0x000fea0003800000 */
.L_x_4861:
        /* <DEDUP_REMOVED lines=21> */
.L_x_4865:
[----:B------:R-:W-:Y:S05]  /*7630*/  BSYNC B1 ;  /* 0x0000000000017941 */ /* 0x000fea0003800000 */
.L_x_4864:
[----:B------:R-:W-:Y:S01]  /*7640*/  LEA R3, R0, 0x3b800000, 0x17 ;  /* 0x3b80000000037811 */ /* 0x000fe200078eb8ff */
[----:B------:R-:W-:-:S05]  /*7650*/  IMAD.SHL.U32 R0, R2, 0x100000, RZ ;  /* 0x0010000002007824 */ /* 0x000fca00078e00ff */
[----:B------:R-:W-:Y:S02]  /*7660*/  LOP3.LUT R0, R3, R0, R4, 0xfe, !PT ;  /* 0x0000000003007212 */ /* 0x000fe400078efe04 */
.L_x_4863:
[----:B------:R-:W-:Y:S05]  /*7670*/  BSYNC B0 ;  /* 0x0000000000007941 */ /* 0x000fea0003800000 */
.L_x_4862:
[----:B------:R-:W-:-:S04]  /*7680*/  FMUL.FTZ R0, R0, 1 ;  /* 0x3f80000000007820 */ /* 0x000fc80000410000 */
[----:B------:R0:W4:Y:S01]  /*7690*/  F2F.F64.F32 R22, R0 ;  /* 0x0000000000167310 */ /* 0x0001220000201800 */
[----:B------:R-:W-:Y:S05]  /*76a0*/  BRA `(.L_x_4847) ;  /* 0x0000049000007947 */ /* 0x000fea0003800000 */
.L_x_4860:
        /* <DEDUP_REMOVED lines=21> */
.L_x_4869:
[----:B------:R-:W-:Y:S05]  /*7800*/  BSYNC B1 ;  /* 0x0000000000017941 */ /* 0x000fea0003800000 */
.L_x_4868:
[----:B------:R-:W-:Y:S01]  /*7810*/  LEA R3, R0, 0x37800000, 0x17 ;  /* 0x3780000000037811 */ /* 0x000fe200078eb8ff */
[----:B------:R-:W-:-:S05]  /*7820*/  IMAD.SHL.U32 R0, R2, 0x200000, RZ ;  /* 0x0020000002007824 */ /* 0x000fca00078e00ff */
[----:B------:R-:W-:Y:S02]  /*7830*/  LOP3.LUT R0, R3, R0, R4, 0xfe, !PT ;  /* 0x0000000003007212 */ /* 0x000fe400078efe04 */
.L_x_4867:
[----:B------:R-:W-:Y:S05]  /*7840*/  BSYNC B0 ;  /* 0x0000000000007941 */ /* 0x000fea0003800000 */
.L_x_4866:
[----:B------:R-:W-:-:S04]  /*7850*/  FMUL.FTZ R0, R0, 1 ;  /* 0x3f80000000007820 */ /* 0x000fc80000410000 */
[----:B------:R0:W4:Y:S01]  /*7860*/  F2F.F64.F32 R22, R0 ;  /* 0x0000000000167310 */ /* 0x0001220000201800 */
[----:B------:R-:W-:Y:S05]  /*7870*/  BRA `(.L_x_4847) ;  /* 0x000002c000007947 */ /* 0x000fea0003800000 */
.L_x_4859:
        /* <DEDUP_REMOVED lines=14> */
.L_x_4873:
[----:B------:R-:W-:Y:S05]  /*7960*/  BSYNC B0 ;  /* 0x0000000000007941 */ /* 0x000fea0003800000 */
.L_x_4872:
[----:B------:R-:W-:-:S04]  /*7970*/  FMUL.FTZ R0, R0, 1 ;  /* 0x3f80000000007820 */ /* 0x000fc80000410000 */
[----:B------:R0:W4:Y:S01]  /*7980*/  F2F.F64.F32 R22, R0 ;  /* 0x0000000000167310 */ /* 0x0001220000201800 */
[----:B------:R-:W-:Y:S05]  /*7990*/  BRA `(.L_x_4847) ;  /* 0x000001a000007947 */ /* 0x000fea0003800000 */
.L_x_4846:
        /* <DEDUP_REMOVED lines=18> */
[----:B012345:R-:W-:Y:S05]  /*7ac0*/  CALL.ABS.NOINC R2 ;  /* 0x0000000002007343 */ /* 0x03ffea0003c00000 */
[----:B------:R-:W-:Y:S01]  /*7ad0*/  CS2R R22, SRZ ;  /* 0x0000000000167805 */ /* 0x000fe2000001ff00 */
[----:B------:R-:W-:Y:S05]  /*7ae0*/  BRA `(.L_x_4847) ;  /* 0x0000005000007947 */ /* 0x000fea0003800000 */
.L_x_4871:
[----:B----4-:R-:W4:Y:S02]  /*7af0*/  LDG.E.64 R22, [R2.64] ;  /* 0x0000002402167981 */ /* 0x010f24000c1e1b00 */
[----:B----4-:R-:W0:Y:S01]  /*7b00*/  I2F.F64.U64 R22, R22 ;  /* 0x0000001600167312 */ /* 0x010e220000301800 */
[----:B------:R-:W-:Y:S05]  /*7b10*/  BRA `(.L_x_4847) ;  /* 0x0000002000007947 */ /* 0x000fea0003800000 */
.L_x_4870:
[----:B----4-:R-:W4:Y:S02]  /*7b20*/  LDG.E R2, [R2.64] ;  /* 0x0000002402027981 */ /* 0x010f24000c1e1900 */
[----:B----4-:R0:W4:Y:S02]  /*7b30*/  I2F.F64.U32 R22, R2 ;  /* 0x0000000200167312 */ /* 0x0101240000201800 */
.L_x_4847:
[----:B------:R-:W-:-:S03]  /*7b40*/  IADD3 R52, R52, 0x80, RZ ;  /* 0x0000008034347810 */ /* 0x000fc60007ffe0ff */
.L_x_4745:
[----:B------:R-:W-:Y:S05]  /*7b50*/  BSYNC B6 ;  /* 0x0000000000067941 */ /* 0x000fea0003800000 */
.L_x_4744:
[----:B------:R-:W-:Y:S01]  /*7b60*/  ISETP.GE.AND P0, PT, R52, R51, PT ;  /* 0x000000333400720c */ /* 0x000fe20003f06270 */
[----:B------:R-:W-:Y:S01]  /*7b70*/  BSSY B6, `(.L_x_4874) ;  /* 0x00003d5000067945 */ /* 0x000fe20003800000 */
[----:B------:R-:W-:Y:S01]  /*7b80*/  CS2R R48, SRZ ;  /* 0x0000000000307805 */ /* 0x000fe2000001ff00 */
[----:B------:R-:W-:Y:S01]  /*7b90*/  CS2R R42, SRZ ;  /* 0x00000000002a7805 */ /* 0x000fe2000001ff00 */
[----:B------:R-:W-:Y:S01]  /*7ba0*/  CS2R R18, SRZ ;  /* 0x0000000000127805 */ /* 0x000fe2000001ff00 */
[----:B------:R-:W-:Y:S01]  /*7bb0*/  CS2R R40, SRZ ;  /* 0x0000000000287805 */ /* 0x000fe2000001ff00 */
[----:B------:R-:W-:-:S07]  /*7bc0*/  CS2R R38, SRZ ;  /* 0x0000000000267805 */ /* 0x000fce000001ff00 */
        /* <DEDUP_REMOVED lines=19> */
.L_x_4879:
[----:B----4-:R-:W4:Y:S02]  /*7d00*/  LDG.E.U8 R2, [R2.64] ;  /* 0x0000002402027981 */ /* 0x010f24000c1e1100 */
[----:B----4-:R0:W4:Y:S01]  /*7d10*/  I2F.F64.U16 R42, R2 ;  /* 0x00000002002a7312 */ /* 0x0101220000101800 */
[----:B------:R-:W-:Y:S05]  /*7d20*/  BRA `(.L_x_4881) ;  /* 0x00000df000007947 */ /* 0x000fea0003800000 */
.L_x_4878:
        /* <DEDUP_REMOVED lines=9> */
.L_x_4883:
[----:B----4-:R-:W4:Y:S02]  /*7dc0*/  LDG.E R2, [R2.64] ;  /* 0x0000002402027981 */ /* 0x010f24000c1e1900 */
[----:B----4-:R0:W4:Y:S01]  /*7dd0*/  I2F.F64 R42, R2 ;  /* 0x00000002002a7312 */ /* 0x0101220000201c00 */
[----:B------:R-:W-:Y:S05]  /*7de0*/  BRA `(.L_x_4881) ;  /* 0x00000d3000007947 */ /* 0x000fea0003800000 */
.L_x_4882:
[----:B----4-:R-:W4:Y:S02]  /*7df0*/  LDG.E.U16 R2, [R2.64] ;  /* 0x0000002402027981 */ /* 0x010f24000c1e1500 */
[----:B----4-:R0:W4:Y:S01]  /*7e00*/  I2F.F64.S16 R42, R2 ;  /* 0x00000002002a7312 */ /* 0x0101220000101c00 */
[----:B------:R-:W-:Y:S05]  /*7e10*/  BRA `(.L_x_4881) ;  /* 0x00000d0000007947 */ /* 0x000fea0003800000 */
.L_x_4877:
        /* <DEDUP_REMOVED lines=10> */
.L_x_4885:
[----:B----4-:R-:W4:Y:S02]  /*7ec0*/  LDG.E.U16 R0, [R2.64] ;  /* 0x0000002402007981 */ /* 0x010f24000c1e1500 */
[----:B----4-:R-:W-:-:S05]  /*7ed0*/  HADD2.F32 R0, -RZ, R0.H0_H0 ;  /* 0x20000000ff007230 */ /* 0x010fca0000004100 */
[----:B------:R-:W-:-:S04]  /*7ee0*/  FMUL.FTZ R0, R0, 1 ;  /* 0x3f80000000007820 */ /* 0x000fc80000410000 */
[----:B------:R0:W4:Y:S01]  /*7ef0*/  F2F.F64.F32 R42, R0 ;  /* 0x00000000002a7310 */ /* 0x0001220000201800 */
[----:B------:R-:W-:Y:S05]  /*7f00*/  BRA `(.L_x_4881) ;  /* 0x00000c1000007947 */ /* 0x000fea0003800000 */
.L_x_4884:
        /* <DEDUP_REMOVED lines=10> */
.L_x_4887:
[----:B----4-:R-:W4:Y:S02]  /*7fb0*/  LDG.E.U16 R2, [R2.64] ;  /* 0x0000002402027981 */ /* 0x010f24000c1e1500 */
[----:B----4-:R-:W-:-:S05]  /*7fc0*/  HADD2.F32 R0, -RZ, R2.H0_H0 ;  /* 0x20000002ff007230 */ /* 0x010fca0000004100 */
[----:B------:R-:W-:-:S04]  /*7fd0*/  FMUL.FTZ R0, R0, 1 ;  /* 0x3f80000000007820 */ /* 0x000fc80000410000 */
[----:B------:R0:W4:Y:S01]  /*7fe0*/  F2F.F64.F32 R42, R0 ;  /* 0x00000000002a7310 */ /* 0x0001220000201800 */
[----:B------:R-:W-:Y:S05]  /*7ff0*/  BRA `(.L_x_4881) ;  /* 0x00000b2000007947 */ /* 0x000fea0003800000 */
.L_x_4886:
[----:B------:R0:W5:Y:S01]  /*8000*/  LDG.E.64 R42, [R2.64] ;  /* 0x00000024022a7981 */ /* 0x000162000c1e1b00 */
[----:B------:R-:W-:Y:S05]  /*8010*/  BRA `(.L_x_4881) ;  /* 0x00000b0000007947 */ /* 0x000fea0003800000 */
.L_x_4876:
        /* <DEDUP_REMOVED lines=13> */
.L_x_4890:
[----:B------:R0:W5:Y:S01]  /*80f0*/  LDG.E.64 R42, [R2.64] ;  /* 0x00000024022a7981 */ /* 0x000162000c1e1b00 */
[----:B------:R-:W-:Y:S05]  /*8100*/  BRA `(.L_x_4881) ;  /* 0x00000a1000007947 */ /* 0x000fea0003800000 */
.L_x_4889:
        /* <DEDUP_REMOVED lines=28> */
.L_x_4892:
        /* <DEDUP_REMOVED lines=15> */
.L_x_4891:
[----:B----4-:R-:W4:Y:S02]  /*83c0*/  LDG.E.U16 R0, [R2.64] ;  /* 0x0000002402007981 */ /* 0x010f24000c1e1500 */
[----:B----4-:R-:W-:-:S05]  /*83d0*/  PRMT R0, RZ, 0x5410, R0 ;  /* 0x00005410ff007816 */ /* 0x010fca0000000000 */
[----:B------:R-:W-:-:S04]  /*83e0*/  FMUL.FTZ R0, R0, 1 ;  /* 0x3f80000000007820 */ /* 0x000fc80000410000 */
[----:B------:R0:W4:Y:S01]  /*83f0*/  F2F.F64.F32 R42, R0 ;  /* 0x00000000002a7310 */ /* 0x0001220000201800 */
[----:B------:R-:W-:Y:S05]  /*8400*/  BRA `(.L_x_4881) ;  /* 0x0000071000007947 */ /* 0x000fea0003800000 */
.L_x_4888:
        /* <DEDUP_REMOVED lines=11> */
.L_x_4895:
        /* <DEDUP_REMOVED lines=21> */
.L_x_4899:
[----:B------:R-:W-:Y:S05]  /*8610*/  BSYNC B1 ;  /* 0x0000000000017941 */ /* 0x000fea0003800000 */
.L_x_4898:
[----:B------:R-:W-:Y:S01]  /*8620*/  LEA R3, R0, 0x3b800000, 0x17 ;  /* 0x3b80000000037811 */ /* 0x000fe200078eb8ff */
[----:B------:R-:W-:-:S05]  /*8630*/  IMAD.SHL.U32 R0, R2, 0x100000, RZ ;  /* 0x0010000002007824 */ /* 0x000fca00078e00ff */
[----:B------:R-:W-:Y:S02]  /*8640*/  LOP3.LUT R0, R3, R0, R4, 0xfe, !PT ;  /* 0x0000000003007212 */ /* 0x000fe400078efe04 */
.L_x_4897:
[----:B------:R-:W-:Y:S05]  /*8650*/  BSYNC B0 ;  /* 0x0000000000007941 */ /* 0x000fea0003800000 */
.L_x_4896:
[----:B------:R-:W-:-:S04]  /*8660*/  FMUL.FTZ R0, R0, 1 ;  /* 0x3f80000000007820 */ /* 0x000fc80000410000 */
[----:B------:R0:W4:Y:S01]  /*8670*/  F2F.F64.F32 R42, R0 ;  /* 0x00000000002a7310 */ /* 0x0001220000201800 */
[----:B------:R-:W-:Y:S05]  /*8680*/  BRA `(.L_x_4881) ;  /* 0x0000049000007947 */ /* 0x000fea0003800000 */
.L_x_4894:
        /* <DEDUP_REMOVED lines=21> */
.L_x_4903:
[----:B------:R-:W-:Y:S05]  /*87e0*/  BSYNC B1 ;  /* 0x0000000000017941 */ /* 0x000fea0003800000 */
.L_x_4902:
[----:B------:R-:W-:Y:S01]  /*87f0*/  LEA R3, R0, 0x37800000, 0x17 ;  /* 0x3780000000037811 */ /* 0x000fe200078eb8ff */
[----:B------:R-:W-:-:S05]  /*8800*/  IMAD.SHL.U32 R0, R2, 0x200000, RZ ;  /* 0x0020000002007824 */ /* 0x000fca00078e00ff */
[----:B------:R-:W-:Y:S02]  /*8810*/  LOP3.LUT R0, R3, R0, R4, 0xfe, !PT ;  /* 0x0000000003007212 */ /* 0x000fe400078efe04 */
.L_x_4901:
[----:B------:R-:W-:Y:S05]  /*8820*/  BSYNC B0 ;  /* 0x0000000000007941 */ /* 0x000fea0003800000 */
.L_x_4900:
[----:B------:R-:W-:-:S04]  /*8830*/  FMUL.FTZ R0, R0, 1 ;  /* 0x3f80000000007820 */ /* 0x000fc80000410000 */
[----:B------:R0:W4:Y:S01]  /*8840*/  F2F.F64.F32 R42, R0 ;  /* 0x00000000002a7310 */ /* 0x0001220000201800 */
[----:B------:R-:W-:Y:S05]  /*8850*/  BRA `(.L_x_4881) ;  /* 0x000002c000007947 */ /* 0x000fea0003800000 */
.L_x_4893:
        /* <DEDUP_REMOVED lines=14> */
.L_x_4907:
[----:B------:R-:W-:Y:S05]  /*8940*/  BSYNC B0 ;  /* 0x0000000000007941 */ /* 0x000fea0003800000 */
.L_x_4906:
[----:B------:R-:W-:-:S04]  /*8950*/  FMUL.FTZ R0, R0, 1 ;  /* 0x3f80000000007820 */ /* 0x000fc80000410000 */
[----:B------:R0:W4:Y:S01]  /*8960*/  F2F.F64.F32 R42, R0 ;  /* 0x00000000002a7310 */ /* 0x0001220000201800 */
[----:B------:R-:W-:Y:S05]  /*8970*/  BRA `(.L_x_4881) ;  /* 0x000001a000007947 */ /* 0x000fea0003800000 */
.L_x_4880:
        /* <DEDUP_REMOVED lines=21> */
.L_x_4905:
[----:B----4-:R-:W4:Y:S02]  /*8ad0*/  LDG.E.64 R42, [R2.64] ;  /* 0x00000024022a7981 */ /* 0x010f24000c1e1b00 */
[----:B----4-:R-:W0:Y:S01]  /*8ae0*/  I2F.F64.U64 R42, R42 ;  /* 0x0000002a002a7312 */ /* 0x010e220000301800 */
[----:B------:R-:W-:Y:S05]  /*8af0*/  BRA `(.L_x_4881) ;  /* 0x0000002000007947 */ /* 0x000fea0003800000 */
.L_x_4904:
[----:B----4-:R-:W4:Y:S02]  /*8b00*/  LDG.E R2, [R2.64] ;  /* 0x0000002402027981 */ /* 0x010f24000c1e1900 */
[----:B----4-:R0:W4:Y:S02]  /*8b10*/  I2F.F64.U32 R42, R2 ;  /* 0x00000002002a7312 */ /* 0x0101240000201800 */
.L_x_4881:
        /* <DEDUP_REMOVED lines=17> */
.L_x_4911:
[----:B----4-:R-:W4:Y:S02]  /*8c30*/  LDG.E.U8 R2, [R2.64] ;  /* 0x0000002402027981 */ /* 0x010f24000c1e1100 */
[----:B----4-:R0:W4:Y:S01]  /*8c40*/  I2F.F64.U16 R18, R2 ;  /* 0x0000000200127312 */ /* 0x0101220000101800 */
[----:B------:R-:W-:Y:S05]  /*8c50*/  BRA `(.L_x_4913) ;  /* 0x00000df000007947 */ /* 0x000fea0003800000 */
.L_x_4910:
        /* <DEDUP_REMOVED lines=9> */
.L_x_4915:
[----:B----4-:R-:W4:Y:S02]  /*8cf0*/  LDG.E R2, [R2.64] ;  /* 0x0000002402027981 */ /* 0x010f24000c1e1900 */
[----:B----4-:R0:W4:Y:S01]  /*8d00*/  I2F.F64 R18, R2 ;  /* 0x0000000200127312 */ /* 0x0101220000201c00 */
[----:B------:R-:W-:Y:S05]  /*8d10*/  BRA `(.L_x_4913) ;  /* 0x00000d3000007947 */ /* 0x000fea0003800000 */
.L_x_4914:
[----:B----4-:R-:W4:Y:S02]  /*8d20*/  LDG.E.U16 R2, [R2.64] ;  /* 0x0000002402027981 */ /* 0x010f24000c1e1500 */
[----:B----4-:R0:W4:Y:S01]  /*8d30*/  I2F.F64.S16 R18, R2 ;  /* 0x0000000200127312 */ /* 0x0101220000101c00 */
[----:B------:R-:W-:Y:S05]  /*8d40*/  BRA `(.L_x_4913) ;  /* 0x00000d0000007947 */ /* 0x000fea0003800000 */
.L_x_4909:
        /* <DEDUP_REMOVED lines=10> */
.L_x_4917:
[----:B----4-:R-:W4:Y:S02]  /*8df0*/  LDG.E.U16 R0, [R2.64] ;  /* 0x0000002402007981 */ /* 0x010f24000c1e1500 */
[----:B----4-:R-:W-:-:S05]  /*8e00*/  HADD2.F32 R0, -RZ, R0.H0_H0 ;  /* 0x20000000ff007230 */ /* 0x010fca0000004100 */
[----:B------:R-:W-:-:S04]  /*8e10*/  FMUL.FTZ R0, R0, 1 ;  /* 0x3f80000000007820 */ /* 0x000fc80000410000 */
[----:B------:R0:W4:Y:S01]  /*8e20*/  F2F.F64.F32 R18, R0 ;  /* 0x0000000000127310 */ /* 0x0001220000201800 */
[----:B------:R-:W-:Y:S05]  /*8e30*/  BRA `(.L_x_4913) ;  /* 0x00000c1000007947 */ /* 0x000fea0003800000 */
.L_x_4916:
        /* <DEDUP_REMOVED lines=10> */
.L_x_4919:
[----:B----4-:R-:W4:Y:S02]  /*8ee0*/  LDG.E.U16 R2, [R2.64] ;  /* 0x0000002402027981 */ /* 0x010f24000c1e1500 */
[----:B----4-:R-:W-:-:S05]  /*8ef0*/  HADD2.F32 R0, -RZ, R2.H0_H0 ;  /* 0x20000002ff007230 */ /* 0x010fca0000004100 */
[----:B------:R-:W-:-:S04]  /*8f00*/  FMUL.FTZ R0, R0, 1 ;  /* 0x3f80000000007820 */ /* 0x000fc80000410000 */
[----:B------:R0:W4:Y:S01]  /*8f10*/  F2F.F64.F32 R18, R0 ;  /* 0x0000000000127310 */ /* 0x0001220000201800 */
[----:B------:R-:W-:Y:S05]  /*8f20*/  BRA `(.L_x_4913) ;  /* 0x00000b2000007947 */ /* 0x000fea0003800000 */
.L_x_4918:
[----:B------:R0:W5:Y:S01]  /*8f30*/  LDG.E.64 R18, [R2.64] ;  /* 0x0000002402127981 */ /* 0x000162000c1e1b00 */
[----:B------:R-:W-:Y:S05]  /*8f40*/  BRA `(.L_x_4913) ;  /* 0x00000b0000007947 */ /* 0x000fea0003800000 */
.L_x_4908:
        /* <DEDUP_REMOVED lines=13> */
.L_x_4922:
[----:B------:R0:W5:Y:S01]  /*9020*/  LDG.E.64 R18, [R2.64] ;  /* 0x0000002402127981 */ /* 0x000162000c1e1b00 */
[----:B------:R-:W-:Y:S05]  /*9030*/  BRA `(.L_x_4913) ;  /* 0x00000a1000007947 */ /* 0x000fea0003800000 */
.L_x_4921:
        /* <DEDUP_REMOVED lines=28> */
.L_x_4924:
        /* <DEDUP_REMOVED lines=15> */
.L_x_4923:
[----:B----4-:R-:W4:Y:S02]  /*92f0*/  LDG.E.U16 R0, [R2.64] ;  /* 0x0000002402007981 */ /* 0x010f24000c1e1500 */
[----:B----4-:R-:W-:-:S05]  /*9300*/  PRMT R0, RZ, 0x5410, R0 ;  /* 0x00005410ff007816 */ /* 0x010fca0000000000 */
[----:B------:R-:W-:-:S04]  /*9310*/  FMUL.FTZ R0, R0, 1 ;  /* 0x3f80000000007820 */ /* 0x000fc80000410000 */
[----:B------:R0:W4:Y:S01]  /*9320*/  F2F.F64.F32 R18, R0 ;  /* 0x0000000000127310 */ /* 0x0001220000201800 */
[----:B------:R-:W-:Y:S05]  /*9330*/  BRA `(.L_x_4913) ;  /* 0x0000071000007947 */ /* 0x000fea0003800000 */
.L_x_4920:
        /* <DEDUP_REMOVED lines=11> */
.L_x_4927:
        /* <DEDUP_REMOVED lines=21> */
.L_x_4931:
[----:B------:R-:W-:Y:S05]  /*9540*/  BSYNC B1 ;  /* 0x0000000000017941 */ /* 0x000fea0003800000 */
.L_x_4930:
[----:B------:R-:W-:Y:S01]  /*9550*/  LEA R3, R0, 0x3b800000, 0x17 ;  /* 0x3b80000000037811 */ /* 0x000fe200078eb8ff */
[----:B------:R-:W-:-:S05]  /*9560*/  IMAD.SHL.U32 R0, R2, 0x100000, RZ ;  /* 0x0010000002007824 */ /* 0x000fca00078e00ff */
[----:B------:R-:W-:Y:S02]  /*9570*/  LOP3.LUT R0, R3, R0, R4, 0xfe, !PT ;  /* 0x0000000003007212 */ /* 0x000fe400078efe04 */
.L_x_4929:
[----:B------:R-:W-:Y:S05]  /*9580*/  BSYNC B0 ;  /* 0x0000000000007941 */ /* 0x000fea0003800000 */
.L_x_4928:
[----:B------:R-:W-:-:S04]  /*9590*/  FMUL.FTZ R0, R0, 1 ;  /* 0x3f80000000007820 */ /* 0x000fc80000410000 */
[----:B------:R0:W4:Y:S01]  /*95a0*/  F2F.F64.F32 R18, R0 ;  /* 0x0000000000127310 */ /* 0x0001220000201800 */
[----:B------:R-:W-:Y:S05]  /*95b0*/  BRA `(.L_x_4913) ;  /* 0x0000049000007947 */ /* 0x000fea0003800000 */
.L_x_4926:
        /* <DEDUP_REMOVED lines=21> */
.L_x_4935:
[----:B------:R-:W-:Y:S05]  /*9710*/  BSYNC B1 ;  /* 0x0000000000017941 */ /* 0x000fea0003800000 */
.L_x_4934:
[----:B------:R-:W-:Y:S01]  /*9720*/  LEA R3, R0, 0x37800000, 0x17 ;  /* 0x3780000000037811 */ /* 0x000fe200078eb8ff */
[----:B------:R-:W-:-:S05]  /*9730*/  IMAD.SHL.U32 R0, R2, 0x200000, RZ ;  /* 0x0020000002007824 */ /* 0x000fca00078e00ff */
[----:B------:R-:W-:Y:S02]  /*9740*/  LOP3.LUT R0, R3, R0, R4, 0xfe, !PT ;  /* 0x0000000003007212 */ /* 0x000fe400078efe04 */
.L_x_4933:
[----:B------:R-:W-:Y:S05]  /*9750*/  BSYNC B0 ;  /* 0x0000000000007941 */ /* 0x000fea0003800000 */
.L_x_4932:
[----:B------:R-:W-:-:S04]  /*9760*/  FMUL.FTZ R0, R0, 1 ;  /* 0x3f80000000007820 */ /* 0x000fc80000410000 */
[----:B------:R0:W4:Y:S01]  /*9770*/  F2F.F64.F32 R18, R0 ;  /* 0x0000000000127310 */ /* 0x0001220000201800 */
[----:B------:R-:W-:Y:S05]  /*9780*/  BRA `(.L_x_4913) ;  /* 0x000002c000007947 */ /* 0x000fea0003800000 */
.L_x_4925:
        /* <DEDUP_REMOVED lines=14> */
.L_x_4939:
[----:B------:R-:W-:Y:S05]  /*9870*/  BSYNC B0 ;  /* 0x0000000000007941 */ /* 0x000fea0003800000 */
.L_x_4938:
[----:B------:R-:W-:-:S04]  /*9880*/  FMUL.FTZ R0, R0, 1 ;  /* 0x3f80000000007820 */ /* 0x000fc80000410000 */
[----:B------:R0:W4:Y:S01]  /*9890*/  F2F.F64.F32 R18, R0 ;  /* 0x0000000000127310 */ /* 0x0001220000201800 */
[----:B------:R-:W-:Y:S05]  /*98a0*/  BRA `(.L_x_4913) ;  /* 0x000001a000007947 */ /* 0x000fea0003800000 */
.L_x_4912:
        /* <DEDUP_REMOVED lines=21> */
.L_x_4937:
[----:B----4-:R-:W4:Y:S02]  /*9a00*/  LDG.E.64 R18, [R2.64] ;  /* 0x0000002402127981 */ /* 0x010f24000c1e1b00 */
[----:B----4-:R-:W0:Y:S01]  /*9a10*/  I2F.F64.U64 R18, R18 ;  /* 0x0000001200127312 */ /* 0x010e220000301800 */
[----:B------:R-:W-:Y:S05]  /*9a20*/  BRA `(.L_x_4913) ;  /* 0x0000002000007947 */ /* 0x000fea0003800000 */
.L_x_4936:
[----:B----4-:R-:W4:Y:S02]  /*9a30*/  LDG.E R2, [R2.64] ;  /* 0x0000002402027981 */ /* 0x010f24000c1e1900 */
[----:B----4-:R0:W4:Y:S02]  /*9a40*/  I2F.F64.U32 R18, R2 ;  /* 0x0000000200127312 */ /* 0x0101240000201800 */
.L_x_4913:
        /* <DEDUP_REMOVED lines=17> */
.L_x_4943:
[----:B----4-:R-:W4:Y:S02]  /*9b60*/  LDG.E.U8 R2, [R2.64] ;  /* 0x0000002402027981 */ /* 0x010f24000c1e1100 */
[----:B----4-:R0:W4:Y:S01]  /*9b70*/  I2F.F64.U16 R40, R2 ;  /* 0x0000000200287312 */ /* 0x0101220000101800 */
[----:B------:R-:W-:Y:S05]  /*9b80*/  BRA `(.L_x_4945) ;  /* 0x00000df000007947 */ /* 0x000fea0003800000 */
.L_x_4942:
        /* <DEDUP_REMOVED lines=9> */
.L_x_4947:
[----:B----4-:R-:W4:Y:S02]  /*9c20*/  LDG.E R2, [R2.64] ;  /* 0x0000002402027981 */ /* 0x010f24000c1e1900 */
[----:B----4-:R0:W4:Y:S01]  /*9c30*/  I2F.F64 R40, R2 ;  /* 0x0000000200287312 */ /* 0x0101220000201c00 */
[----:B------:R-:W-:Y:S05]  /*9c40*/  BRA `(.L_x_4945) ;  /* 0x00000d3000007947 */ /* 0x000fea0003800000 */
.L_x_4946:
[----:B----4-:R-:W4:Y:S02]  /*9c50*/  LDG.E.U16 R2, [R2.64] ;  /* 0x0000002402027981 */ /* 0x010f24000c1e1500 */
[----:B----4-:R0:W4:Y:S01]  /*9c60*/  I2F.F64.S16 R40, R2 ;  /* 0x0000000200287312 */ /* 0x0101220000101c00 */
[----:B------:R-:W-:Y:S05]  /*9c70*/  BRA `(.L_x_4945) ;  /* 0x00000d0000007947 */ /* 0x000fea0003800000 */
.L_x_4941:
        /* <DEDUP_REMOVED lines=10> */
.L_x_4949:
[----:B----4-:R-:W4:Y:S02]  /*9d20*/  LDG.E.U16 R0, [R2.64] ;  /* 0x0000002402007981 */ /* 0x010f24000c1e1500 */
[----:B----4-:R-:W-:-:S05]  /*9d30*/  HADD2.F32 R0, -RZ, R0.H0_H0 ;  /* 0x20000000ff007230 */ /* 0x010fca0000004100 */
[----:B------:R-:W-:-:S04]  /*9d40*/  FMUL.FTZ R0, R0, 1 ;  /* 0x3f80000000007820 */ /* 0x000fc80000410000 */
[----:B------:R0:W4:Y:S01]  /*9d50*/  F2F.F64.F32 R40, R0 ;  /* 0x0000000000287310 */ /* 0x0001220000201800 */
[----:B------:R-:W-:Y:S05]  /*9d60*/  BRA `(.L_x_4945) ;  /* 0x00000c1000007947 */ /* 0x000fea0003800000 */
.L_x_4948:
        /* <DEDUP_REMOVED lines=10> */
.L_x_4951:
[----:B----4-:R-:W4:Y:S02]  /*9e10*/  LDG.E.U16 R2, [R2.64] ;  /* 0x0000002402027981 */ /* 0x010f24000c1e1500 */
[----:B----4-:R-:W-:-:S05]  /*9e20*/  HADD2.F32 R0, -RZ, R2.H0_H0 ;  /* 0x20000002ff007230 */ /* 0x010fca0000004100 */
[----:B------:R-:W-:-:S04]  /*9e30*/  FMUL.FTZ R0, R0, 1 ;  /* 0x3f80000000007820 */ /* 0x000fc80000410000 */
[----:B------:R0:W4:Y:S01]  /*9e40*/  F2F.F64.F32 R40, R0 ;  /* 0x0000000000287310 */ /* 0x0001220000201800 */
[----:B------:R-:W-:Y:S05]  /*9e50*/  BRA `(.L_x_4945) ;  /* 0x00000b2000007947 */ /* 0x000fea0003800000 */
.L_x_4950:
[----:B------:R0:W5:Y:S01]  /*9e60*/  LDG.E.64 R40, [R2.64] ;  /* 0x0000002402287981 */ /* 0x000162000c1e1b00 */
[----:B------:R-:W-:Y:S05]  /*9e70*/  BRA `(.L_x_4945) ;  /* 0x00000b0000007947 */ /* 0x000fea0003800000 */
.L_x_4940:
        /* <DEDUP_REMOVED lines=13> */
.L_x_4954:
[----:B------:R0:W5:Y:S01]  /*9f50*/  LDG.E.64 R40, [R2.64] ;  /* 0x0000002402287981 */ /* 0x000162000c1e1b00 */
[----:B------:R-:W-:Y:S05]  /*9f60*/  BRA `(.L_x_4945) ;  /* 0x00000a1000007947 */ /* 0x000fea0003800000 */
.L_x_4953:
        /* <DEDUP_REMOVED lines=28> */
.L_x_4956:
        /* <DEDUP_REMOVED lines=15> */
.L_x_4955:
[----:B----4-:R-:W4:Y:S02]  /*a220*/  LDG.E.U16 R0, [R2.64] ;  /* 0x0000002402007981 */ /* 0x010f24000c1e1500 */
[----:B----4-:R-:W-:-:S05]  /*a230*/  PRMT R0, RZ, 0x5410, R0 ;  /* 0x00005410ff007816 */ /* 0x010fca0000000000 */
[----:B------:R-:W-:-:S04]  /*a240*/  FMUL.FTZ R0, R0, 1 ;  /* 0x3f80000000007820 */ /* 0x000fc80000410000 */
[----:B------:R0:W4:Y:S01]  /*a250*/  F2F.F64.F32 R40, R0 ;  /* 0x0000000000287310 */ /* 0x0001220000201800 */
[----:B------:R-:W-:Y:S05]  /*a260*/  BRA `(.L_x_4945) ;  /* 0x0000071000007947 */ /* 0x000fea0003800000 */
.L_x_4952:
        /* <DEDUP_REMOVED lines=11> */
.L_x_4959:
        /* <DEDUP_REMOVED lines=21> */
.L_x_4963:
[----:B------:R-:W-:Y:S05]  /*a470*/  BSYNC B1 ;  /* 0x0000000000017941 */ /* 0x000fea0003800000 */
.L_x_4962:
[----:B------:R-:W-:Y:S01]  /*a480*/  LEA R3, R0, 0x3b800000, 0x17 ;  /* 0x3b80000000037811 */ /* 0x000fe200078eb8ff */
[----:B------:R-:W-:-:S05]  /*a490*/  IMAD.SHL.U32 R0, R2, 0x100000, RZ ;  /* 0x0010000002007824 */ /* 0x000fca00078e00ff */
[----:B------:R-:W-:Y:S02]  /*a4a0*/  LOP3.LUT R0, R3, R0, R4, 0xfe, !PT ;  /* 0x0000000003007212 */ /* 0x000fe400078efe04 */
.L_x_4961:
[----:B------:R-:W-:Y:S05]  /*a4b0*/  BSYNC B0 ;  /* 0x0000000000007941 */ /* 0x000fea0003800000 */
.L_x_4960:
[----:B------:R-:W-:-:S04]  /*a4c0*/  FMUL.FTZ R0, R0, 1 ;  /* 0x3f80000000007820 */ /* 0x000fc80000410000 */
[----:B------:R0:W4:Y:S01]  /*a4d0*/  F2F.F64.F32 R40, R0 ;  /* 0x0000000000287310 */ /* 0x0001220000201800 */
[----:B------:R-:W-:Y:S05]  /*a4e0*/  BRA `(.L_x_4945) ;  /* 0x0000049000007947 */ /* 0x000fea0003800000 */
.L_x_4958:
        /* <DEDUP_REMOVED lines=21> */
.L_x_4967:
[----:B------:R-:W-:Y:S05]  /*a640*/  BSYNC B1 ;  /* 0x0000000000017941 */ /* 0x000fea0003800000 */
.L_x_4966:
[----:B------:R-:W-:Y:S01]  /*a650*/  LEA R3, R0, 0x37800000, 0x17 ;  /* 0x3780000000037811 */ /* 0x000fe200078eb8ff */
[----:B------:R-:W-:-:S05]  /*a660*/  IMAD.SHL.U32 R0, R2, 0x200000, RZ ;  /* 0x0020000002007824 */ /* 0x000fca00078e00ff */
[----:B------:R-:W-:Y:S02]  /*a670*/  LOP3.LUT R0, R3, R0, R4, 0xfe, !PT ;  /* 0x0000000003007212 */ /* 0x000fe400078efe04 */
.L_x_4965:
[----:B------:R-:W-:Y:S05]  /*a680*/  BSYNC B0 ;  /* 0x0000000000007941 */ /* 0x000fea0003800000 */
.L_x_4964:
[----:B------:R-:W-:-:S04]  /*a690*/  FMUL.FTZ R0, R0, 1 ;  /* 0x3f80000000007820 */ /* 0x000fc80000410000 */
[----:B------:R0:W4:Y:S01]  /*a6a0*/  F2F.F64.F32 R40, R0 ;  /* 0x0000000000287310 */ /* 0x0001220000201800 */
[----:B------:R-:W-:Y:S05]  /*a6b0*/  BRA `(.L_x_4945) ;  /* 0x000002c000007947 */ /* 0x000fea0003800000 */
.L_x_4957:
        /* <DEDUP_REMOVED lines=14> */
.L_x_4971:
[----:B------:R-:W-:Y:S05]  /*a7a0*/  BSYNC B0 ;  /* 0x0000000000007941 */ /* 0x000fea0003800000 */
.L_x_4970:
[----:B------:R-:W-:-:S04]  /*a7b0*/  FMUL.FTZ R0, R0, 1 ;  /* 0x3f80000000007820 */ /* 0x000fc80000410000 */
[----:B------:R0:W4:Y:S01]  /*a7c0*/  F2F.F64.F32 R40, R0 ;  /* 0x0000000000287310 */ /* 0x0001220000201800 */
[----:B------:R-:W-:Y:S05]  /*a7d0*/  BRA `(.L_x_4945) ;  /* 0x000001a000007947 */ /* 0x000fea0003800000 */
.L_x_4944:
        /* <DEDUP_REMOVED lines=21> */
.L_x_4969:
[----:B----4-:R-:W4:Y:S02]  /*a930*/  LDG.E.64 R40, [R2.64] ;  /* 0x0000002402287981 */ /* 0x010f24000c1e1b00 */
[----:B----4-:R-:W0:Y:S01]  /*a940*/  I2F.F64.U64 R40, R40 ;  /* 0x0000002800287312 */ /* 0x010e220000301800 */
[----:B------:R-:W-:Y:S05]  /*a950*/  BRA `(.L_x_4945) ;  /* 0x0000002000007947 */ /* 0x000fea0003800000 */
.L_x_4968:
[----:B----4-:R-:W4:Y:S02]  /*a960*/  LDG.E R2, [R2.64] ;  /* 0x0000002402027981 */ /* 0x010f24000c1e1900 */
[----:B----4-:R0:W4:Y:S02]  /*a970*/  I2F.F64.U32 R40, R2 ;  /* 0x0000000200287312 */ /* 0x0101240000201800 */
.L_x_4945:
        /* <DEDUP_REMOVED lines=17> */
.L_x_4975:
[----:B----4-:R-:W4:Y:S02]  /*aa90*/  LDG.E.U8 R2, [R2.64] ;  /* 0x0000002402027981 */ /* 0x010f24000c1e1100 */
[----:B----4-:R0:W4:Y:S01]  /*aaa0*/  I2F.F64.U16 R38, R2 ;  /* 0x0000000200267312 */ /* 0x0101220000101800 */
[----:B------:R-:W-:Y:S05]  /*aab0*/  BRA `(.L_x_4977) ;  /* 0x00000df000007947 */ /* 0x000fea0003800000 */
.L_x_4974:
        /* <DEDUP_REMOVED lines=9> */
.L_x_4979:
[----:B----4-:R-:W4:Y:S02]  /*ab50*/  LDG.E R2, [R2.64] ;  /* 0x0000002402027981 */ /* 0x010f24000c1e1900 */
[----:B----4-:R0:W4:Y:S01]  /*ab60*/  I2F.F64 R38, R2 ;  /* 0x0000000200267312 */ /* 0x0101220000201c00 */
[----:B------:R-:W-:Y:S05]  /*ab70*/  BRA `(.L_x_4977) ;  /* 0x00000d3000007947 */ /* 0x000fea0003800000 */
.L_x_4978:
[----:B----4-:R-:W4:Y:S02]  /*ab80*/  LDG.E.U16 R2, [R2.64] ;  /* 0x0000002402027981 */ /* 0x010f24000c1e1500 */
[----:B----4-:R0:W4:Y:S01]  /*ab90*/  I2F.F64.S16 R38, R2 ;  /* 0x0000000200267312 */ /* 0x0101220000101c00 */
[----:B------:R-:W-:Y:S05]  /*aba0*/  BRA `(.L_x_4977) ;  /* 0x00000d0000007947 */ /* 0x000fea0003800000 */
.L_x_4973:
        /* <DEDUP_REMOVED lines=10> */
.L_x_4981:
[----:B----4-:R-:W4:Y:S02]  /*ac50*/  LDG.E.U16 R0, [R2.64] ;  /* 0x0000002402007981 */ /* 0x010f24000c1e1500 */
[----:B----4-:R-:W-:-:S05]  /*ac60*/  HADD2.F32 R0, -RZ, R0.H0_H0 ;  /* 0x20000000ff007230 */ /* 0x010fca0000004100 */
[----:B------:R-:W-:-:S04]  /*ac70*/  FMUL.FTZ R0, R0, 1 ;  /* 0x3f80000000007820 */ /* 0x000fc80000410000 */
[----:B------:R0:W4:Y:S01]  /*ac80*/  F2F.F64.F32 R38, R0 ;  /* 0x0000000000267310 */ /* 0x0001220000201800 */
[----:B------:R-:W-:Y:S05]  /*ac90*/  BRA `(.L_x_4977) ;  /* 0x00000c1000007947 */ /* 0x000fea0003800000 */
.L_x_4980:
        /* <DEDUP_REMOVED lines=10> */
.L_x_4983:
[----:B----4-:R-:W4:Y:S02]  /*ad40*/  LDG.E.U16 R2, [R2.64] ;  /* 0x0000002402027981 */ /* 0x010f24000c1e1500 */
[----:B----4-:R-:W-:-:S05]  /*ad50*/  HADD2.F32 R0, -RZ, R2.H0_H0 ;  /* 0x20000002ff007230 */ /* 0x010fca0000004100 */
[----:B------:R-:W-:-:S04]  /*ad60*/  FMUL.FTZ R0, R0, 1 ;  /* 0x3f80000000007820 */ /* 0x000fc80000410000 */
[----:B------:R0:W4:Y:S01]  /*ad70*/  F2F.F64.F32 R38, R0 ;  /* 0x0000000000267310 */ /* 0x0001220000201800 */
[----:B------:R-:W-:Y:S05]  /*ad80*/  BRA `(.L_x_4977) ;  /* 0x00000b2000007947 */ /* 0x000fea0003800000 */
.L_x_4982:
[----:B------:R0:W5:Y:S01]  /*ad90*/  LDG.E.64 R38, [R2.64] ;  /* 0x0000002402267981 */ /* 0x000162000c1e1b00 */
[----:B------:R-:W-:Y:S05]  /*ada0*/  BRA `(.L_x_4977) ;  /* 0x00000b0000007947 */ /* 0x000fea0003800000 */
.L_x_4972:
        /* <DEDUP_REMOVED lines=13> */
.L_x_4986:
[----:B------:R0:W5:Y:S01]  /*ae80*/  LDG.E.64 R38, [R2.64] ;  /* 0x0000002402267981 */ /* 0x000162000c1e1b00 */
[----:B------:R-:W-:Y:S05]  /*ae90*/  BRA `(.L_x_4977) ;  /* 0x00000a1000007947 */ /* 0x000fea0003800000 */
.L_x_4985:
        /* <DEDUP_REMOVED lines=28> */
.L_x_4988:
        /* <DEDUP_REMOVED lines=15> */
.L_x_4987:
[----:B----4-:R-:W4:Y:S02]  /*b150*/  LDG.E.U16 R0, [R2.64] ;  /* 0x0000002402007981 */ /* 0x010f24000c1e1500 */
[----:B----4-:R-:W-:-:S05]  /*b160*/  PRMT R0, RZ, 0x5410, R0 ;  /* 0x00005410ff007816 */ /* 0x010fca0000000000 */
[----:B------:R-:W-:-:S04]  /*b170*/  FMUL.FTZ R0, R0, 1 ;  /* 0x3f80000000007820 */ /* 0x000fc80000410000 */
[----:B------:R0:W4:Y:S01]  /*b180*/  F2F.F64.F32 R38, R0 ;  /* 0x0000000000267310 */ /* 0x0001220000201800 */
[----:B------:R-:W-:Y:S05]  /*b190*/  BRA `(.L_x_4977) ;  /* 0x0000071000007947 */ /* 0x000fea0003800000 */
.L_x_4984:
        /* <DEDUP_REMOVED lines=11> */
.L_x_4991:
        /* <DEDUP_REMOVED lines=21> */
.L_x_4995:
[----:B------:R-:W-:Y:S05]  /*b3a0*/  BSYNC B1 ;  /* 0x0000000000017941 */ /* 0x000fea0003800000 */
.L_x_4994:
[----:B------:R-:W-:Y:S01]  /*b3b0*/  LEA R3, R0, 0x3b800000, 0x17 ;  /* 0x3b80000000037811 */ /* 0x000fe200078eb8ff */
[----:B------:R-:W-:-:S05]  /*b3c0*/  IMAD.SHL.U32 R0, R2, 0x100000, RZ ;  /* 0x0010000002007824 */ /* 0x000fca00078e00ff */
[----:B------:R-:W-:Y:S02]  /*b3d0*/  LOP3.LUT R0, R3, R0, R4, 0xfe, !PT ;  /* 0x0000000003007212 */ /* 0x000fe400078efe04 */
.L_x_4993:
[----:B------:R-:W-:Y:S05]  /*b3e0*/  BSYNC B0 ;  /* 0x0000000000007941 */ /* 0x000fea0003800000 */
.L_x_4992:
[----:B------:R-:W-:-:S04]  /*b3f0*/  FMUL.FTZ R0, R0, 1 ;  /* 0x3f80000000007820 */ /* 0x000fc80000410000 */
[----:B------:R0:W4:Y:S01]  /*b400*/  F2F.F64.F32 R38, R0 ;  /* 0x0000000000267310 */ /* 0x0001220000201800 */
[----:B------:R-:W-:Y:S05]  /*b410*/  BRA `(.L_x_4977) ;  /* 0x0000049000007947 */ /* 0x000fea0003800000 */
.L_x_4990:
        /* <DEDUP_REMOVED lines=21> */
.L_x_4999:
[----:B------:R-:W-:Y:S05]  /*b570*/  BSYNC B1 ;  /* 0x0000000000017941 */ /* 0x000fea0003800000 */
.L_x_4998:
[----:B------:R-:W-:Y:S01]  /*b580*/  LEA R3, R0, 0x37800000, 0x17 ;  /* 0x3780000000037811 */ /* 0x000fe200078eb8ff */
[----:B------:R-:W-:-:S05]  /*b590*/  IMAD.SHL.U32 R0, R2, 0x200000, RZ ;  /* 0x0020000002007824 */ /* 0x000fca00078e00ff */
[----:B------:R-:W-:Y:S02]  /*b5a0*/  LOP3.LUT R0, R3, R0, R4, 0xfe, !PT ;  /* 0x0000000003007212 */ /* 0x000fe400078efe04 */
.L_x_4997:
[----:B------:R-:W-:Y:S05]  /*b5b0*/  BSYNC B0 ;  /* 0x0000000000007941 */ /* 0x000fea0003800000 */
.L_x_4996:
[----:B------:R-:W-:-:S04]  /*b5c0*/  FMUL.FTZ R0, R0, 1 ;  /* 0x3f80000000007820 */ /* 0x000fc80000410000 */
[----:B------:R0:W4:Y:S01]  /*b5d0*/  F2F.F64.F32 R38, R0 ;  /* 0x0000000000267310 */ /* 0x0001220000201800 */
[----:B------:R-:W-:Y:S05]  /*b5e0*/  BRA `(.L_x_4977) ;  /* 0x000002c000007947 */ /* 0x000fea0003800000 */
.L_x_4989:
        /* <DEDUP_REMOVED lines=14> */
.L_x_5003:
[----:B------:R-:W-:Y:S05]  /*b6d0*/  BSYNC B0 ;  /* 0x0000000000007941 */ /* 0x000fea0003800000 */
.L_x_5002:
[----:B------:R-:W-:-:S04]  /*b6e0*/  FMUL.FTZ R0, R0, 1 ;  /* 0x3f80000000007820 */ /* 0x000fc80000410000 */
[----:B------:R0:W4:Y:S01]  /*b6f0*/  F2F.F64.F32 R38, R0 ;  /* 0x0000000000267310 */ /* 0x0001220000201800 */
[----:B------:R-:W-:Y:S05]  /*b700*/  BRA `(.L_x_4977) ;  /* 0x000001a000007947 */ /* 0x000fea0003800000 */
.L_x_4976:
        /* <DEDUP_REMOVED lines=21> */
.L_x_5001:
[----:B----4-:R-:W4:Y:S02]  /*b860*/  LDG.E.64 R38, [R2.64] ;  /* 0x0000002402267981 */ /* 0x010f24000c1e1b00 */
[----:B----4-:R-:W0:Y:S01]  /*b870*/  I2F.F64.U64 R38, R38 ;  /* 0x0000002600267312 */ /* 0x010e220000301800 */
[----:B------:R-:W-:Y:S05]  /*b880*/  BRA `(.L_x_4977) ;  /* 0x0000002000007947 */ /* 0x000fea0003800000 */
.L_x_5000:
[----:B----4-:R-:W4:Y:S02]  /*b890*/  LDG.E R2, [R2.64] ;  /* 0x0000002402027981 */ /* 0x010f24000c1e1900 */
[----:B----4-:R0:W4:Y:S02]  /*b8a0*/  I2F.F64.U32 R38, R2 ;  /* 0x0000000200267312 */ /* 0x0101240000201800 */
.L_x_4977:
[----:B------:R-:W-:-:S03]  /*b8b0*/  IADD3 R52, R52, 0x80, RZ ;  /* 0x0000008034347810 */ /* 0x000fc60007ffe0ff */
.L_x_4875:
[----:B------:R-:W-:Y:S05]  /*b8c0*/  BSYNC B6 ;  /* 0x0000000000067941 */ /* 0x000fea0003800000 */
.L_x_4874:
[----:B------:R-:W-:Y:S01]  /*b8d0*/  ISETP.GE.AND P0, PT, R52, R51, PT ;  /* 0x000000333400720c */ /* 0x000fe20003f06270 */
[----:B------:R-:W-:Y:S01]  /*b8e0*/  BSSY B6, `(.L_x_5004) ;  /* 0x00003d4000067945 */ /* 0x000fe20003800000 */
[----:B------:R-:W-:Y:S01]  /*b8f0*/  CS2R R46, SRZ ;  /* 0x00000000002e7805 */ /* 0x000fe2000001ff00 */
[----:B0-----:R-:W-:Y:S01]  /*b900*/  CS2R R16, SRZ ;  /* 0x0000000000107805 */ /* 0x001fe2000001ff00 */
[----:B------:R-:W-:-:S09]  /*b910*/  CS2R R44, SRZ ;  /* 0x00000000002c7805 */ /* 0x000fd2000001ff00 */
        /* <DEDUP_REMOVED lines=19> */
.L_x_5009:
[----:B----4-:R-:W4:Y:S02]  /*ba50*/  LDG.E.U8 R2, [R2.64] ;  /* 0x0000002402027981 */ /* 0x010f24000c1e1100 */
[----:B----4-:R0:W4:Y:S01]  /*ba60*/  I2F.F64.U16 R46, R2 ;  /* 0x00000002002e7312 */ /* 0x0101220000101800 */
[----:B------:R-:W-:Y:S05]  /*ba70*/  BRA `(.L_x_5011) ;  /* 0x00000df000007947 */ /* 0x000fea0003800000 */
.L_x_5008:
        /* <DEDUP_REMOVED lines=9> */
.L_x_5013:
[----:B----4-:R-:W4:Y:S02]  /*bb10*/  LDG.E R2, [R2.64] ;  /* 0x0000002402027981 */ /* 0x010f24000c1e1900 */
[----:B----4-:R0:W4:Y:S01]  /*bb20*/  I2F.F64 R46, R2 ;  /* 0x00000002002e7312 */ /* 0x0101220000201c00 */
[----:B------:R-:W-:Y:S05]  /*bb30*/  BRA `(.L_x_5011) ;  /* 0x00000d3000007947 */ /* 0x000fea0003800000 */
.L_x_5012:
[----:B----4-:R-:W4:Y:S02]  /*bb40*/  LDG.E.U16 R2, [R2.64] ;  /* 0x0000002402027981 */ /* 0x010f24000c1e1500 */
[----:B----4-:R0:W4:Y:S01]  /*bb50*/  I2F.F64.S16 R46, R2 ;  /* 0x00000002002e7312 */ /* 0x0101220000101c00 */
[----:B------:R-:W-:Y:S05]  /*bb60*/  BRA `(.L_x_5011) ;  /* 0x00000d0000007947 */ /* 0x000fea0003800000 */
.L_x_5007:
        /* <DEDUP_REMOVED lines=10> */
.L_x_5015:
[----:B----4-:R-:W4:Y:S02]  /*bc10*/  LDG.E.U16 R0, [R2.64] ;  /* 0x0000002402007981 */ /* 0x010f24000c1e1500 */
[----:B----4-:R-:W-:-:S05]  /*bc20*/  HADD2.F32 R0, -RZ, R0.H0_H0 ;  /* 0x20000000ff007230 */ /* 0x010fca0000004100 */
[----:B------:R-:W-:-:S04]  /*bc30*/  FMUL.FTZ R0, R0, 1 ;  /* 0x3f80000000007820 */ /* 0x000fc80000410000 */
[----:B------:R0:W4:Y:S01]  /*bc40*/  F2F.F64.F32 R46, R0 ;  /* 0x00000000002e7310 */ /* 0x0001220000201800 */
[----:B------:R-:W-:Y:S05]  /*bc50*/  BRA `(.L_x_5011) ;  /* 0x00000c1000007947 */ /* 0x000fea0003800000 */
.L_x_5014:
        /* <DEDUP_REMOVED lines=10> */
.L_x_5017:
[----:B----4-:R-:W4:Y:S02]  /*bd00*/  LDG.E.U16 R2, [R2.64] ;  /* 0x0000002402027981 */ /* 0x010f24000c1e1500 */
[----:B----4-:R-:W-:-:S05]  /*bd10*/  HADD2.F32 R0, -RZ, R2.H0_H0 ;  /* 0x20000002ff007230 */ /* 0x010fca0000004100 */
[----:B------:R-:W-:-:S04]  /*bd20*/  FMUL.FTZ R0, R0, 1 ;  /* 0x3f80000000007820 */ /* 0x000fc80000410000 */
[----:B------:R0:W4:Y:S01]  /*bd30*/  F2F.F64.F32 R46, R0 ;  /* 0x00000000002e7310 */ /* 0x0001220000201800 */
[----:B------:R-:W-:Y:S05]  /*bd40*/  BRA `(.L_x_5011) ;  /* 0x00000b2000007947 */ /* 0x000fea0003800000 */
.L_x_5016:
[----:B------:R0:W5:Y:S01]  /*bd50*/  LDG.E.64 R46, [R2.64] ;  /* 0x00000024022e7981 */ /* 0x000162000c1e1b00 */
[----:B------:R-:W-:Y:S05]  /*bd60*/  BRA `(.L_x_5011) ;  /* 0x00000b0000007947 */ /* 0x000fea0003800000 */
.L_x_5006:
        /* <DEDUP_REMOVED lines=13> */
.L_x_5020:
[----:B------:R0:W5:Y:S01]  /*be40*/  LDG.E.64 R46, [R2.64] ;  /* 0x00000024022e7981 */ /* 0x000162000c1e1b00 */
[----:B------:R-:W-:Y:S05]  /*be50*/  BRA `(.L_x_5011) ;  /* 0x00000a1000007947 */ /* 0x000fea0003800000 */
.L_x_5019:
        /* <DEDUP_REMOVED lines=28> */
.L_x_5022:
        /* <DEDUP_REMOVED lines=15> */
.L_x_5021:
[----:B----4-:R-:W4:Y:S02]  /*c110*/  LDG.E.U16 R0, [R2.64] ;  /* 0x0000002402007981 */ /* 0x010f24000c1e1500 */
[----:B----4-:R-:W-:-:S05]  /*c120*/  PRMT R0, RZ, 0x5410, R0 ;  /* 0x00005410ff007816 */ /* 0x010fca0000000000 */
[----:B------:R-:W-:-:S04]  /*c130*/  FMUL.FTZ R0, R0, 1 ;  /* 0x3f80000000007820 */ /* 0x000fc80000410000 */
[----:B------:R0:W4:Y:S01]  /*c140*/  F2F.F64.F32 R46, R0 ;  /* 0x00000000002e7310 */ /* 0x0001220000201800 */
[----:B------:R-:W-:Y:S05]  /*c150*/  BRA `(.L_x_5011) ;  /* 0x0000071000007947 */ /* 0x000fea0003800000 */
.L_x_5018:
        /* <DEDUP_REMOVED lines=11> */
.L_x_5025:
        /* <DEDUP_REMOVED lines=21> */
.L_x_5029:
[----:B------:R-:W-:Y:S05]  /*c360*/  BSYNC B1 ;  /* 0x0000000000017941 */ /* 0x000fea0003800000 */
.L_x_5028:
[----:B------:R-:W-:Y:S01]  /*c370*/  LEA R3, R0, 0x3b800000, 0x17 ;  /* 0x3b80000000037811 */ /* 0x000fe200078eb8ff */
[----:B------:R-:W-:-:S05]  /*c380*/  IMAD.SHL.U32 R0, R2, 0x100000, RZ ;  /* 0x0010000002007824 */ /* 0x000fca00078e00ff */
[----:B------:R-:W-:Y:S02]  /*c390*/  LOP3.LUT R0, R3, R0, R4, 0xfe, !PT ;  /* 0x0000000003007212 */ /* 0x000fe400078efe04 */
.L_x_5027:
[----:B------:R-:W-:Y:S05]  /*c3a0*/  BSYNC B0 ;  /* 0x0000000000007941 */ /* 0x000fea0003800000 */
.L_x_5026:
[----:B------:R-:W-:-:S04]  /*c3b0*/  FMUL.FTZ R0, R0, 1 ;  /* 0x3f80000000007820 */ /* 0x000fc80000410000 */
[----:B------:R0:W4:Y:S01]  /*c3c0*/  F2F.F64.F32 R46, R0 ;  /* 0x00000000002e7310 */ /* 0x0001220000201800 */
[----:B------:R-:W-:Y:S05]  /*c3d0*/  BRA `(.L_x_5011) ;  /* 0x0000049000007947 */ /* 0x000fea0003800000 */
.L_x_5024:
        /* <DEDUP_REMOVED lines=21> */
.L_x_5033:
[----:B------:R-:W-:Y:S05]  /*c530*/  BSYNC B1 ;  /* 0x0000000000017941 */ /* 0x000fea0003800000 */
.L_x_5032:
[----:B------:R-:W-:Y:S01]  /*c540*/  LEA R3, R0, 0x37800000, 0x17 ;  /* 0x3780000000037811 */ /* 0x000fe200078eb8ff */
[----:B------:R-:W-:-:S05]  /*c550*/  IMAD.SHL.U32 R0, R2, 0x200000, RZ ;  /* 0x0020000002007824 */ /* 0x000fca00078e00ff */
[----:B------:R-:W-:Y:S02]  /*c560*/  LOP3.LUT R0, R3, R0, R4, 0xfe, !PT ;  /* 0x0000000003007212 */ /* 0x000fe400078efe04 */
.L_x_5031:
[----:B------:R-:W-:Y:S05]  /*c570*/  BSYNC B0 ;  /* 0x0000000000007941 */ /* 0x000fea0003800000 */
.L_x_5030:
[----:B------:R-:W-:-:S04]  /*c580*/  FMUL.FTZ R0, R0, 1 ;  /* 0x3f80000000007820 */ /* 0x000fc80000410000 */
[----:B------:R0:W4:Y:S01]  /*c590*/  F2F.F64.F32 R46, R0 ;  /* 0x00000000002e7310 */ /* 0x0001220000201800 */
[----:B------:R-:W-:Y:S05]  /*c5a0*/  BRA `(.L_x_5011) ;  /* 0x000002c000007947 */ /* 0x000fea0003800000 */
.L_x_5023:
        /* <DEDUP_REMOVED lines=14> */
.L_x_5037:
[----:B------:R-:W-:Y:S05]  /*c690*/  BSYNC B0 ;  /* 0x0000000000007941 */ /* 0x000fea0003800000 */
.L_x_5036:
[----:B------:R-:W-:-:S04]  /*c6a0*/  FMUL.FTZ R0, R0, 1 ;  /* 0x3f80000000007820 */ /* 0x000fc80000410000 */
[----:B------:R0:W4:Y:S01]  /*c6b0*/  F2F.F64.F32 R46, R0 ;  /* 0x00000000002e7310 */ /* 0x0001220000201800 */
[----:B------:R-:W-:Y:S05]  /*c6c0*/  BRA `(.L_x_5011) ;  /* 0x000001a000007947 */ /* 0x000fea0003800000 */
.L_x_5010:
        /* <DEDUP_REMOVED lines=21> */
.L_x_5035:
[----:B----4-:R-:W4:Y:S02]  /*c820*/  LDG.E.64 R46, [R2.64] ;  /* 0x00000024022e7981 */ /* 0x010f24000c1e1b00 */
[----:B----4-:R-:W0:Y:S01]  /*c830*/  I2F.F64.U64 R46, R46 ;  /* 0x0000002e002e7312 */ /* 0x010e220000301800 */
[----:B------:R-:W-:Y:S05]  /*c840*/  BRA `(.L_x_5011) ;  /* 0x0000002000007947 */ /* 0x000fea0003800000 */
.L_x_5034:
[----:B----4-:R-:W4:Y:S02]  /*c850*/  LDG.E R2, [R2.64] ;  /* 0x0000002402027981 */ /* 0x010f24000c1e1900 */
[----:B----4-:R0:W4:Y:S02]  /*c860*/  I2F.F64.U32 R46, R2 ;  /* 0x00000002002e7312 */ /* 0x0101240000201800 */
.L_x_5011:
[----:B0-----:R-:W0:Y:S01]  /*c870*/  LDC.U8 R4, c[0x0][0x195] ;  /* 0x00006540ff047b82 */ /* 0x001e220000000000 */
[----:B------:R-:W-:-:S05]  /*c880*/  IMAD R2, R50, c[0x0][0x19c], RZ ;  /* 0x0000670032027a24 */ /* 0x000fca00078e02ff */
        /* <DEDUP_REMOVED lines=16> */
.L_x_5041:
[----:B----4-:R-:W4:Y:S02]  /*c990*/  LDG.E.U8 R2, [R2.64] ;  /* 0x0000002402027981 */ /* 0x010f24000c1e1100 */
[----:B----4-:R0:W4:Y:S01]  /*c9a0*/  I2F.F64.U16 R16, R2 ;  /* 0x0000000200107312 */ /* 0x0101220000101800 */
[----:B------:R-:W-:Y:S05]  /*c9b0*/  BRA `(.L_x_5043) ;  /* 0x00000df000007947 */ /* 0x000fea0003800000 */
.L_x_5040:
        /* <DEDUP_REMOVED lines=9> */
.L_x_5045:
[----:B----4-:R-:W4:Y:S02]  /*ca50*/  LDG.E R2, [R2.64] ;  /* 0x0000002402027981 */ /* 0x010f24000c1e1900 */
[----:B----4-:R0:W4:Y:S01]  /*ca60*/  I2F.F64 R16, R2 ;  /* 0x0000000200107312 */ /* 0x0101220000201c00 */
[----:B------:R-:W-:Y:S05]  /*ca70*/  BRA `(.L_x_5043) ;  /* 0x00000d3000007947 */ /* 0x000fea0003800000 */
.L_x_5044:
[----:B----4-:R-:W4:Y:S02]  /*ca80*/  LDG.E.U16 R2, [R2.64] ;  /* 0x0000002402027981 */ /* 0x010f24000c1e1500 */
[----:B----4-:R0:W4:Y:S01]  /*ca90*/  I2F.F64.S16 R16, R2 ;  /* 0x0000000200107312 */ /* 0x0101220000101c00 */
[----:B------:R-:W-:Y:S05]  /*caa0*/  BRA `(.L_x_5043) ;  /* 0x00000d0000007947 */ /* 0x000fea0003800000 */
.L_x_5039:
        /* <DEDUP_REMOVED lines=10> */
.L_x_5047:
[----:B----4-:R-:W4:Y:S02]  /*cb50*/  LDG.E.U16 R0, [R2.64] ;  /* 0x0000002402007981 */ /* 0x010f24000c1e1500 */
[----:B----4-:R-:W-:-:S05]  /*cb60*/  HADD2.F32 R0, -RZ, R0.H0_H0 ;  /* 0x20000000ff007230 */ /* 0x010fca0000004100 */
[----:B------:R-:W-:-:S04]  /*cb70*/  FMUL.FTZ R0, R0, 1 ;  /* 0x3f80000000007820 */ /* 0x000fc80000410000 */
[----:B------:R0:W4:Y:S01]  /*cb80*/  F2F.F64.F32 R16, R0 ;  /* 0x0000000000107310 */ /* 0x0001220000201800 */
[----:B------:R-:W-:Y:S05]  /*cb90*/  BRA `(.L_x_5043) ;  /* 0x00000c1000007947 */ /* 0x000fea0003800000 */
.L_x_5046:
        /* <DEDUP_REMOVED lines=10> */
.L_x_5049:
[----:B----4-:R-:W4:Y:S02]  /*cc40*/  LDG.E.U16 R2, [R2.64] ;  /* 0x0000002402027981 */ /* 0x010f24000c1e1500 */
[----:B----4-:R-:W-:-:S05]  /*cc50*/  HADD2.F32 R0, -RZ, R2.H0_H0 ;  /* 0x20000002ff007230 */ /* 0x010fca0000004100 */
[----:B------:R-:W-:-:S04]  /*cc60*/  FMUL.FTZ R0, R0, 1 ;  /* 0x3f80000000007820 */ /* 0x000fc80000410000 */
[----:B------:R0:W4:Y:S01]  /*cc70*/  F2F.F64.F32 R16, R0 ;  /* 0x0000000000107310 */ /* 0x0001220000201800 */
[----:B------:R-:W-:Y:S05]  /*cc80*/  BRA `(.L_x_5043) ;  /* 0x00000b2000007947 */ /* 0x000fea0003800000 */
.L_x_5048:
[----:B------:R0:W5:Y:S01]  /*cc90*/  LDG.E.64 R16, [R2.64] ;  /* 0x0000002402107981 */ /* 0x000162000c1e1b00 */
[----:B------:R-:W-:Y:S05]  /*cca0*/  BRA `(.L_x_5043) ;  /* 0x00000b0000007947 */ /* 0x000fea0003800000 */
.L_x_5038:
        /* <DEDUP_REMOVED lines=13> */
.L_x_5052:
[----:B------:R0:W5:Y:S01]  /*cd80*/  LDG.E.64 R16, [R2.64] ;  /* 0x0000002402107981 */ /* 0x000162000c1e1b00 */
[----:B------:R-:W-:Y:S05]  /*cd90*/  BRA `(.L_x_5043) ;  /* 0x00000a1000007947 */ /* 0x000fea0003800000 */
.L_x_5051:
        /* <DEDUP_REMOVED lines=28> */
.L_x_5054:
        /* <DEDUP_REMOVED lines=15> */
.L_x_5053:
[----:B----4-:R-:W4:Y:S02]  /*d050*/  LDG.E.U16 R0, [R2.64] ;  /* 0x0000002402007981 */ /* 0x010f24000c1e1500 */
[----:B----4-:R-:W-:-:S05]  /*d060*/  PRMT R0, RZ, 0x5410, R0 ;  /* 0x00005410ff007816 */ /* 0x010fca0000000000 */
[----:B------:R-:W-:-:S04]  /*d070*/  FMUL.FTZ R0, R0, 1 ;  /* 0x3f80000000007820 */ /* 0x000fc80000410000 */
[----:B------:R0:W4:Y:S01]  /*d080*/  F2F.F64.F32 R16, R0 ;  /* 0x0000000000107310 */ /* 0x0001220000201800 */
[----:B------:R-:W-:Y:S05]  /*d090*/  BRA `(.L_x_5043) ;  /* 0x0000071000007947 */ /* 0x000fea0003800000 */
.L_x_5050:
        /* <DEDUP_REMOVED lines=11> */
.L_x_5057:
        /* <DEDUP_REMOVED lines=21> */
.L_x_5061:
[----:B------:R-:W-:Y:S05]  /*d2a0*/  BSYNC B1 ;  /* 0x0000000000017941 */ /* 0x000fea0003800000 */
.L_x_5060:
[----:B------:R-:W-:Y:S01]  /*d2b0*/  LEA R3, R0, 0x3b800000, 0x17 ;  /* 0x3b80000000037811 */ /* 0x000fe200078eb8ff */
[----:B------:R-:W-:-:S05]  /*d2c0*/  IMAD.SHL.U32 R0, R2, 0x100000, RZ ;  /* 0x0010000002007824 */ /* 0x000fca00078e00ff */
[----:B------:R-:W-:Y:S02]  /*d2d0*/  LOP3.LUT R0, R3, R0, R4, 0xfe, !PT ;  /* 0x0000000003007212 */ /* 0x000fe400078efe04 */
.L_x_5059:
[----:B------:R-:W-:Y:S05]  /*d2e0*/  BSYNC B0 ;  /* 0x0000000000007941 */ /* 0x000fea0003800000 */
.L_x_5058:
[----:B------:R-:W-:-:S04]  /*d2f0*/  FMUL.FTZ R0, R0, 1 ;  /* 0x3f80000000007820 */ /* 0x000fc80000410000 */
[----:B------:R0:W4:Y:S01]  /*d300*/  F2F.F64.F32 R16, R0 ;  /* 0x0000000000107310 */ /* 0x0001220000201800 */
[----:B------:R-:W-:Y:S05]  /*d310*/  BRA `(.L_x_5043) ;  /* 0x0000049000007947 */ /* 0x000fea0003800000 */
.L_x_5056:
        /* <DEDUP_REMOVED lines=21> */
.L_x_5065:
[----:B------:R-:W-:Y:S05]  /*d470*/  BSYNC B1 ;  /* 0x0000000000017941 */ /* 0x000fea0003800000 */
.L_x_5064:
[----:B------:R-:W-:Y:S01]  /*d480*/  LEA R3, R0, 0x37800000, 0x17 ;  /* 0x3780000000037811 */ /* 0x000fe200078eb8ff */
[----:B------:R-:W-:-:S05]  /*d490*/  IMAD.SHL.U32 R0, R2, 0x200000, RZ ;  /* 0x0020000002007824 */ /* 0x000fca00078e00ff */
[----:B------:R-:W-:Y:S02]  /*d4a0*/  LOP3.LUT R0, R3, R0, R4, 0xfe, !PT ;  /* 0x0000000003007212 */ /* 0x000fe400078efe04 */
.L_x_5063:
[----:B------:R-:W-:Y:S05]  /*d4b0*/  BSYNC B0 ;  /* 0x0000000000007941 */ /* 0x000fea0003800000 */
.L_x_5062:
[----:B------:R-:W-:-:S04]  /*d4c0*/  FMUL.FTZ R0, R0, 1 ;  /* 0x3f80000000007820 */ /* 0x000fc80000410000 */
[----:B------:R0:W4:Y:S01]  /*d4d0*/  F2F.F64.F32 R16, R0 ;  /* 0x0000000000107310 */ /* 0x0001220000201800 */
[----:B------:R-:W-:Y:S05]  /*d4e0*/  BRA `(.L_x_5043) ;  /* 0x000002c000007947 */ /* 0x000fea0003800000 */
.L_x_5055:
        /* <DEDUP_REMOVED lines=14> */
.L_x_5069:
[----:B------:R-:W-:Y:S05]  /*d5d0*/  BSYNC B0 ;  /* 0x0000000000007941 */ /* 0x000fea0003800000 */
.L_x_5068:
[----:B------:R-:W-:-:S04]  /*d5e0*/  FMUL.FTZ R0, R0, 1 ;  /* 0x3f80000000007820 */ /* 0x000fc80000410000 */
[----:B------:R0:W4:Y:S01]  /*d5f0*/  F2F.F64.F32 R16, R0 ;  /* 0x0000000000107310 */ /* 0x0001220000201800 */
[----:B------:R-:W-:Y:S05]  /*d600*/  BRA `(.L_x_5043) ;  /* 0x000001a000007947 */ /* 0x000fea0003800000 */
.L_x_5042:
        /* <DEDUP_REMOVED lines=21> */
.L_x_5067:
[----:B----4-:R-:W4:Y:S02]  /*d760*/  LDG.E.64 R16, [R2.64] ;  /* 0x0000002402107981 */ /* 0x010f24000c1e1b00 */
[----:B----4-:R-:W0:Y:S01]  /*d770*/  I2F.F64.U64 R16, R16 ;  /* 0x0000001000107312 */ /* 0x010e220000301800 */
[----:B------:R-:W-:Y:S05]  /*d780*/  BRA `(.L_x_5043) ;  /* 0x0000002000007947 */ /* 0x000fea0003800000 */
.L_x_5066:
[----:B----4-:R-:W4:Y:S02]  /*d790*/  LDG.E R2, [R2.64] ;  /* 0x0000002402027981 */ /* 0x010f24000c1e1900 */
[----:B----4-:R0:W4:Y:S02]  /*d7a0*/  I2F.F64.U32 R16, R2 ;  /* 0x0000000200107312 */ /* 0x0101240000201800 */
.L_x_5043:
        /* <DEDUP_REMOVED lines=18> */
.L_x_5073:
[----:B----4-:R-:W4:Y:S02]  /*d8d0*/  LDG.E.U8 R2, [R2.64] ;  /* 0x0000002402027981 */ /* 0x010f24000c1e1100 */
[----:B----4-:R0:W4:Y:S01]  /*d8e0*/  I2F.F64.U16 R44, R2 ;  /* 0x00000002002c7312 */ /* 0x0101220000101800 */
[----:B------:R-:W-:Y:S05]  /*d8f0*/  BRA `(.L_x_5075) ;  /* 0x00000df000007947 */ /* 0x000fea0003800000 */
.L_x_5072:
        /* <DEDUP_REMOVED lines=9> */
.L_x_5077:
[----:B----4-:R-:W4:Y:S02]  /*d990*/  LDG.E R2, [R2.64] ;  /* 0x0000002402027981 */ /* 0x010f24000c1e1900 */
[----:B----4-:R0:W4:Y:S01]  /*d9a0*/  I2F.F64 R44, R2 ;  /* 0x00000002002c7312 */ /* 0x0101220000201c00 */
[----:B------:R-:W-:Y:S05]  /*d9b0*/  BRA `(.L_x_5075) ;  /* 0x00000d3000007947 */ /* 0x000fea0003800000 */
.L_x_5076:
[----:B----4-:R-:W4:Y:S02]  /*d9c0*/  LDG.E.U16 R2, [R2.64] ;  /* 0x0000002402027981 */ /* 0x010f24000c1e1500 */
[----:B----4-:R0:W4:Y:S01]  /*d9d0*/  I2F.F64.S16 R44, R2 ;  /* 0x00000002002c7312 */ /* 0x0101220000101c00 */
[----:B------:R-:W-:Y:S05]  /*d9e0*/  BRA `(.L_x_5075) ;  /* 0x00000d0000007947 */ /* 0x000fea0003800000 */
.L_x_5071:
        /* <DEDUP_REMOVED lines=10> */
.L_x_5079:
[----:B----4-:R-:W4:Y:S02]  /*da90*/  LDG.E.U16 R0, [R2.64] ;  /* 0x0000002402007981 */ /* 0x010f24000c1e1500 */
[----:B----4-:R-:W-:-:S05]  /*daa0*/  HADD2.F32 R0, -RZ, R0.H0_H0 ;  /* 0x20000000ff007230 */ /* 0x010fca0000004100 */
[----:B------:R-:W-:-:S04]  /*dab0*/  FMUL.FTZ R0, R0, 1 ;  /* 0x3f80000000007820 */ /* 0x000fc80000410000 */
[----:B------:R0:W4:Y:S01]  /*dac0*/  F2F.F64.F32 R44, R0 ;  /* 0x00000000002c7310 */ /* 0x0001220000201800 */
[----:B------:R-:W-:Y:S05]  /*dad0*/  BRA `(.L_x_5075) ;  /* 0x00000c1000007947 */ /* 0x000fea0003800000 */
.L_x_5078:
        /* <DEDUP_REMOVED lines=10> */
.L_x_5081:
[----:B----4-:R-:W4:Y:S02]  /*db80*/  LDG.E.U16 R2, [R2.64] ;  /* 0x0000002402027981 */ /* 0x010f24000c1e1500 */
[----:B----4-:R-:W-:-:S05]  /*db90*/  HADD2.F32 R0, -RZ, R2.H0_H0 ;  /* 0x20000002ff007230 */ /* 0x010fca0000004100 */
[----:B------:R-:W-:-:S04]  /*dba0*/  FMUL.FTZ R0, R0, 1 ;  /* 0x3f80000000007820 */ /* 0x000fc80000410000 */
[----:B------:R0:W4:Y:S01]  /*dbb0*/  F2F.F64.F32 R44, R0 ;  /* 0x00000000002c7310 */ /* 0x0001220000201800 */
[----:B------:R-:W-:Y:S05]  /*dbc0*/  BRA `(.L_x_5075) ;  /* 0x00000b2000007947 */ /* 0x000fea0003800000 */
.L_x_5080:
[----:B------:R0:W5:Y:S01]  /*dbd0*/  LDG.E.64 R44, [R2.64] ;  /* 0x00000024022c7981 */ /* 0x000162000c1e1b00 */
[----:B------:R-:W-:Y:S05]  /*dbe0*/  BRA `(.L_x_5075) ;  /* 0x00000b0000007947 */ /* 0x000fea0003800000 */
.L_x_5070:
        /* <DEDUP_REMOVED lines=13> */
.L_x_5084:
[----:B------:R0:W5:Y:S01]  /*dcc0*/  LDG.E.64 R44, [R2.64] ;  /* 0x00000024022c7981 */ /* 0x000162000c1e1b00 */
[----:B------:R-:W-:Y:S05]  /*dcd0*/  BRA `(.L_x_5075) ;  /* 0x00000a1000007947 */ /* 0x000fea0003800000 */
.L_x_5083:
        /* <DEDUP_REMOVED lines=28> */
.L_x_5086:
        /* <DEDUP_REMOVED lines=15> */
.L_x_5085:
[----:B----4-:R-:W4:Y:S02]  /*df90*/  LDG.E.U16 R0, [R2.64] ;  /* 0x0000002402007981 */ /* 0x010f24000c1e1500 */
[----:B----4-:R-:W-:-:S05]  /*dfa0*/  PRMT R0, RZ, 0x5410, R0 ;  /* 0x00005410ff007816 */ /* 0x010fca0000000000 */
[----:B------:R-:W-:-:S04]  /*dfb0*/  FMUL.FTZ R0, R0, 1 ;  /* 0x3f80000000007820 */ /* 0x000fc80000410000 */
[----:B------:R0:W4:Y:S01]  /*dfc0*/  F2F.F64.F32 R44, R0 ;  /* 0x00000000002c7310 */ /* 0x0001220000201800 */
[----:B------:R-:W-:Y:S05]  /*dfd0*/  BRA `(.L_x_5075) ;  /* 0x0000071000007947 */ /* 0x000fea0003800000 */
.L_x_5082:
        /* <DEDUP_REMOVED lines=11> */
.L_x_5089:
        /* <DEDUP_REMOVED lines=21> */
.L_x_5093:
[----:B------:R-:W-:Y:S05]  /*e1e0*/  BSYNC B1 ;  /* 0x0000000000017941 */ /* 0x000fea0003800000 */
.L_x_5092:
[----:B------:R-:W-:Y:S01]  /*e1f0*/  LEA R3, R0, 0x3b800000, 0x17 ;  /* 0x3b80000000037811 */ /* 0x000fe200078eb8ff */
[----:B------:R-:W-:-:S05]  /*e200*/  IMAD.SHL.U32 R0, R2, 0x100000, RZ ;  /* 0x0010000002007824 */ /* 0x000fca00078e00ff */
[----:B------:R-:W-:Y:S02]  /*e210*/  LOP3.LUT R0, R3, R0, R4, 0xfe, !PT ;  /* 0x0000000003007212 */ /* 0x000fe400078efe04 */
.L_x_5091:
[----:B------:R-:W-:Y:S05]  /*e220*/  BSYNC B0 ;  /* 0x0000000000007941 */ /* 0x000fea0003800000 */
.L_x_5090:
[----:B------:R-:W-:-:S04]  /*e230*/  FMUL.FTZ R0, R0, 1 ;  /* 0x3f80000000007820 */ /* 0x000fc80000410000 */
[----:B------:R0:W4:Y:S01]  /*e240*/  F2F.F64.F32 R44, R0 ;  /* 0x00000000002c7310 */ /* 0x0001220000201800 */
[----:B------:R-:W-:Y:S05]  /*e250*/  BRA `(.L_x_5075) ;  /* 0x0000049000007947 */ /* 0x000fea0003800000 */
.L_x_5088:
        /* <DEDUP_REMOVED lines=21> */
.L_x_5097:
[----:B------:R-:W-:Y:S05]  /*e3b0*/  BSYNC B1 ;  /* 0x0000000000017941 */ /* 0x000fea0003800000 */
.L_x_5096:
[----:B------:R-:W-:Y:S01]  /*e3c0*/  LEA R3, R0, 0x37800000, 0x17 ;  /* 0x3780000000037811 */ /* 0x000fe200078eb8ff */
[----:B------:R-:W-:-:S05]  /*e3d0*/  IMAD.SHL.U32 R0, R2, 0x200000, RZ ;  /* 0x0020000002007824 */ /* 0x000fca00078e00ff */
[----:B------:R-:W-:Y:S02]  /*e3e0*/  LOP3.LUT R0, R3, R0, R4, 0xfe, !PT ;  /* 0x0000000003007212 */ /* 0x000fe400078efe04 */
.L_x_5095:
[----:B------:R-:W-:Y:S05]  /*e3f0*/  BSYNC B0 ;  /* 0x0000000000007941 */ /* 0x000fea0003800000 */
.L_x_5094:
[----:B------:R-:W-:-:S04]  /*e400*/  FMUL.FTZ R0, R0, 1 ;  /* 0x3f80000000007820 */ /* 0x000fc80000410000 */
[----:B------:R0:W4:Y:S01]  /*e410*/  F2F.F64.F32 R44, R0 ;  /* 0x00000000002c7310 */ /* 0x0001220000201800 */
[----:B------:R-:W-:Y:S05]  /*e420*/  BRA `(.L_x_5075) ;  /* 0x000002c000007947 */ /* 0x000fea0003800000 */
.L_x_5087:
        /* <DEDUP_REMOVED lines=14> */
.L_x_5101:
[----:B------:R-:W-:Y:S05]  /*e510*/  BSYNC B0 ;  /* 0x0000000000007941 */ /* 0x000fea0003800000 */
.L_x_5100:
[----:B------:R-:W-:-:S04]  /*e520*/  FMUL.FTZ R0, R0, 1 ;  /* 0x3f80000000007820 */ /* 0x000fc80000410000 */
[----:B------:R0:W4:Y:S01]  /*e530*/  F2F.F64.F32 R44, R0 ;  /* 0x00000000002c7310 */ /* 0x0001220000201800 */
[----:B------:R-:W-:Y:S05]  /*e540*/  BRA `(.L_x_5075) ;  /* 0x000001a000007947 */ /* 0x000fea0003800000 */
.L_x_5074:
        /* <DEDUP_REMOVED lines=21> */
.L_x_5099:
[----:B----4-:R-:W4:Y:S02]  /*e6a0*/  LDG.E.64 R44, [R2.64] ;  /* 0x00000024022c7981 */ /* 0x010f24000c1e1b00 */
[----:B----4-:R-:W0:Y:S01]  /*e6b0*/  I2F.F64.U64 R44, R44 ;  /* 0x0000002c002c7312 */ /* 0x010e220000301800 */
[----:B------:R-:W-:Y:S05]  /*e6c0*/  BRA `(.L_x_5075) ;  /* 0x0000002000007947 */ /* 0x000fea0003800000 */
.L_x_5098:
[----:B----4-:R-:W4:Y:S02]  /*e6d0*/  LDG.E R2, [R2.64] ;  /* 0x0000002402027981 */ /* 0x010f24000c1e1900 */
[----:B----4-:R0:W4:Y:S02]  /*e6e0*/  I2F.F64.U32 R44, R2 ;  /* 0x00000002002c7312 */ /* 0x0101240000201800 */
.L_x_5075:
        /* <DEDUP_REMOVED lines=18> */
.L_x_5105:
[----:B----4-:R-:W4:Y:S02]  /*e810*/  LDG.E.U8 R2, [R2.64] ;  /* 0x0000002402027981 */ /* 0x010f24000c1e1100 */
[----:B----4-:R0:W4:Y:S01]  /*e820*/  I2F.F64.U16 R48, R2 ;  /* 0x0000000200307312 */ /* 0x0101220000101800 */
[----:B------:R-:W-:Y:S05]  /*e830*/  BRA `(.L_x_5005) ;  /* 0x00000de000007947 */ /* 0x000fea0003800000 */
.L_x_5104:
        /* <DEDUP_REMOVED lines=9> */
.L_x_5108:
[----:B----4-:R-:W4:Y:S02]  /*e8d0*/  LDG.E R2, [R2.64] ;  /* 0x0000002402027981 */ /* 0x010f24000c1e1900 */
[----:B----4-:R0:W4:Y:S01]  /*e8e0*/  I2F.F64 R48, R2 ;  /* 0x0000000200307312 */ /* 0x0101220000201c00 */
[----:B------:R-:W-:Y:S05]  /*e8f0*/  BRA `(.L_x_5005) ;  /* 0x00000d2000007947 */ /* 0x000fea0003800000 */
.L_x_5107:
[----:B----4-:R-:W4:Y:S02]  /*e900*/  LDG.E.U16 R2, [R2.64] ;  /* 0x0000002402027981 */ /* 0x010f24000c1e1500 */
[----:B----4-:R0:W4:Y:S01]  /*e910*/  I2F.F64.S16 R48, R2 ;  /* 0x0000000200307312 */ /* 0x0101220000101c00 */
[----:B------:R-:W-:Y:S05]  /*e920*/  BRA `(.L_x_5005) ;  /* 0x00000cf000007947 */ /* 0x000fea0003800000 */
.L_x_5103:
        /* <DEDUP_REMOVED lines=10> */
.L_x_5110:
[----:B----4-:R-:W4:Y:S02]  /*e9d0*/  LDG.E.U16 R0, [R2.64] ;  /* 0x0000002402007981 */ /* 0x010f24000c1e1500 */
[----:B----4-:R-:W-:-:S05]  /*e9e0*/  HADD2.F32 R0, -RZ, R0.H0_H0 ;  /* 0x20000000ff007230 */ /* 0x010fca0000004100 */
[----:B------:R-:W-:-:S04]  /*e9f0*/  FMUL.FTZ R0, R0, 1 ;  /* 0x3f80000000007820 */ /* 0x000fc80000410000 */
[----:B------:R0:W4:Y:S01]  /*ea00*/  F2F.F64.F32 R48, R0 ;  /* 0x0000000000307310 */ /* 0x0001220000201800 */
[----:B------:R-:W-:Y:S05]  /*ea10*/  BRA `(.L_x_5005) ;  /* 0x00000c0000007947 */ /* 0x000fea0003800000 */
.L_x_5109:
        /* <DEDUP_REMOVED lines=10> */
.L_x_5112:
[----:B----4-:R-:W4:Y:S02]  /*eac0*/  LDG.E.U16 R2, [R2.64] ;  /* 0x0000002402027981 */ /* 0x010f24000c1e1500 */
[----:B----4-:R-:W-:-:S05]  /*ead0*/  HADD2.F32 R0, -RZ, R2.H0_H0 ;  /* 0x20000002ff007230 */ /* 0x010fca0000004100 */
[----:B------:R-:W-:-:S04]  /*eae0*/  FMUL.FTZ R0, R0, 1 ;  /* 0x3f80000000007820 */ /* 0x000fc80000410000 */
[----:B------:R0:W4:Y:S01]  /*eaf0*/  F2F.F64.F32 R48, R0 ;  /* 0x0000000000307310 */ /* 0x0001220000201800 */
[----:B------:R-:W-:Y:S05]  /*eb00*/  BRA `(.L_x_5005) ;  /* 0x00000b1000007947 */ /* 0x000fea0003800000 */
.L_x_5111:
[----:B------:R0:W5:Y:S01]  /*eb10*/  LDG.E.64 R48, [R2.64] ;  /* 0x0000002402307981 */ /* 0x000162000c1e1b00 */
[----:B------:R-:W-:Y:S05]  /*eb20*/  BRA `(.L_x_5005) ;  /* 0x00000af000007947 */ /* 0x000fea0003800000 */
.L_x_5102:
        /* <DEDUP_REMOVED lines=13> */
.L_x_5115:
[----:B------:R0:W5:Y:S01]  /*ec00*/  LDG.E.64 R48, [R2.64] ;  /* 0x0000002402307981 */ /* 0x000162000c1e1b00 */
[----:B------:R-:W-:Y:S05]  /*ec10*/  BRA `(.L_x_5005) ;  /* 0x00000a0000007947 */ /* 0x000fea0003800000 */
.L_x_5114:
        /* <DEDUP_REMOVED lines=28> */
.L_x_5117:
        /* <DEDUP_REMOVED lines=15> */
.L_x_5116:
[----:B----4-:R-:W4:Y:S02]  /*eed0*/  LDG.E.U16 R0, [R2.64] ;  /* 0x0000002402007981 */ /* 0x010f24000c1e1500 */
[----:B----4-:R-:W-:-:S05]  /*eee0*/  PRMT R0, RZ, 0x5410, R0 ;  /* 0x00005410ff007816 */ /* 0x010fca0000000000 */
[----:B------:R-:W-:-:S04]  /*eef0*/  FMUL.FTZ R0, R0, 1 ;  /* 0x3f80000000007820 */ /* 0x000fc80000410000 */
[----:B------:R0:W4:Y:S01]  /*ef00*/  F2F.F64.F32 R48, R0 ;  /* 0x0000000000307310 */ /* 0x0001220000201800 */
[----:B------:R-:W-:Y:S05]  /*ef10*/  BRA `(.L_x_5005) ;  /* 0x0000070000007947 */ /* 0x000fea0003800000 */
.L_x_5113:
        /* <DEDUP_REMOVED lines=11> */
.L_x_5120:
        /* <DEDUP_REMOVED lines=21> */
.L_x_5124:
[----:B------:R-:W-:Y:S05]  /*f120*/  BSYNC B1 ;  /* 0x0000000000017941 */ /* 0x000fea0003800000 */
.L_x_5123:
[----:B------:R-:W-:Y:S01]  /*f130*/  LEA R3, R0, 0x3b800000, 0x17 ;  /* 0x3b80000000037811 */ /* 0x000fe200078eb8ff */
[----:B------:R-:W-:-:S05]  /*f140*/  IMAD.SHL.U32 R0, R2, 0x100000, RZ ;  /* 0x0010000002007824 */ /* 0x000fca00078e00ff */
[----:B------:R-:W-:Y:S02]  /*f150*/  LOP3.LUT R0, R3, R0, R4, 0xfe, !PT ;  /* 0x0000000003007212 */ /* 0x000fe400078efe04 */
.L_x_5122:
[----:B------:R-:W-:Y:S05]  /*f160*/  BSYNC B0 ;  /* 0x0000000000007941 */ /* 0x000fea0003800000 */
.L_x_5121:
[----:B------:R-:W-:-:S04]  /*f170*/  FMUL.FTZ R0, R0, 1 ;  /* 0x3f80000000007820 */ /* 0x000fc80000410000 */
[----:B------:R0:W4:Y:S01]  /*f180*/  F2F.F64.F32 R48, R0 ;  /* 0x0000000000307310 */ /* 0x0001220000201800 */
[----:B------:R-:W-:Y:S05]  /*f190*/  BRA `(.L_x_5005) ;  /* 0x0000048000007947 */ /* 0x000fea0003800000 */
.L_x_5119:
        /* <DEDUP_REMOVED lines=21> */
.L_x_5128:
[----:B------:R-:W-:Y:S05]  /*f2f0*/  BSYNC B1 ;  /* 0x0000000000017941 */ /* 0x000fea0003800000 */
.L_x_5127:
[----:B------:R-:W-:Y:S01]  /*f300*/  LEA R3, R0, 0x37800000, 0x17 ;  /* 0x3780000000037811 */ /* 0x000fe200078eb8ff */
[----:B------:R-:W-:-:S05]  /*f310*/  IMAD.SHL.U32 R0, R2, 0x200000, RZ ;  /* 0x0020000002007824 */ /* 0x000fca00078e00ff */
[----:B------:R-:W-:Y:S02]  /*f320*/  LOP3.LUT R0, R3, R0, R4, 0xfe, !PT ;  /* 0x0000000003007212 */ /* 0x000fe400078efe04 */
.L_x_5126:
[----:B------:R-:W-:Y:S05]  /*f330*/  BSYNC B0 ;  /* 0x0000000000007941 */ /* 0x000fea0003800000 */
.L_x_5125:
[----:B------:R-:W-:-:S04]  /*f340*/  FMUL.FTZ R0, R0, 1 ;  /* 0x3f80000000007820 */ /* 0x000fc80000410000 */
[----:B------:R0:W4:Y:S01]  /*f350*/  F2F.F64.F32 R48, R0 ;  /* 0x0000000000307310 */ /* 0x0001220000201800 */
[----:B------:R-:W-:Y:S05]  /*f360*/  BRA `(.L_x_5005) ;  /* 0x000002b000007947 */ /* 0x000fea0003800000 */
.L_x_5118:
        /* <DEDUP_REMOVED lines=14> */
.L_x_5132:
[----:B------:R-:W-:Y:S05]  /*f450*/  BSYNC B0 ;  /* 0x0000000000007941 */ /* 0x000fea0003800000 */
.L_x_5131:
[----:B------:R-:W-:-:S04]  /*f460*/  FMUL.FTZ R0, R0, 1 ;  /* 0x3f80000000007820 */ /* 0x000fc80000410000 */
[----:B------:R0:W4:Y:S01]  /*f470*/  F2F.F64.F32 R48, R0 ;  /* 0x0000000000307310 */ /* 0x0001220000201800 */
[----:B------:R-:W-:Y:S05]  /*f480*/  BRA `(.L_x_5005) ;  /* 0x0000019000007947 */ /* 0x000fea0003800000 */
.L_x_5106:
        /* <DEDUP_REMOVED lines=19> */
[----:B------:R-:W-:Y:S05]  /*f5c0*/  BRA `(.L_x_5005) ;  /* 0x0000005000007947 */ /* 0x000fea0003800000 */
.L_x_5130:
[----:B----4-:R-:W4:Y:S02]  /*f5d0*/  LDG.E.64 R48, [R2.64] ;  /* 0x0000002402307981 */ /* 0x010f24000c1e1b00 */
[----:B----4-:R-:W0:Y:S01]  /*f5e0*/  I2F.F64.U64 R48, R48 ;  /* 0x0000003000307312 */ /* 0x010e220000301800 */
[----:B------:R-:W-:Y:S05]  /*f5f0*/  BRA `(.L_x_5005) ;  /* 0x0000002000007947 */ /* 0x000fea0003800000 */
.L_x_5129:
[----:B----4-:R-:W4:Y:S02]  /*f600*/  LDG.E R2, [R2.64] ;  /* 0x0000002402027981 */ /* 0x010f24000c1e1900 */
[----:B----4-:R0:W4:Y:S02]  /*f610*/  I2F.F64.U32 R48, R2 ;  /* 0x0000000200307312 */ /* 0x0101240000201800 */
.L_x_5005:
[----:B------:R-:W-:Y:S05]  /*f620*/  BSYNC B6 ;  /* 0x0000000000067941 */ /* 0x000fea0003800000 */
.L_x_5004:
[----:B0-----:R-:W0:Y:S01]  /*f630*/  S2R R0, SR_TID.X ;  /* 0x0000000000007919 */ /* 0x001e220000002100 */
[----:B------:R-:W-:Y:S01]  /*f640*/  BSSY B0, `(.L_x_5133) ;  /* 0x0000041000007945 */ /* 0x000fe20003800000 */
[----:B0-----:R-:W-:-:S13]  /*f650*/  ISETP.GE.AND P0, PT, R0, R51, PT ;  /* 0x000000330000720c */ /* 0x001fda0003f06270 */
[----:B------:R-:W-:Y:S05]  /*f660*/  @P0 BRA `(.L_x_5134) ;  /* 0x000003e000000947 */ /* 0x000fea0003800000 */
[----:B------:R-:W-:Y:S01]  /*f670*/  IMAD.MOV.U32 R2, RZ, RZ, 0x652b82fe ;  /* 0x652b82feff027424 */ /* 0x000fe200078e00ff */
[----:B-----5:R-:W0:Y:S01]  /*f680*/  DADD R8, -RZ, -R32 ;  /* 0x00000000ff087229 */ /* 0x020e220000000920 */
[----:B------:R-:W-:Y:S01]  /*f690*/  IMAD.MOV.U32 R3, RZ, RZ, 0x3ff71547 ;  /* 0x3ff71547ff037424 */ /* 0x000fe200078e00ff */
[----:B------:R-:W-:Y:S05]  /*f6a0*/  BSSY B1, `(.L_x_5135) ;  /* 0x0000023000017945 */ /* 0x000fea0003800000 */
[----:B------:R-:W4:-:S03]  /*f6b0*/  DFMA R2, -R32, R2, 6.75539944105574400000e+15 ;  /* 0x433800002002742b */ /* 0x000f060000000102 */
[----:B0-----:R-:W-:-:S03]  /*f6c0*/  FSETP.GEU.FTZ.AND P0, PT, |R9|, 4.1917929649353027344, PT ;  /* 0x4086232b0900780b */ /* 0x001fc60003f1e200 */
[----:B----4-:R-:W0:-:S06]  /*f6d0*/  DADD R4, R2, -6.75539944105574400000e+15 ;  /* 0xc338000002047429 */ /* 0x010e0c0000000000 */
[----:B0-----:R-:W0:-:S06]  /*f6e0*/  DFMA R6, R4, c[0x2][0x0], -R32 ;  /* 0x0080000004067a2b */ /* 0x001e0c0000000820 */
[----:B0-----:R0:W4:Y:S02]  /*f6f0*/  DFMA R4, R4, c[0x2][0x8], R6 ;  /* 0x0080020004047a2b */ /* 0x0011240000000006 */
[----:B0-----:R-:W-:Y:S02]  /*f700*/  IMAD.MOV.U32 R6, RZ, RZ, 0x69ce2bdf ;  /* 0x69ce2bdfff067424 */ /* 0x001fe400078e00ff */
[----:B------:R-:W-:-:S06]  /*f710*/  IMAD.MOV.U32 R7, RZ, RZ, 0x3e5ade15 ;  /* 0x3e5ade15ff077424 */ /* 0x000fcc00078e00ff */
[----:B----4-:R-:W0:-:S06]  /*f720*/  DFMA R6, R4, R6, c[0x2][0x10] ;  /* 0x008004000406762b */ /* 0x010e0c0000000006 */
[----:B0-----:R-:W0:-:S06]  /*f730*/  DFMA R6, R4, R6, c[0x2][0x18] ;  /* 0x008006000406762b */ /* 0x001e0c0000000006 */
[----:B0-----:R-:W0:-:S06]  /*f740*/  DFMA R6, R4, R6, c[0x2][0x20] ;  /* 0x008008000406762b */ /* 0x001e0c0000000006 */
        /* <DEDUP_REMOVED lines=23> */
[----:B------:R0:W4:-:S06]  /*f8c0*/  @!P1 DMUL R4, R2, R6 ;  /* 0x0000000602049228 */ /* 0x00010c0000000000 */
.L_x_5136:
[----:B------:R-:W-:Y:S05]  /*f8d0*/  BSYNC B1 ;  /* 0x0000000000017941 */ /* 0x000fea0003800000 */
.L_x_5135:
[----:B----4-:R-:W4:Y:S01]  /*f8e0*/  DADD R8, R4, 1 ;  /* 0x3ff0000004087429 */ /* 0x010f220000000000 */
[----:B------:R-:W-:Y:S05]  /*f8f0*/  BSSY B1, `(.L_x_5137) ;  /* 0x0000012000017945 */ /* 0x000fea0003800000 */
[----:B0---4-:R-:W0:Y:S04]  /*f900*/  MUFU.RCP64H R3, R9 ;  /* 0x0000000900037308 */ /* 0x011e280000001800 */
[----:B------:R-:W-:-:S04]  /*f910*/  IADD3 R2, R9, 0x300402, RZ ;  /* 0x0030040209027810 */ /* 0x000fc80007ffe0ff */
[----:B------:R-:W-:Y:S02]  /*f920*/  FSETP.GEU.AND P0, PT, |R2|, 5.8789094863358348022e-39, PT ;  /* 0x004004020200780b */ /* 0x000fe40003f0e200 */
[----:B0-----:R-:W0:-:S06]  /*f930*/  DFMA R4, -R8, R2, 1 ;  /* 0x3ff000000804742b */ /* 0x001e0c0000000102 */
[----:B0-----:R-:W0:-:S06]  /*f940*/  DFMA R4, R4, R4, R4 ;  /* 0x000000040404722b */ /* 0x001e0c0000000004 */
[----:B0-----:R-:W0:-:S06]  /*f950*/  DFMA R4, R2, R4, R2 ;  /* 0x000000040204722b */ /* 0x001e0c0000000002 */
[----:B0-----:R-:W0:-:S06]  /*f960*/  DFMA R6, -R8, R4, 1 ;  /* 0x3ff000000806742b */ /* 0x001e0c0000000104 */
[----:B0-----:R0:W4:Y:S01]  /*f970*/  DFMA R4, R4, R6, R4 ;  /* 0x000000060404722b */ /* 0x0011220000000004 */
[----:B------:R-:W-:Y:S05]  /*f980*/  @P0 BRA `(.L_x_5138) ;  /* 0x0000008000000947 */ /* 0x000fea0003800000 */
[----:B------:R-:W-:Y:S01]  /*f990*/  LOP3.LUT R0, R9, 0x7fffffff, RZ, 0xc0, !PT ;  /* 0x7fffffff09007812 */ /* 0x000fe200078ec0ff */
[----:B0-----:R-:W-:Y:S01]  /*f9a0*/  IMAD.MOV.U32 R6, RZ, RZ, R8 ;  /* 0x000000ffff067224 */ /* 0x001fe200078e0008 */
[----:B------:R-:W-:Y:S01]  /*f9b0*/  MOV R10, 0xf9f0 ;  /* 0x0000f9f0000a7802 */ /* 0x000fe20000000f00 */
[----:B------:R-:W-:Y:S01]  /*f9c0*/  IMAD.MOV.U32 R13, RZ, RZ, R9 ;  /* 0x000000ffff0d7224 */ /* 0x000fe200078e0009 */
[----:B------:R-:W-:Y:S02]  /*f9d0*/  IADD3 R8, R0, -0x100000, RZ ;  /* 0xfff0000000087810 */ /* 0x000fe40007ffe0ff */
[----:B-1234-:R-:W-:Y:S05]  /*f9e0*/  CALL.REL.NOINC `($__internal_1_$__cuda_sm20_dblrcp_rn_slowpath_v3) ;  /* 0x0000502000007944 */ /* 0x01efea0003c00000 */
[----:B------:R-:W-:Y:S02]  /*f9f0*/  IMAD.MOV.U32 R4, RZ, RZ, R8 ;  /* 0x000000ffff047224 */ /* 0x000fe400078e0008 */
[----:B------:R-:W-:Y:S02]  /*fa00*/  IMAD.MOV.U32 R5, RZ, RZ, R9 ;  /* 0x000000ffff057224 */ /* 0x000fe400078e0009 */
.L_x_5138:
[----:B------:R-:W-:Y:S05]  /*fa10*/  BSYNC B1 ;  /* 0x0000000000017941 */ /* 0x000fea0003800000 */
.L_x_5137:
[----:B----4-:R-:W4:-:S06]  /*fa20*/  DFMA R28, R4, -R28, R28 ;  /* 0x8000001c041c722b */ /* 0x010f0c000000001c */
[----:B--2-4-:R-:W2:-:S06]  /*fa30*/  DMUL R28, R28, R34 ;  /* 0x000000221c1c7228 */ /* 0x014e8c0000000000 */
[----:B--2---:R2:W4:-:S06]  /*fa40*/  DFMA R4, R4, R30, R28 ;  /* 0x0000001e0404722b */ /* 0x00450c000000001c */
.L_x_5134:
[----:B------:R-:W-:Y:S05]  /*fa50*/  BSYNC B0 ;  /* 0x0000000000007941 */ /* 0x000fea0003800000 */
.L_x_5133:
[----:B------:R-:W0:Y:S01]  /*fa60*/  S2R R0, SR_TID.X ;  /* 0x0000000000007919 */ /* 0x000e220000002100 */
[----:B------:R-:W-:Y:S01]  /*fa70*/  BSSY B0, `(.L_x_5139) ;  /* 0x000003f000007945 */ /* 0x000fe20003800000 */
[----:B0-----:R-:W-:-:S04]  /*fa80*/  IADD3 R2, R0, 0x80, RZ ;  /* 0x0000008000027810 */ /* 0x001fc80007ffe0ff */
[----:B------:R-:W-:-:S13]  /*fa90*/  ISETP.GE.AND P0, PT, R2, R51, PT ;  /* 0x000000330200720c */ /* 0x000fda0003f06270 */
[----:B------:R-:W-:Y:S05]  /*faa0*/  @P0 BRA `(.L_x_5140) ;  /* 0x000003b000000947 */ /* 0x000fea0003800000 */
[----:B------:R-:W-:Y:S01]  /*fab0*/  IMAD.MOV.U32 R6, RZ, RZ, 0x652b82fe ;  /* 0x652b82feff067424 */ /* 0x000fe200078e00ff */
[----:B------:R-:W-:Y:S01]  /*fac0*/  BSSY B1, `(.L_x_5141) ;  /* 0x0000025000017945 */ /* 0x000fe20003800000 */
[----:B------:R-:W-:Y:S02]  /*fad0*/  IMAD.MOV.U32 R7, RZ, RZ, 0x3ff71547 ;  /* 0x3ff71547ff077424 */ /* 0x000fe400078e00ff */
[----:B------:R-:W-:Y:S02]  /*fae0*/  IMAD.MOV.U32 R12, RZ, RZ, 0x69ce2bdf ;  /* 0x69ce2bdfff0c7424 */ /* 0x000fe400078e00ff */
[----:B------:R-:W-:Y:S02]  /*faf0*/  IMAD.MOV.U32 R13, RZ, RZ, 0x3e5ade15 ;  /* 0x3e5ade15ff0d7424 */ /* 0x000fe400078e00ff */
[----:B---3-5:R-:W0:-:S06]  /*fb00*/  DFMA R6, -R26, R6, 6.75539944105574400000e+15 ;  /* 0x433800001a06742b */ /* 0x028e0c0000000106 */
        /* <DEDUP_REMOVED lines=31> */
[----:B------:R0:W3:-:S06]  /*fd00*/  @!P1 DMUL R8, R6, R10 ;  /* 0x0000000a06089228 */ /* 0x0000cc0000000000 */
.L_x_5142:
[----:B------:R-:W-:Y:S05]  /*fd10*/  BSYNC B1 ;  /* 0x0000000000017941 */ /* 0x000fea0003800000 */
.L_x_5141:
[----:B---3--:R-:W3:Y:S01]  /*fd20*/  DADD R12, R8, 1 ;  /* 0x3ff00000080c7429 */ /* 0x008ee20000000000 */
[----:B------:R-:W-:Y:S05]  /*fd30*/  BSSY B1, `(.L_x_5143) ;  /* 0x000000f000017945 */ /* 0x000fea0003800000 */
[----:B0--3--:R-:W0:Y:S04]  /*fd40*/  MUFU.RCP64H R7, R13 ;  /* 0x0000000d00077308 */ /* 0x009e280000001800 */
[----:B------:R-:W-:-:S04]  /*fd50*/  IADD3 R6, R13, 0x300402, RZ ;  /* 0x003004020d067810 */ /* 0x000fc80007ffe0ff */
[----:B------:R-:W-:Y:S02]  /*fd60*/  FSETP.GEU.AND P0, PT, |R6|, 5.8789094863358348022e-39, PT ;  /* 0x004004020600780b */ /* 0x000fe40003f0e200 */
[----:B0-----:R-:W0:-:S06]  /*fd70*/  DFMA R8, -R12, R6, 1 ;  /* 0x3ff000000c08742b */ /* 0x001e0c0000000106 */
[----:B0-----:R-:W0:-:S06]  /*fd80*/  DFMA R8, R8, R8, R8 ;  /* 0x000000080808722b */ /* 0x001e0c0000000008 */
[----:B0-----:R-:W0:-:S06]  /*fd90*/  DFMA R8, R6, R8, R6 ;  /* 0x000000080608722b */ /* 0x001e0c0000000006 */
[----:B0-----:R-:W0:-:S06]  /*fda0*/  DFMA R10, -R12, R8, 1 ;  /* 0x3ff000000c0a742b */ /* 0x001e0c0000000108 */
[----:B0-----:R0:W3:Y:S01]  /*fdb0*/  DFMA R8, R8, R10, R8 ;  /* 0x0000000a0808722b */ /* 0x0010e20000000008 */
[----:B------:R-:W-:Y:S05]  /*fdc0*/  @P0 BRA `(.L_x_5144) ;  /* 0x0000005000000947 */ /* 0x000fea0003800000 */
[----:B---3--:R-:W-:Y:S01]  /*fdd0*/  LOP3.LUT R8, R13, 0x7fffffff, RZ, 0xc0, !PT ;  /* 0x7fffffff0d087812 */ /* 0x008fe200078ec0ff */
[----:B------:R-:W-:Y:S01]  /*fde0*/  IMAD.MOV.U32 R6, RZ, RZ, R12 ;  /* 0x000000ffff067224 */ /* 0x000fe200078e000c */
[----:B0-----:R-:W-:Y:S02]  /*fdf0*/  MOV R10, 0xfe20 ;  /* 0x0000fe20000a7802 */ /* 0x001fe40000000f00 */
[----:B------:R-:W-:Y:S02]  /*fe00*/  IADD3 R8, R8, -0x100000, RZ ;  /* 0xfff0000008087810 */ /* 0x000fe40007ffe0ff */
[----:B-12-4-:R-:W-:Y:S05]  /*fe10*/  CALL.REL.NOINC `($__internal_1_$__cuda_sm20_dblrcp_rn_slowpath_v3) ;  /* 0x00004bf000007944 */ /* 0x016fea0003c00000 */
.L_x_5144:
[----:B------:R-:W-:Y:S05]  /*fe20*/  BSYNC B1 ;  /* 0x0000000000017941 */ /* 0x000fea0003800000 */
.L_x_5143:
[----:B---34-:R-:W3:-:S06]  /*fe30*/  DFMA R22, R8, -R22, R22 ;  /* 0x800000160816722b */ /* 0x018ecc0000000016 */
[----:B-1-3--:R-:W1:-:S06]  /*fe40*/  DMUL R22, R22, R36 ;  /* 0x0000002416167228 */ /* 0x00ae4c0000000000 */
[----:B-1----:R1:W3:-:S06]  /*fe50*/  DFMA R24, R8, R24, R22 ;  /* 0x000000180818722b */ /* 0x0022cc0000000016 */
.L_x_5140:
[----:B------:R-:W-:Y:S05]  /*fe60*/  BSYNC B0 ;  /* 0x0000000000007941 */ /* 0x000fea0003800000 */
.L_x_5139:
[----:B------:R-:W-:Y:S01]  /*fe70*/  IADD3 R6, R0, 0x100, RZ ;  /* 0x0000010000067810 */ /* 0x000fe20007ffe0ff */
[----:B------:R-:W-:Y:S03]  /*fe80*/  BSSY B0, `(.L_x_5145) ;  /* 0x000003e000007945 */ /* 0x000fe60003800000 */
[----:B------:R-:W-:-:S13]  /*fe90*/  ISETP.GE.AND P0, PT, R6, R51, PT ;  /* 0x000000330600720c */ /* 0x000fda0003f06270 */
[----:B------:R-:W-:Y:S05]  /*fea0*/  @P0 BRA `(.L_x_5146) ;  /* 0x000003b000000947 */ /* 0x000fea0003800000 */
[----:B------:R-:W-:Y:S01]  /*feb0*/  IMAD.MOV.U32 R6, RZ, RZ, 0x652b82fe ;  /* 0x652b82feff067424 */ /* 0x000fe200078e00ff */
[----:B------:R-:W-:Y:S01]  /*fec0*/  BSSY B1, `(.L_x_5147) ;  /* 0x0000025000017945 */ /* 0x000fe20003800000 */
[----:B------:R-:W-:Y:S02]  /*fed0*/  IMAD.MOV.U32 R7, RZ, RZ, 0x3ff71547 ;  /* 0x3ff71547ff077424 */ /* 0x000fe400078e00ff */
[----:B------:R-:W-:Y:S02]  /*fee0*/  IMAD.MOV.U32 R12, RZ, RZ, 0x69ce2bdf ;  /* 0x69ce2bdfff0c7424 */ /* 0x000fe400078e00ff */
[----:B------:R-:W-:Y:S02]  /*fef0*/  IMAD.MOV.U32 R13, RZ, RZ, 0x3e5ade15 ;  /* 0x3e5ade15ff0d7424 */ /* 0x000fe400078e00ff */
[----:B----45:R-:W4:-:S06]  /*ff00*/  DFMA R6, -R18, R6, 6.75539944105574400000e+15 ;  /* 0x433800001206742b */ /* 0x030f0c0000000106 */
[----:B-1--4-:R-:W1:-:S06]  /*ff10*/  DADD R8, R6, -6.75539944105574400000e+15 ;  /* 0xc338000006087429 */ /* 0x012e4c0000000000 */
[----:B01----:R-:W0:-:S06]  /*ff20*/  DFMA R10, R8, c[0x2][0x0], -R18 ;  /* 0x00800000080a7a2b */ /* 0x003e0c0000000812 */
        /* <DEDUP_REMOVED lines=29> */
[----:B------:R0:W1:-:S06]  /*10100*/  @!P1 DMUL R8, R6, R10 ;  /* 0x0000000a06089228 */ /* 0x00004c0000000000 */
.L_x_5148:
[----:B------:R-:W-:Y:S05]  /*10110*/  BSYNC B1 ;  /* 0x0000000000017941 */ /* 0x000fea0003800000 */
.L_x_5147:
[----:B-1----:R-:W1:Y:S01]  /*10120*/  DADD R12, R8, 1 ;  /* 0x3ff00000080c7429 */ /* 0x002e620000000000 */
[----:B------:R-:W-:Y:S05]  /*10130*/  BSSY B1, `(.L_x_5149) ;  /* 0x000000f000017945 */ /* 0x000fea0003800000 */
[----:B01----:R-:W0:Y:S04]  /*10140*/  MUFU.RCP64H R7, R13 ;  /* 0x0000000d00077308 */ /* 0x003e280000001800 */
[----:B------:R-:W-:-:S04]  /*10150*/  IADD3 R6, R13, 0x300402, RZ ;  /* 0x003004020d067810 */ /* 0x000fc80007ffe0ff */
[----:B------:R-:W-:Y:S02]  /*10160*/  FSETP.GEU.AND P0, PT, |R6|, 5.8789094863358348022e-39, PT ;  /* 0x004004020600780b */ /* 0x000fe40003f0e200 */
[----:B0-----:R-:W0:-:S06]  /*10170*/  DFMA R8, -R12, R6, 1 ;  /* 0x3ff000000c08742b */ /* 0x001e0c0000000106 */
[----:B0-----:R-:W0:-:S06]  /*10180*/  DFMA R8, R8, R8, R8 ;  /* 0x000000080808722b */ /* 0x001e0c0000000008 */
[----:B0-----:R-:W0:-:S06]  /*10190*/  DFMA R8, R6, R8, R6 ;  /* 0x000000080608722b */ /* 0x001e0c0000000006 */
[----:B0-----:R-:W0:-:S06]  /*101a0*/  DFMA R10, -R12, R8, 1 ;  /* 0x3ff000000c0a742b */ /* 0x001e0c0000000108 */
[----:B0-----:R0:W1:Y:S01]  /*101b0*/  DFMA R8, R8, R10, R8 ;  /* 0x0000000a0808722b */ /* 0x0010620000000008 */
[----:B------:R-:W-:Y:S05]  /*101c0*/  @P0 BRA `(.L_x_5150) ;  /* 0x0000005000000947 */ /* 0x000fea0003800000 */
[----:B-1----:R-:W-:Y:S01]  /*101d0*/  LOP3.LUT R8, R13, 0x7fffffff, RZ, 0xc0, !PT ;  /* 0x7fffffff0d087812 */ /* 0x002fe200078ec0ff */
[----:B------:R-:W-:Y:S01]  /*101e0*/  IMAD.MOV.U32 R6, RZ, RZ, R12 ;  /* 0x000000ffff067224 */ /* 0x000fe200078e000c */
[----:B0-----:R-:W-:Y:S02]  /*101f0*/  MOV R10, 0x10220 ;  /* 0x00010220000a7802 */ /* 0x001fe40000000f00 */
[----:B------:R-:W-:Y:S02]  /*10200*/  IADD3 R8, R8, -0x100000, RZ ;  /* 0xfff0000008087810 */ /* 0x000fe40007ffe0ff */
[----:B--23--:R-:W-:Y:S05]  /*10210*/  CALL.REL.NOINC `($__internal_1_$__cuda_sm20_dblrcp_rn_slowpath_v3) ;  /* 0x000047f000007944 */ /* 0x00cfea0003c00000 */
.L_x_5150:
[----:B------:R-:W-:Y:S05]  /*10220*/  BSYNC B1 ;  /* 0x0000000000017941 */ /* 0x000fea0003800000 */
.L_x_5149:
[----:B-1----:R-:W1:-:S06]  /*10230*/  DFMA R38, R8, -R38, R38 ;  /* 0x800000260826722b */ /* 0x002e4c0000000026 */
[----:B-1----:R-:W1:-:S06]  /*10240*/  DMUL R38, R38, R42 ;  /* 0x0000002a26267228 */ /* 0x002e4c0000000000 */
[----:B-1----:R1:W4:-:S06]  /*10250*/  DFMA R40, R8, R40, R38 ;  /* 0x000000280828722b */ /* 0x00230c0000000026 */
.L_x_5146:
[----:B------:R-:W-:Y:S05]  /*10260*/  BSYNC B0 ;  /* 0x0000000000007941 */ /* 0x000fea0003800000 */
.L_x_5145:
        /* <DEDUP_REMOVED lines=42> */
.L_x_5154:
[----:B------:R-:W-:Y:S05]  /*10510*/  BSYNC B1 ;  /* 0x0000000000017941 */ /* 0x000fea0003800000 */
.L_x_5153:
        /* <DEDUP_REMOVED lines=16> */
.L_x_5156:
[----:B------:R-:W-:Y:S05]  /*10620*/  BSYNC B1 ;  /* 0x0000000000017941 */ /* 0x000fea0003800000 */
.L_x_5155:
[----:B-1----:R-:W1:-:S06]  /*10630*/  DFMA R48, R8, -R48, R48 ;  /* 0x800000300830722b */ /* 0x002e4c0000000030 */
[----:B-1----:R-:W1:-:S06]  /*10640*/  DMUL R16, R48, R46 ;  /* 0x0000002e30107228 */ /* 0x002e4c0000000000 */
[----:B-1----:R1:W4:-:S06]  /*10650*/  DFMA R16, R8, R44, R16 ;  /* 0x0000002c0810722b */ /* 0x00230c0000000010 */
.L_x_5152:
[----:B------:R-:W-:Y:S05]  /*10660*/  BSYNC B0 ;  /* 0x0000000000007941 */ /* 0x000fea0003800000 */
.L_x_5151:
[----:B------:R-:W0:Y:S01]  /*10670*/  S2R R0, SR_CTAID.X ;  /* 0x0000000000007919 */ /* 0x000e220000002500 */
[----:B------:R-:W-:Y:S01]  /*10680*/  IMAD.MOV.U32 R3, RZ, RZ, -0x200 ;  /* 0xfffffe00ff037424 */ /* 0x000fe200078e00ff */
[----:B-1--45:R-:W1:Y:S01]  /*10690*/  LDC.U8 R23, c[0x0][0x1a8] ;  /* 0x00006a00ff177b82 */ /* 0x032e620000000000 */
[----:B------:R-:W-:Y:S01]  /*106a0*/  BSSY B6, `(.L_x_5157) ;  /* 0x000011d000067945 */ /* 0x000fe20003800000 */
[----:B------:R-:W4:Y:S01]  /*106b0*/  S2R R19, SR_TID.X ;  /* 0x0000000000137919 */ /* 0x000f220000002100 */
[----:B0-----:R-:W-:-:S05]  /*106c0*/  IMAD R22, R0, R3, c[0x0][0x160] ;  /* 0x0000580000167624 */ /* 0x001fca00078e0203 */
[----:B----4-:R-:W-:-:S13]  /*106d0*/  ISETP.GE.AND P0, PT, R19, R22, PT ;  /* 0x000000161300720c */ /* 0x010fda0003f06270 */
[----:B------:R-:W-:Y:S05]  /*106e0*/  @P0 BRA `(.L_x_5158) ;  /* 0x0000118000000947 */ /* 0x000fea0003800000 */
[----:B-1----:R-:W-:Y:S01]  /*106f0*/  IMAD R0, R0, 0x200, R19 ;  /* 0x0000020000007824 */ /* 0x002fe200078e0213 */
        /* <DEDUP_REMOVED lines=15> */
[----:B------:R-:W0:Y:S01]  /*107f0*/  F2I.F64.TRUNC R5, R4 ;  /* 0x0000000400057311 */ /* 0x000e22000030d100 */
[----:B------:R-:W-:Y:S01]  /*10800*/  IMAD.MOV.U32 R19, RZ, RZ, R2 ;  /* 0x000000ffff137224 */ /* 0x000fe200078e0002 */
[----:B0-----:R0:W-:Y:S01]  /*10810*/  STG.E.U8 [R8.64], R5 ;  /* 0x0000000508007986 */ /* 0x0011e2000c101124 */
[----:B------:R-:W-:Y:S05]  /*10820*/  BRA `(.L_x_5158) ;  /* 0x0000104000007947 */ /* 0x000fea0003800000 */
.L_x_5162:
[----:B------:R-:W0:Y:S01]  /*10830*/  F2I.S64.F64.TRUNC R4, R4 ;  /* 0x0000000400047311 */ /* 0x000e22000030d900 */
[----:B------:R-:W-:Y:S02]  /*10840*/  IMAD.MOV.U32 R19, RZ, RZ, R2 ;  /* 0x000000ffff137224 */ /* 0x000fe400078e0002 */
[----:B0-----:R-:W-:-:S05]  /*10850*/  IMAD.MOV.U32 R3, RZ, RZ, R4 ;  /* 0x000000ffff037224 */ /* 0x001fca00078e0004 */
[----:B------:R0:W-:Y:S01]  /*10860*/  STG.E.U8 [R8.64], R3 ;  /* 0x0000000308007986 */ /* 0x0001e2000c101124 */
[----:B------:R-:W-:Y:S05]  /*10870*/  BRA `(.L_x_5158) ;  /* 0x00000ff000007947 */ /* 0x000fea0003800000 */
.L_x_5161:
[----:B------:R-:W-:-:S13]  /*10880*/  ISETP.NE.AND P0, PT, R0, 0x2, PT ;  /* 0x000000020000780c */ /* 0x000fda0003f05270 */
[----:B------:R-:W-:Y:S05]  /*10890*/  @!P0 BRA `(.L_x_5164) ;  /* 0x000000c000008947 */ /* 0x000fea0003800000 */
[----:B------:R-:W-:-:S13]  /*108a0*/  ISETP.NE.AND P0, PT, R0, 0x3, PT ;  /* 0x000000030000780c */ /* 0x000fda0003f05270 */
[----:B------:R-:W-:Y:S05]  /*108b0*/  @!P0 BRA `(.L_x_5165) ;  /* 0x0000006000008947 */ /* 0x000fea0003800000 */
[----:B------:R-:W-:-:S13]  /*108c0*/  ISETP.NE.AND P0, PT, R0, 0x4, PT ;  /* 0x000000040000780c */ /* 0x000fda0003f05270 */
[----:B------:R-:W-:Y:S05]  /*108d0*/  @P0 BRA `(.L_x_5163) ;  /* 0x00000dd000000947 */ /* 0x000fea0003800000 */
[----:B------:R-:W0:Y:S01]  /*108e0*/  F2I.S64.F64.TRUNC R4, R4 ;  /* 0x0000000400047311 */ /* 0x000e22000030d900 */
[----:B------:R-:W-:Y:S01]  /*108f0*/  IMAD.MOV.U32 R19, RZ, RZ, R2 ;  /* 0x000000ffff137224 */ /* 0x000fe200078e0002 */
[----:B0-----:R0:W-:Y:S01]  /*10900*/  STG.E.64 [R8.64], R4 ;  /* 0x0000000408007986 */ /* 0x0011e2000c101b24 */
[----:B------:R-:W-:Y:S05]  /*10910*/  BRA `(.L_x_5158) ;  /* 0x00000f5000007947 */ /* 0x000fea0003800000 */
.L_x_5165:
[----:B------:R-:W0:Y:S01]  /*10920*/  F2I.F64.TRUNC R5, R4 ;  /* 0x0000000400057311 */ /* 0x000e22000030d100 */
[----:B------:R-:W-:Y:S01]  /*10930*/  IMAD.MOV.U32 R19, RZ, RZ, R2 ;  /* 0x000000ffff137224 */ /* 0x000fe200078e0002 */
[----:B0-----:R0:W-:Y:S01]  /*10940*/  STG.E [R8.64], R5 ;  /* 0x0000000508007986 */ /* 0x0011e2000c101924 */
[----:B------:R-:W-:Y:S05]  /*10950*/  BRA `(.L_x_5158) ;  /* 0x00000f1000007947 */ /* 0x000fea0003800000 */
.L_x_5164:
[----:B------:R-:W0:Y:S01]  /*10960*/  F2I.F64.TRUNC R5, R4 ;  /* 0x0000000400057311 */ /* 0x000e22000030d100 */
[----:B------:R-:W-:Y:S01]  /*10970*/  IMAD.MOV.U32 R19, RZ, RZ, R2 ;  /* 0x000000ffff137224 */ /* 0x000fe200078e0002 */
[----:B0-----:R0:W-:Y:S01]  /*10980*/  STG.E.U16 [R8.64], R5 ;  /* 0x0000000508007986 */ /* 0x0011e2000c101524 */
[----:B------:R-:W-:Y:S05]  /*10990*/  BRA `(.L_x_5158) ;  /* 0x00000ed000007947 */ /* 0x000fea0003800000 */
.L_x_5160:
[----:B------:R-:W-:-:S13]  /*109a0*/  ISETP.GT.AND P0, PT, R0, 0x6, PT ;  /* 0x000000060000780c */ /* 0x000fda0003f04270 */
[----:B------:R-:W-:Y:S05]  /*109b0*/  @P0 BRA `(.L_x_5166) ;  /* 0x0000011000000947 */ /* 0x000fea0003800000 */
[----:B------:R-:W-:-:S13]  /*109c0*/  ISETP.NE.AND P0, PT, R0, 0x5, PT ;  /* 0x000000050000780c */ /* 0x000fda0003f05270 */
[----:B------:R-:W-:Y:S05]  /*109d0*/  @!P0 BRA `(.L_x_5167) ;  /* 0x0000008000008947 */ /* 0x000fea0003800000 */
[----:B------:R-:W-:-:S13]  /*109e0*/  ISETP.NE.AND P0, PT, R0, 0x6, PT ;  /* 0x000000060000780c */ /* 0x000fda0003f05270 */
[----:B------:R-:W-:Y:S05]  /*109f0*/  @P0 BRA `(.L_x_5163) ;  /* 0x00000cb000000947 */ /* 0x000fea0003800000 */
[----:B------:R-:W0:Y:S01]  /*10a00*/  F2F.F32.F64 R3, R4 ;  /* 0x0000000400037310 */ /* 0x000e220000301000 */
[----:B------:R-:W0:Y:S01]  /*10a10*/  DSETP.GEU.AND P0, PT, |R4|, c[0x2][0x58], PT ;  /* 0x008016000400762a */ /* 0x000e220003f0e200 */
[----:B------:R-:W-:-:S13]  /*10a20*/  IMAD.MOV.U32 R19, RZ, RZ, R2 ;  /* 0x000000ffff137224 */ /* 0x000fda00078e0002 */
[----:B0-----:R-:W-:-:S05]  /*10a30*/  @!P0 FMUL R3, R3, 1.175494350822287508e-38 ;  /* 0x0080000003038820 */ /* 0x001fca0000400000 */
[----:B------:R0:W-:Y:S01]  /*10a40*/  STG.E [R8.64], R3 ;  /* 0x0000000308007986 */ /* 0x0001e2000c101924 */
[----:B------:R-:W-:Y:S05]  /*10a50*/  BRA `(.L_x_5158) ;  /* 0x00000e1000007947 */ /* 0x000fea0003800000 */
.L_x_5167:
[----:B------:R-:W0:Y:S01]  /*10a60*/  F2F.F32.F64 R0, R4 ;  /* 0x0000000400007310 */ /* 0x000e220000301000 */
[----:B------:R-:W0:Y:S01]  /*10a70*/  DSETP.GEU.AND P0, PT, |R4|, c[0x2][0x58], PT ;  /* 0x008016000400762a */ /* 0x000e220003f0e200 */
[----:B------:R-:W-:-:S13]  /*10a80*/  IMAD.MOV.U32 R19, RZ, RZ, R2 ;  /* 0x000000ffff137224 */ /* 0x000fda00078e0002 */
[----:B0-----:R-:W-:-:S05]  /*10a90*/  @!P0 FMUL R0, R0, 1.175494350822287508e-38 ;  /* 0x0080000000008820 */ /* 0x001fca0000400000 */
[----:B------:R-:W-:-:S05]  /*10aa0*/  F2FP.PACK_AB R0, RZ, R0 ;  /* 0x00000000ff00723e */ /* 0x000fca00000000ff */
[----:B------:R0:W-:Y:S01]  /*10ab0*/  STG.E.U16 [R8.64], R0 ;  /* 0x0000000008007986 */ /* 0x0001e2000c101524 */
[----:B------:R-:W-:Y:S05]  /*10ac0*/  BRA `(.L_x_5158) ;  /* 0x00000da000007947 */ /* 0x000fea0003800000 */
.L_x_5166:
        /* <DEDUP_REMOVED lines=8> */
[----:B------:R-:W-:Y:S02]  /*10b50*/  IMAD.MOV.U32 R7, RZ, RZ, RZ ;  /* 0x000000ffff077224 */ /* 0x000fe400078e00ff */
[----:B------:R-:W-:-:S11]  /*10b60*/  IMAD.MOV.U32 R19, RZ, RZ, R2 ;  /* 0x000000ffff137224 */ /* 0x000fd600078e0002 */
[----:B0-----:R-:W-:-:S05]  /*10b70*/  @!P0 FMUL R6, R6, 1.175494350822287508e-38 ;  /* 0x0080000006068820 */ /* 0x001fca0000400000 */
[----:B------:R0:W-:Y:S01]  /*10b80*/  STG.E.64 [R8.64], R6 ;  /* 0x0000000608007986 */ /* 0x0001e2000c101b24 */
[----:B------:R-:W-:Y:S05]  /*10b90*/  BRA `(.L_x_5158) ;  /* 0x00000cd000007947 */ /* 0x000fea0003800000 */
.L_x_5169:
[----:B------:R-:W0:Y:S01]  /*10ba0*/  F2F.F32.F64 R0, R4 ;  /* 0x0000000400007310 */ /* 0x000e220000301000 */
[----:B------:R-:W0:Y:S01]  /*10bb0*/  DSETP.GEU.AND P0, PT, |R4|, c[0x2][0x58], PT ;  /* 0x008016000400762a */ /* 0x000e220003f0e200 */
[----:B------:R-:W-:-:S13]  /*10bc0*/  IMAD.MOV.U32 R19, RZ, RZ, R2 ;  /* 0x000000ffff137224 */ /* 0x000fda00078e0002 */
[----:B0-----:R-:W-:-:S05]  /*10bd0*/  @!P0 FMUL R0, R0, 1.175494350822287508e-38 ;  /* 0x0080000000008820 */ /* 0x001fca0000400000 */
[----:B------:R-:W-:-:S04]  /*10be0*/  F2FP.PACK_AB R3, RZ, R0 ;  /* 0x00000000ff03723e */ /* 0x000fc800000000ff */
[----:B------:R-:W-:-:S05]  /*10bf0*/  PRMT R3, R3, 0x5410, RZ ;  /* 0x0000541003037816 */ /* 0x000fca00000000ff */
[----:B------:R0:W-:Y:S01]  /*10c00*/  STG.E [R8.64], R3 ;  /* 0x0000000308007986 */ /* 0x0001e2000c101924 */
[----:B------:R-:W-:Y:S05]  /*10c10*/  BRA `(.L_x_5158) ;  /* 0x00000c5000007947 */ /* 0x000fea0003800000 */
.L_x_5168:
[----:B------:R0:W-:Y:S01]  /*10c20*/  STG.E.64 [R8.64], R4 ;  /* 0x0000000408007986 */ /* 0x0001e2000c101b24 */
[----:B------:R-:W-:Y:S01]  /*10c30*/  IMAD.MOV.U32 R19, RZ, RZ, R2 ;  /* 0x000000ffff137224 */ /* 0x000fe200078e0002 */
[----:B------:R-:W-:Y:S05]  /*10c40*/  BRA `(.L_x_5158) ;  /* 0x00000c2000007947 */ /* 0x000fea0003800000 */
.L_x_5159:
        /* <DEDUP_REMOVED lines=8> */
[----:B------:R-:W0:Y:S01]  /*10cd0*/  DSETP.NEU.AND P0, PT, R4, RZ, PT ;  /* 0x000000ff0400722a */ /* 0x000e220003f0d000 */
[----:B------:R-:W-:-:S05]  /*10ce0*/  IMAD.MOV.U32 R19, RZ, RZ, R2 ;  /* 0x000000ffff137224 */ /* 0x000fca00078e0002 */
[----:B0-----:R-:W-:-:S05]  /*10cf0*/  SEL R3, RZ, 0x1, !P0 ;  /* 0x00000001ff037807 */ /* 0x001fca0004000000 */
[----:B------:R0:W-:Y:S01]  /*10d00*/  STG.E.U8 [R8.64], R3 ;  /* 0x0000000308007986 */ /* 0x0001e2000c101124 */
[----:B------:R-:W-:Y:S05]  /*10d10*/  BRA `(.L_x_5158) ;  /* 0x00000b5000007947 */ /* 0x000fea0003800000 */
.L_x_5172:
[----:B------:R-:W-:Y:S01]  /*10d20*/  CS2R R6, SRZ ;  /* 0x0000000000067805 */ /* 0x000fe2000001ff00 */
[----:B------:R-:W-:-:S04]  /*10d30*/  IMAD.MOV.U32 R19, RZ, RZ, R2 ;  /* 0x000000ffff137224 */ /* 0x000fc800078e0002 */
[----:B------:R0:W-:Y:S01]  /*10d40*/  STG.E.128 [R8.64], R4 ;  /* 0x0000000408007986 */ /* 0x0001e2000c101d24 */
[----:B------:R-:W-:Y:S05]  /*10d50*/  BRA `(.L_x_5158) ;  /* 0x00000b1000007947 */ /* 0x000fea0003800000 */
.L_x_5171:
        /* <DEDUP_REMOVED lines=23> */
.L_x_5176:
[----:B------:R-:W-:Y:S05]  /*10ed0*/  BSYNC B0 ;  /* 0x0000000000007941 */ /* 0x000fea0003800000 */
.L_x_5175:
[----:B------:R-:W-:Y:S01]  /*10ee0*/  LOP3.LUT R7, R0, R7, RZ, 0xfc, !PT ;  /* 0x0000000700077212 */ /* 0x000fe200078efcff */
[----:B------:R-:W-:-:S04]  /*10ef0*/  IMAD.MOV.U32 R19, RZ, RZ, R2 ;  /* 0x000000ffff137224 */ /* 0x000fc800078e0002 */
[----:B------:R0:W-:Y:S01]  /*10f00*/  STG.E.U8 [R8.64], R7 ;  /* 0x0000000708007986 */ /* 0x0001e2000c101124 */
[----:B------:R-:W-:Y:S05]  /*10f10*/  BRA `(.L_x_5158) ;  /* 0x0000095000007947 */ /* 0x000fea0003800000 */
.L_x_5174:
        /* <DEDUP_REMOVED lines=15> */
.L_x_5178:
[----:B------:R-:W-:Y:S01]  /*11010*/  IMAD.MOV.U32 R0, RZ, RZ, 0x7f ;  /* 0x0000007fff007424 */ /* 0x000fe200078e00ff */
[----:B------:R-:W-:-:S04]  /*11020*/  ISETP.GT.U32.AND P0, PT, R3, 0x7f800000, PT ;  /* 0x7f8000000300780c */ /* 0x000fc80003f04070 */
[----:B------:R-:W-:-:S04]  /*11030*/  SEL R0, R0, 0x7c, P0 ;  /* 0x0000007c00007807 */ /* 0x000fc80000000000 */
.L_x_5179:
[----:B------:R-:W-:Y:S05]  /*11040*/  BSYNC B0 ;  /* 0x0000000000007941 */ /* 0x000fea0003800000 */
.L_x_5177:
[----:B------:R-:W-:Y:S01]  /*11050*/  LOP3.LUT R3, R7, 0x80000000, RZ, 0xc0, !PT ;  /* 0x8000000007037812 */ /* 0x000fe200078ec0ff */
[----:B------:R-:W-:-:S03]  /*11060*/  IMAD.MOV.U32 R19, RZ, RZ, R2 ;  /* 0x000000ffff137224 */ /* 0x000fc600078e0002 */
[----:B------:R-:W-:-:S04]  /*11070*/  SHF.R.U32.HI R3, RZ, 0x18, R3 ;  /* 0x00000018ff037819 */ /* 0x000fc80000011603 */
[----:B------:R-:W-:-:S05]  /*11080*/  LOP3.LUT R3, R0, R3, RZ, 0xfc, !PT ;  /* 0x0000000300037212 */ /* 0x000fca00078efcff */
[----:B------:R0:W-:Y:S01]  /*11090*/  STG.E.U8 [R8.64], R3 ;  /* 0x0000000308007986 */ /* 0x0001e2000c101124 */
[----:B------:R-:W-:Y:S05]  /*110a0*/  BRA `(.L_x_5158) ;  /* 0x000007c000007947 */ /* 0x000fea0003800000 */
.L_x_5173:
[----:B------:R-:W0:Y:S01]  /*110b0*/  F2F.F32.F64 R0, R4 ;  /* 0x0000000400007310 */ /* 0x000e220000301000 */
[----:B------:R-:W0:Y:S01]  /*110c0*/  DSETP.GEU.AND P0, PT, |R4|, c[0x2][0x58], PT ;  /* 0x008016000400762a */ /* 0x000e220003f0e200 */
[----:B------:R-:W-:-:S13]  /*110d0*/  IMAD.MOV.U32 R19, RZ, RZ, R2 ;  /* 0x000000ffff137224 */ /* 0x000fda00078e0002 */
[----:B0-----:R-:W-:-:S05]  /*110e0*/  @!P0 FMUL R0, R0, 1.175494350822287508e-38 ;  /* 0x0080000000008820 */ /* 0x001fca0000400000 */
[----:B------:R-:W-:-:S05]  /*110f0*/  F2FP.BF16.PACK_AB R0, RZ, R0 ;  /* 0x00000000ff00723e */ /* 0x000fca00000010ff */
[----:B------:R0:W-:Y:S01]  /*11100*/  STG.E.U16 [R8.64], R0 ;  /* 0x0000000008007986 */ /* 0x0001e2000c101524 */
[----:B------:R-:W-:Y:S05]  /*11110*/  BRA `(.L_x_5158) ;  /* 0x0000075000007947 */ /* 0x000fea0003800000 */
.L_x_5170:
        /* <DEDUP_REMOVED lines=8> */
[----:B------:R-:W0:Y:S01]  /*111a0*/  F2I.U32.F64.TRUNC R5, R4 ;  /* 0x0000000400057311 */ /* 0x000e22000030d000 */
[----:B------:R-:W-:Y:S01]  /*111b0*/  IMAD.MOV.U32 R19, RZ, RZ, R2 ;  /* 0x000000ffff137224 */ /* 0x000fe200078e0002 */
[----:B0-----:R0:W-:Y:S01]  /*111c0*/  STG.E.U16 [R8.64], R5 ;  /* 0x0000000508007986 */ /* 0x0011e2000c101524 */
[----:B------:R-:W-:Y:S05]  /*111d0*/  BRA `(.L_x_5158) ;  /* 0x0000069000007947 */ /* 0x000fea0003800000 */
.L_x_5182:
        /* <DEDUP_REMOVED lines=19> */
.L_x_5185:
[----:B------:R-:W-:-:S04]  /*11310*/  LOP3.LUT R0, R7, 0x80000000, RZ, 0xc0, !PT ;  /* 0x8000000007007812 */ /* 0x000fc800078ec0ff */
[----:B------:R-:W-:-:S04]  /*11320*/  SHF.R.U32.HI R0, RZ, 0x18, R0 ;  /* 0x00000018ff007819 */ /* 0x000fc80000011600 */
[----:B------:R-:W-:Y:S02]  /*11330*/  LOP3.LUT R0, R3, R0, RZ, 0xfc, !PT ;  /* 0x0000000003007212 */ /* 0x000fe400078efcff */
.L_x_5184:
[----:B------:R-:W-:Y:S05]  /*11340*/  BSYNC B0 ;  /* 0x0000000000007941 */ /* 0x000fea0003800000 */
.L_x_5183:
[----:B------:R0:W-:Y:S01]  /*11350*/  STG.E.U8 [R8.64], R0 ;  /* 0x0000000008007986 */ /* 0x0001e2000c101124 */
[----:B------:R-:W-:Y:S01]  /*11360*/  IMAD.MOV.U32 R19, RZ, RZ, R2 ;  /* 0x000000ffff137224 */ /* 0x000fe200078e0002 */
[----:B------:R-:W-:Y:S05]  /*11370*/  BRA `(.L_x_5158) ;  /* 0x000004f000007947 */ /* 0x000fea0003800000 */
.L_x_5181:
        /* <DEDUP_REMOVED lines=19> */
.L_x_5188:
[----:B------:R-:W-:-:S04]  /*114b0*/  LOP3.LUT R0, R7, 0x80000000, RZ, 0xc0, !PT ;  /* 0x8000000007007812 */ /* 0x000fc800078ec0ff */
[----:B------:R-:W-:-:S04]  /*114c0*/  SHF.R.U32.HI R0, RZ, 0x18, R0 ;  /* 0x00000018ff007819 */ /* 0x000fc80000011600 */
[----:B------:R-:W-:Y:S02]  /*114d0*/  LOP3.LUT R0, R3, R0, RZ, 0xfc, !PT ;  /* 0x0000000003007212 */ /* 0x000fe400078efcff */
.L_x_5187:
[----:B------:R-:W-:Y:S05]  /*114e0*/  BSYNC B0 ;  /* 0x0000000000007941 */ /* 0x000fea0003800000 */
.L_x_5186:
[----:B------:R0:W-:Y:S01]  /*114f0*/  STG.E.U8 [R8.64], R0 ;  /* 0x0000000008007986 */ /* 0x0001e2000c101124 */
[----:B------:R-:W-:Y:S01]  /*11500*/  IMAD.MOV.U32 R19, RZ, RZ, R2 ;  /* 0x000000ffff137224 */ /* 0x000fe200078e0002 */
[----:B------:R-:W-:Y:S05]  /*11510*/  BRA `(.L_x_5158) ;  /* 0x0000035000007947 */ /* 0x000fea0003800000 */
.L_x_5180:
        /* <DEDUP_REMOVED lines=8> */
[----:B------:R-:W-:-:S13]  /*115a0*/  IMAD.MOV.U32 R19, RZ, RZ, R2 ;  /* 0x000000ffff137224 */ /* 0x000fda00078e0002 */
        /* <DEDUP_REMOVED lines=16> */
.L_x_5163:
        /* <DEDUP_REMOVED lines=18> */
[----:B-123--:R-:W-:Y:S05]  /*117d0*/  CALL.ABS.NOINC R14 ;  /* 0x000000000e007343 */ /* 0x00efea0003c00000 */
[----:B------:R-:W-:Y:S01]  /*117e0*/  IMAD.MOV.U32 R19, RZ, RZ, R2 ;  /* 0x000000ffff137224 */ /* 0x000fe200078e0002 */
[----:B------:R-:W-:Y:S05]  /*117f0*/  BRA `(.L_x_5158) ;  /* 0x0000007000007947 */ /* 0x000fea0003800000 */
.L_x_5190:
[----:B------:R-:W0:Y:S01]  /*11800*/  F2I.U64.F64.TRUNC R4, R4 ;  /* 0x0000000400047311 */ /* 0x000e22000030d800 */
[----:B------:R-:W-:Y:S01]  /*11810*/  IMAD.MOV.U32 R19, RZ, RZ, R2 ;  /* 0x000000ffff137224 */ /* 0x000fe200078e0002 */
[----:B0-----:R0:W-:Y:S01]  /*11820*/  STG.E.64 [R8.64], R4 ;  /* 0x0000000408007986 */ /* 0x0011e2000c101b24 */
[----:B------:R-:W-:Y:S05]  /*11830*/  BRA `(.L_x_5158) ;  /* 0x0000003000007947 */ /* 0x000fea0003800000 */
.L_x_5189:
[----:B------:R-:W0:Y:S01]  /*11840*/  F2I.U32.F64.TRUNC R5, R4 ;  /* 0x0000000400057311 */ /* 0x000e22000030d000 */
[----:B------:R-:W-:Y:S01]  /*11850*/  IMAD.MOV.U32 R19, RZ, RZ, R2 ;  /* 0x000000ffff137224 */ /* 0x000fe200078e0002 */
[----:B0-----:R0:W-:Y:S06]  /*11860*/  STG.E [R8.64], R5 ;  /* 0x0000000508007986 */ /* 0x0011ec000c101924 */
.L_x_5158:
[----:B-1----:R-:W-:Y:S05]  /*11870*/  BSYNC B6 ;  /* 0x0000000000067941 */ /* 0x002fea0003800000 */
.L_x_5157:
[----:B------:R-:W-:Y:S01]  /*11880*/  ISETP.GE.AND P0, PT, R19, R22, PT ;  /* 0x000000161300720c */ /* 0x000fe20003f06270 */
[----:B------:R-:W-:-:S12]  /*11890*/  BSSY B6, `(.L_x_5191) ;  /* 0x0000210000067945 */ /* 0x000fd80003800000 */
[----:B------:R-:W-:Y:S05]  /*118a0*/  @P0 BRA `(.L_x_5192) ;  /* 0x000020e000000947 */ /* 0x000fea0003800000 */
[----:B0-----:R-:W0:Y:S01]  /*118b0*/  S2R R0, SR_CTAID.X ;  /* 0x0000000000007919 */ /* 0x001e220000002500 */
[----:B------:R-:W-:Y:S01]  /*118c0*/  PRMT R3, R23, 0x9910, RZ ;  /* 0x0000991017037816 */ /* 0x000fe200000000ff */
[----:B0-----:R-:W-:-:S04]  /*118d0*/  IMAD R0, R0, 0x200, R19 ;  /* 0x0000020000007824 */ /* 0x001fc800078e0213 */
        /* <DEDUP_REMOVED lines=14> */
[----:B---3--:R-:W0:Y:S02]  /*119c0*/  F2I.F64.TRUNC R25, R24 ;  /* 0x0000001800197311 */ /* 0x008e24000030d100 */
[----:B0-----:R0:W-:Y:S01]  /*119d0*/  STG.E.U8 [R2.64], R25 ;  /* 0x0000001902007986 */ /* 0x0011e2000c101124 */
[----:B------:R-:W-:Y:S05]  /*119e0*/  BRA `(.L_x_5198) ;  /* 0x00000f1000007947 */ /* 0x000fea0003800000 */
.L_x_5196:
[----:B---3--:R-:W0:Y:S02]  /*119f0*/  F2I.S64.F64.TRUNC R24, R24 ;  /* 0x0000001800187311 */ /* 0x008e24000030d900 */
[----:B0-----:R-:W-:-:S05]  /*11a00*/  IMAD.MOV.U32 R5, RZ, RZ, R24 ;  /* 0x000000ffff057224 */ /* 0x001fca00078e0018 */
[----:B------:R0:W-:Y:S01]  /*11a10*/  STG.E.U8 [R2.64], R5 ;  /* 0x0000000502007986 */ /* 0x0001e2000c101124 */
[----:B------:R-:W-:Y:S05]  /*11a20*/  BRA `(.L_x_5198) ;  /* 0x00000ed000007947 */ /* 0x000fea0003800000 */
.L_x_5195:
[----:B------:R-:W-:-:S13]  /*11a30*/  ISETP.NE.AND P0, PT, R0, 0x2, PT ;  /* 0x000000020000780c */ /* 0x000fda0003f05270 */
[----:B------:R-:W-:Y:S05]  /*11a40*/  @!P0 BRA `(.L_x_5199) ;  /* 0x000000a000008947 */ /* 0x000fea0003800000 */
[----:B------:R-:W-:-:S13]  /*11a50*/  ISETP.NE.AND P0, PT, R0, 0x3, PT ;  /* 0x000000030000780c */ /* 0x000fda0003f05270 */
[----:B------:R-:W-:Y:S05]  /*11a60*/  @!P0 BRA `(.L_x_5200) ;  /* 0x0000005000008947 */ /* 0x000fea0003800000 */
[----:B------:R-:W-:-:S13]  /*11a70*/  ISETP.NE.AND P0, PT, R0, 0x4, PT ;  /* 0x000000040000780c */ /* 0x000fda0003f05270 */
[----:B------:R-:W-:Y:S05]  /*11a80*/  @P0 BRA `(.L_x_5197) ;  /* 0x00000ce000000947 */ /* 0x000fea0003800000 */
[----:B---3--:R-:W0:Y:S02]  /*11a90*/  F2I.S64.F64.TRUNC R24, R24 ;  /* 0x0000001800187311 */ /* 0x008e24000030d900 */
[----:B0-----:R0:W-:Y:S01]  /*11aa0*/  STG.E.64 [R2.64], R24 ;  /* 0x0000001802007986 */ /* 0x0011e2000c101b24 */
[----:B------:R-:W-:Y:S05]  /*11ab0*/  BRA `(.L_x_5198) ;  /* 0x00000e4000007947 */ /* 0x000fea0003800000 */
.L_x_5200:
[----:B---3--:R-:W0:Y:S02]  /*11ac0*/  F2I.F64.TRUNC R25, R24 ;  /* 0x0000001800197311 */ /* 0x008e24000030d100 */
[----:B0-----:R0:W-:Y:S01]  /*11ad0*/  STG.E [R2.64], R25 ;  /* 0x0000001902007986 */ /* 0x0011e2000c101924 */
[----:B------:R-:W-:Y:S05]  /*11ae0*/  BRA `(.L_x_5198) ;  /* 0x00000e1000007947 */ /* 0x000fea0003800000 */
.L_x_5199:
[----:B---3--:R-:W0:Y:S02]  /*11af0*/  F2I.F64.TRUNC R25, R24 ;  /* 0x0000001800197311 */ /* 0x008e24000030d100 */
[----:B0-----:R0:W-:Y:S01]  /*11b00*/  STG.E.U16 [R2.64], R25 ;  /* 0x0000001902007986 */ /* 0x0011e2000c101524 */
[----:B------:R-:W-:Y:S05]  /*11b10*/  BRA `(.L_x_5198) ;  /* 0x00000de000007947 */ /* 0x000fea0003800000 */
.L_x_5194:
[----:B------:R-:W-:-:S13]  /*11b20*/  ISETP.GT.AND P0, PT, R0, 0x6, PT ;  /* 0x000000060000780c */ /* 0x000fda0003f04270 */
[----:B------:R-:W-:Y:S05]  /*11b30*/  @P0 BRA `(.L_x_5201) ;  /* 0x000000f000000947 */ /* 0x000fea0003800000 */
[----:B------:R-:W-:-:S13]  /*11b40*/  ISETP.NE.AND P0, PT, R0, 0x5, PT ;  /* 0x000000050000780c */ /* 0x000fda0003f05270 */
[----:B------:R-:W-:Y:S05]  /*11b50*/  @!P0 BRA `(.L_x_5202) ;  /* 0x0000007000008947 */ /* 0x000fea0003800000 */
[----:B------:R-:W-:-:S13]  /*11b60*/  ISETP.NE.AND P0, PT, R0, 0x6, PT ;  /* 0x000000060000780c */ /* 0x000fda0003f05270 */
[----:B------:R-:W-:Y:S05]  /*11b70*/  @P0 BRA `(.L_x_5197) ;  /* 0x00000bf000000947 */ /* 0x000fea0003800000 */
[----:B---3--:R-:W0:Y:S01]  /*11b80*/  F2F.F32.F64 R5, R24 ;  /* 0x0000001800057310 */ /* 0x008e220000301000 */
[----:B------:R-:W0:-:S14]  /*11b90*/  DSETP.GEU.AND P0, PT, |R24|, c[0x2][0x58], PT ;  /* 0x008016001800762a */ /* 0x000e1c0003f0e200 */
[----:B0-----:R-:W-:-:S05]  /*11ba0*/  @!P0 FMUL R5, R5, 1.175494350822287508e-38 ;  /* 0x0080000005058820 */ /* 0x001fca0000400000 */
[----:B------:R0:W-:Y:S01]  /*11bb0*/  STG.E [R2.64], R5 ;  /* 0x0000000502007986 */ /* 0x0001e2000c101924 */
[----:B------:R-:W-:Y:S05]  /*11bc0*/  BRA `(.L_x_5198) ;  /* 0x00000d3000007947 */ /* 0x000fea0003800000 */
.L_x_5202:
[----:B---3--:R-:W0:Y:S01]  /*11bd0*/  F2F.F32.F64 R0, R24 ;  /* 0x0000001800007310 */ /* 0x008e220000301000 */
[----:B------:R-:W0:-:S14]  /*11be0*/  DSETP.GEU.AND P0, PT, |R24|, c[0x2][0x58], PT ;  /* 0x008016001800762a */ /* 0x000e1c0003f0e200 */
[----:B0-----:R-:W-:-:S05]  /*11bf0*/  @!P0 FMUL R0, R0, 1.175494350822287508e-38 ;  /* 0x0080000000008820 */ /* 0x001fca0000400000 */
[----:B------:R-:W-:-:S05]  /*11c00*/  F2FP.PACK_AB R0, RZ, R0 ;  /* 0x00000000ff00723e */ /* 0x000fca00000000ff */
[----:B------:R0:W-:Y:S01]  /*11c10*/  STG.E.U16 [R2.64], R0 ;  /* 0x0000000002007986 */ /* 0x0001e2000c101524 */
[----:B------:R-:W-:Y:S05]  /*11c20*/  BRA `(.L_x_5198) ;  /* 0x00000cd000007947 */ /* 0x000fea0003800000 */
.L_x_5201:
[----:B------:R-:W-:-:S13]  /*11c30*/  ISETP.NE.AND P0, PT, R0, 0x7, PT ;  /* 0x000000070000780c */ /* 0x000fda0003f05270 */
[----:B------:R-:W-:Y:S05]  /*11c40*/  @!P0 BRA `(.L_x_5203) ;  /* 0x0000011000008947 */ /* 0x000fea0003800000 */
[----:B------:R-:W-:-:S13]  /*11c50*/  ISETP.NE.AND P0, PT, R0, 0x8, PT ;  /* 0x000000080000780c */ /* 0x000fda0003f05270 */
[----:B------:R-:W-:Y:S05]  /*11c60*/  @!P0 BRA `(.L_x_5204) ;  /* 0x0000008000008947 */ /* 0x000fea0003800000 */
[----:B------:R-:W-:-:S13]  /*11c70*/  ISETP.NE.AND P0, PT, R0, 0x9, PT ;  /* 0x000000090000780c */ /* 0x000fda0003f05270 */
[----:B------:R-:W-:Y:S05]  /*11c80*/  @P0 BRA `(.L_x_5197) ;  /* 0x00000ae000000947 */ /* 0x000fea0003800000 */
[----:B---3--:R-:W0:Y:S01]  /*11c90*/  F2F.F32.F64 R4, R24 ;  /* 0x0000001800047310 */ /* 0x008e220000301000 */
[----:B------:R-:W0:Y:S01]  /*11ca0*/  DSETP.GEU.AND P0, PT, |R24|, c[0x2][0x58], PT ;  /* 0x008016001800762a */ /* 0x000e220003f0e200 */
[----:B------:R-:W-:-:S13]  /*11cb0*/  IMAD.MOV.U32 R5, RZ, RZ, RZ ;  /* 0x000000ffff057224 */ /* 0x000fda00078e00ff */
[----:B0-----:R-:W-:-:S05]  /*11cc0*/  @!P0 FMUL R4, R4, 1.175494350822287508e-38 ;  /* 0x0080000004048820 */ /* 0x001fca0000400000 */
[----:B------:R0:W-:Y:S01]  /*11cd0*/  STG.E.64 [R2.64], R4 ;  /* 0x0000000402007986 */ /* 0x0001e2000c101b24 */
[----:B------:R-:W-:Y:S05]  /*11ce0*/  BRA `(.L_x_5198) ;  /* 0x00000c1000007947 */ /* 0x000fea0003800000 */
.L_x_5204:
[----:B---3--:R-:W0:Y:S01]  /*11cf0*/  F2F.F32.F64 R0, R24 ;  /* 0x0000001800007310 */ /* 0x008e220000301000 */
[----:B------:R-:W0:-:S14]  /*11d00*/  DSETP.GEU.AND P0, PT, |R24|, c[0x2][0x58], PT ;  /* 0x008016001800762a */ /* 0x000e1c0003f0e200 */
[----:B0-----:R-:W-:-:S05]  /*11d10*/  @!P0 FMUL R0, R0, 1.175494350822287508e-38 ;  /* 0x0080000000008820 */ /* 0x001fca0000400000 */
[----:B------:R-:W-:-:S04]  /*11d20*/  F2FP.PACK_AB R5, RZ, R0 ;  /* 0x00000000ff05723e */ /* 0x000fc800000000ff */
[----:B------:R-:W-:-:S05]  /*11d30*/  PRMT R5, R5, 0x5410, RZ ;  /* 0x0000541005057816 */ /* 0x000fca00000000ff */
[----:B------:R0:W-:Y:S01]  /*11d40*/  STG.E [R2.64], R5 ;  /* 0x0000000502007986 */ /* 0x0001e2000c101924 */
[----:B------:R-:W-:Y:S05]  /*11d50*/  BRA `(.L_x_5198) ;  /* 0x00000ba000007947 */ /* 0x000fea0003800000 */
.L_x_5203:
[----:B---3--:R0:W-:Y:S01]  /*11d60*/  STG.E.64 [R2.64], R24 ;  /* 0x0000001802007986 */ /* 0x0081e2000c101b24 */
[----:B------:R-:W-:Y:S05]  /*11d70*/  BRA `(.L_x_5198) ;  /* 0x00000b8000007947 */ /* 0x000fea0003800000 */
.L_x_5193:
        /* <DEDUP_REMOVED lines=8> */
[----:B---3--:R-:W0:-:S06]  /*11e00*/  DSETP.NEU.AND P0, PT, R24, RZ, PT ;  /* 0x000000ff1800722a */ /* 0x008e0c0003f0d000 */
[----:B0-----:R-:W-:-:S05]  /*11e10*/  SEL R5, RZ, 0x1, !P0 ;  /* 0x00000001ff057807 */ /* 0x001fca0004000000 */
[----:B------:R0:W-:Y:S01]  /*11e20*/  STG.E.U8 [R2.64], R5 ;  /* 0x0000000502007986 */ /* 0x0001e2000c101124 */
[----:B------:R-:W-:Y:S05]  /*11e30*/  BRA `(.L_x_5198) ;  /* 0x00000ac000007947 */ /* 0x000fea0003800000 */
.L_x_5207:
[----:B---3--:R-:W-:-:S05]  /*11e40*/  CS2R R26, SRZ ;  /* 0x00000000001a7805 */ /* 0x008fca000001ff00 */
[----:B------:R0:W-:Y:S01]  /*11e50*/  STG.E.128 [R2.64], R24 ;  /* 0x0000001802007986 */ /* 0x0001e2000c101d24 */
[----:B------:R-:W-:Y:S05]  /*11e60*/  BRA `(.L_x_5198) ;  /* 0x00000a9000007947 */ /* 0x000fea0003800000 */
.L_x_5206:
        /* <DEDUP_REMOVED lines=23> */
.L_x_5211:
[----:B------:R-:W-:Y:S05]  /*11fe0*/  BSYNC B0 ;  /* 0x0000000000007941 */ /* 0x000fea0003800000 */
.L_x_5210:
[----:B------:R-:W-:-:S05]  /*11ff0*/  LOP3.LUT R5, R0, R5, RZ, 0xfc, !PT ;  /* 0x0000000500057212 */ /* 0x000fca00078efcff */
[----:B------:R0:W-:Y:S01]  /*12000*/  STG.E.U8 [R2.64], R5 ;  /* 0x0000000502007986 */ /* 0x0001e2000c101124 */
[----:B------:R-:W-:Y:S05]  /*12010*/  BRA `(.L_x_5198) ;  /* 0x000008e000007947 */ /* 0x000fea0003800000 */
.L_x_5209:
[----:B---3--:R-:W0:Y:S01]  /*12020*/  F2F.F32.F64 R5, R24 ;  /* 0x0000001800057310 */ /* 0x008e220000301000 */
        /* <DEDUP_REMOVED lines=14> */
.L_x_5213:
[----:B------:R-:W-:Y:S01]  /*12110*/  IMAD.MOV.U32 R0, RZ, RZ, 0x7f ;  /* 0x0000007fff007424 */ /* 0x000fe200078e00ff */
[----:B------:R-:W-:-:S04]  /*12120*/  ISETP.GT.U32.AND P0, PT, R4, 0x7f800000, PT ;  /* 0x7f8000000400780c */ /* 0x000fc80003f04070 */
[----:B------:R-:W-:-:S04]  /*12130*/  SEL R0, R0, 0x7c, P0 ;  /* 0x0000007c00007807 */ /* 0x000fc80000000000 */
.L_x_5214:
[----:B------:R-:W-:Y:S05]  /*12140*/  BSYNC B0 ;  /* 0x0000000000007941 */ /* 0x000fea0003800000 */
.L_x_5212:
[----:B------:R-:W-:-:S04]  /*12150*/  LOP3.LUT R4, R5, 0x80000000, RZ, 0xc0, !PT ;  /* 0x8000000005047812 */ /* 0x000fc800078ec0ff */
[----:B------:R-:W-:-:S04]  /*12160*/  SHF.R.U32.HI R5, RZ, 0x18, R4 ;  /* 0x00000018ff057819 */ /* 0x000fc80000011604 */
[----:B------:R-:W-:-:S05]  /*12170*/  LOP3.LUT R5, R0, R5, RZ, 0xfc, !PT ;  /* 0x0000000500057212 */ /* 0x000fca00078efcff */
[----:B------:R0:W-:Y:S01]  /*12180*/  STG.E.U8 [R2.64], R5 ;  /* 0x0000000502007986 */ /* 0x0001e2000c101124 */
[----:B------:R-:W-:Y:S05]  /*12190*/  BRA `(.L_x_5198) ;  /* 0x0000076000007947 */ /* 0x000fea0003800000 */
.L_x_5208:
[----:B---3--:R-:W0:Y:S01]  /*121a0*/  F2F.F32.F64 R0, R24 ;  /* 0x0000001800007310 */ /* 0x008e220000301000 */
[----:B------:R-:W0:-:S14]  /*121b0*/  DSETP.GEU.AND P0, PT, |R24|, c[0x2][0x58], PT ;  /* 0x008016001800762a */ /* 0x000e1c0003f0e200 */
[----:B0-----:R-:W-:-:S05]  /*121c0*/  @!P0 FMUL R0, R0, 1.175494350822287508e-38 ;  /* 0x0080000000008820 */ /* 0x001fca0000400000 */
[----:B------:R-:W-:-:S05]  /*121d0*/  F2FP.BF16.PACK_AB R0, RZ, R0 ;  /* 0x00000000ff00723e */ /* 0x000fca00000010ff */
[----:B------:R0:W-:Y:S01]  /*121e0*/  STG.E.U16 [R2.64], R0 ;  /* 0x0000000002007986 */ /* 0x0001e2000c101524 */
[----:B------:R-:W-:Y:S05]  /*121f0*/  BRA `(.L_x_5198) ;  /* 0x0000070000007947 */ /* 0x000fea0003800000 */
.L_x_5205:
        /* <DEDUP_REMOVED lines=8> */
[----:B---3--:R-:W0:Y:S02]  /*12280*/  F2I.U32.F64.TRUNC R25, R24 ;  /* 0x0000001800197311 */ /* 0x008e24000030d000 */
[----:B0-----:R0:W-:Y:S01]  /*12290*/  STG.E.U16 [R2.64], R25 ;  /* 0x0000001902007986 */ /* 0x0011e2000c101524 */
[----:B------:R-:W-:Y:S05]  /*122a0*/  BRA `(.L_x_5198) ;  /* 0x0000065000007947 */ /* 0x000fea0003800000 */
.L_x_5217:
[----:B---3--:R-:W0:Y:S01]  /*122b0*/  F2F.F32.F64 R7, R24 ;  /* 0x0000001800077310 */ /* 0x008e220000301000 */
        /* <DEDUP_REMOVED lines=18> */
.L_x_5220:
[----:B------:R-:W-:-:S04]  /*123e0*/  LOP3.LUT R0, R7, 0x80000000, RZ, 0xc0, !PT ;  /* 0x8000000007007812 */ /* 0x000fc800078ec0ff */
[----:B------:R-:W-:-:S04]  /*123f0*/  SHF.R.U32.HI R5, RZ, 0x18, R0 ;  /* 0x00000018ff057819 */ /* 0x000fc80000011600 */
[----:B------:R-:W-:-:S04]  /*12400*/  LOP3.LUT R4, R4, R5, RZ, 0xfc, !PT ;  /* 0x0000000504047212 */ /* 0x000fc800078efcff */
[----:B------:R-:W-:Y:S02]  /*12410*/  PRMT R0, R4, 0x7610, R0 ;  /* 0x0000761004007816 */ /* 0x000fe40000000000 */
.L_x_5219:
[----:B------:R-:W-:Y:S05]  /*12420*/  BSYNC B0 ;  /* 0x0000000000007941 */ /* 0x000fea0003800000 */
.L_x_5218:
[----:B------:R0:W-:Y:S01]  /*12430*/  STG.E.U8 [R2.64], R0 ;  /* 0x0000000002007986 */ /* 0x0001e2000c101124 */
[----:B------:R-:W-:Y:S05]  /*12440*/  BRA `(.L_x_5198) ;  /* 0x000004b000007947 */ /* 0x000fea0003800000 */
.L_x_5216:
        /* <DEDUP_REMOVED lines=19> */
.L_x_5223:
[----:B------:R-:W-:-:S04]  /*12580*/  LOP3.LUT R0, R7, 0x80000000, RZ, 0xc0, !PT ;  /* 0x8000000007007812 */ /* 0x000fc800078ec0ff */
[----:B------:R-:W-:-:S04]  /*12590*/  SHF.R.U32.HI R5, RZ, 0x18, R0 ;  /* 0x00000018ff057819 */ /* 0x000fc80000011600 */
[----:B------:R-:W-:-:S04]  /*125a0*/  LOP3.LUT R4, R4, R5, RZ, 0xfc, !PT ;  /* 0x0000000504047212 */ /* 0x000fc800078efcff */
[----:B------:R-:W-:Y:S02]  /*125b0*/  PRMT R0, R4, 0x7610, R0 ;  /* 0x0000761004007816 */ /* 0x000fe40000000000 */
.L_x_5222:
[----:B------:R-:W-:Y:S05]  /*125c0*/  BSYNC B0 ;  /* 0x0000000000007941 */ /* 0x000fea0003800000 */
.L_x_5221:
[----:B------:R0:W-:Y:S01]  /*125d0*/  STG.E.U8 [R2.64], R0 ;  /* 0x0000000002007986 */ /* 0x0001e2000c101124 */
[----:B------:R-:W-:Y:S05]  /*125e0*/  BRA `(.L_x_5198) ;  /* 0x0000031000007947 */ /* 0x000fea0003800000 */
.L_x_5215:
[----:B------:R-:W-:-:S13]  /*125f0*/  ISETP.NE.AND P0, PT, R0, 0x1c, PT ;  /* 0x0000001c0000780c */ /* 0x000fda0003f05270 */
[----:B------:R-:W-:Y:S05]  /*12600*/  @!P0 BRA `(.L_x_5224) ;  /* 0x000002d000008947 */ /* 0x000fea0003800000 */
[----:B------:R-:W-:-:S13]  /*12610*/  ISETP.NE.AND P0, PT, R0, 0x1d, PT ;  /* 0x0000001d0000780c */ /* 0x000fda0003f05270 */
[----:B------:R-:W-:Y:S05]  /*12620*/  @!P0 BRA `(.L_x_5225) ;  /* 0x0000028000008947 */ /* 0x000fea0003800000 */
[----:B------:R-:W-:-:S13]  /*12630*/  ISETP.NE.AND P0, PT, R0, 0x2c, PT ;  /* 0x0000002c0000780c */ /* 0x000fda0003f05270 */
[----:B------:R-:W-:Y:S05]  /*12640*/  @P0 BRA `(.L_x_5197) ;  /* 0x0000012000000947 */ /* 0x000fea0003800000 */
[----:B---3--:R-:W0:Y:S01]  /*12650*/  F2F.F32.F64 R6, R24 ;  /* 0x0000001800067310 */ /* 0x008e220000301000 */
        /* <DEDUP_REMOVED lines=17> */
.L_x_5197:
        /* <DEDUP_REMOVED lines=19> */
[----:B------:R-:W-:Y:S05]  /*128a0*/  BRA `(.L_x_5198) ;  /* 0x0000005000007947 */ /* 0x000fea0003800000 */
.L_x_5225:
[----:B---3--:R-:W0:Y:S02]  /*128b0*/  F2I.U64.F64.TRUNC R24, R24 ;  /* 0x0000001800187311 */ /* 0x008e24000030d800 */
[----:B0-----:R0:W-:Y:S01]  /*128c0*/  STG.E.64 [R2.64], R24 ;  /* 0x0000001802007986 */ /* 0x0011e2000c101b24 */
[----:B------:R-:W-:Y:S05]  /*128d0*/  BRA `(.L_x_5198) ;  /* 0x0000002000007947 */ /* 0x000fea0003800000 */
.L_x_5224:
[----:B---3--:R-:W0:Y:S02]  /*128e0*/  F2I.U32.F64.TRUNC R25, R24 ;  /* 0x0000001800197311 */ /* 0x008e24000030d000 */
[----:B0-----:R0:W-:Y:S02]  /*128f0*/  STG.E [R2.64], R25 ;  /* 0x0000001902007986 */ /* 0x0011e4000c101924 */
.L_x_5198:
[----:B------:R-:W-:-:S04]  /*12900*/  IADD3 R19, R19, 0x80, RZ ;  /* 0x0000008013137810 */ /* 0x000fc80007ffe0ff */
[----:B------:R-:W-:-:S13]  /*12910*/  ISETP.GE.AND P0, PT, R19, R22, PT ;  /* 0x000000161300720c */ /* 0x000fda0003f06270 */
        /* <DEDUP_REMOVED lines=21> */
.L_x_5229:
[----:B------:R-:W0:Y:S02]  /*12a70*/  F2I.S64.F64.TRUNC R40, R40 ;  /* 0x0000002800287311 */ /* 0x000e24000030d900 */
[----:B0-----:R-:W-:-:S05]  /*12a80*/  IMAD.MOV.U32 R5, RZ, RZ, R40 ;  /* 0x000000ffff057224 */ /* 0x001fca00078e0028 */
[----:B------:R0:W-:Y:S01]  /*12a90*/  STG.E.U8 [R2.64], R5 ;  /* 0x0000000502007986 */ /* 0x0001e2000c101124 */
[----:B------:R-:W-:Y:S05]  /*12aa0*/  BRA `(.L_x_5231) ;  /* 0x00000ed000007947 */ /* 0x000fea0003800000 */
.L_x_5228:
        /* <DEDUP_REMOVED lines=9> */
.L_x_5233:
[----:B------:R-:W0:Y:S02]  /*12b40*/  F2I.F64.TRUNC R41, R40 ;  /* 0x0000002800297311 */ /* 0x000e24000030d100 */
[----:B0-----:R0:W-:Y:S01]  /*12b50*/  STG.E [R2.64], R41 ;  /* 0x0000002902007986 */ /* 0x0011e2000c101924 */
[----:B------:R-:W-:Y:S05]  /*12b60*/  BRA `(.L_x_5231) ;  /* 0x00000e1000007947 */ /* 0x000fea0003800000 */
.L_x_5232:
[----:B------:R-:W0:Y:S02]  /*12b70*/  F2I.F64.TRUNC R41, R40 ;  /* 0x0000002800297311 */ /* 0x000e24000030d100 */
[----:B0-----:R0:W-:Y:S01]  /*12b80*/  STG.E.U16 [R2.64], R41 ;  /* 0x0000002902007986 */ /* 0x0011e2000c101524 */
[----:B------:R-:W-:Y:S05]  /*12b90*/  BRA `(.L_x_5231) ;  /* 0x00000de000007947 */ /* 0x000fea0003800000 */
.L_x_5227:
        /* <DEDUP_REMOVED lines=11> */
.L_x_5235:
[----:B------:R-:W0:Y:S01]  /*12c50*/  F2F.F32.F64 R0, R40 ;  /* 0x0000002800007310 */ /* 0x000e220000301000 */
[----:B------:R-:W0:-:S14]  /*12c60*/  DSETP.GEU.AND P0, PT, |R40|, c[0x2][0x58], PT ;  /* 0x008016002800762a */ /* 0x000e1c0003f0e200 */
[----:B0-----:R-:W-:-:S05]  /*12c70*/  @!P0 FMUL R0, R0, 1.175494350822287508e-38 ;  /* 0x0080000000008820 */ /* 0x001fca0000400000 */
[----:B------:R-:W-:-:S05]  /*12c80*/  F2FP.PACK_AB R0, RZ, R0 ;  /* 0x00000000ff00723e */ /* 0x000fca00000000ff */
[----:B------:R0:W-:Y:S01]  /*12c90*/  STG.E.U16 [R2.64], R0 ;  /* 0x0000000002007986 */ /* 0x0001e2000c101524 */
[----:B------:R-:W-:Y:S05]  /*12ca0*/  BRA `(.L_x_5231) ;  /* 0x00000cd000007947 */ /* 0x000fea0003800000 */
.L_x_5234:
        /* <DEDUP_REMOVED lines=12> */
.L_x_5237:
[----:B------:R-:W0:Y:S01]  /*12d70*/  F2F.F32.F64 R0, R40 ;  /* 0x0000002800007310 */ /* 0x000e220000301000 */
[----:B------:R-:W0:-:S14]  /*12d80*/  DSETP.GEU.AND P0, PT, |R40|, c[0x2][0x58], PT ;  /* 0x008016002800762a */ /* 0x000e1c0003f0e200 */
[----:B0-----:R-:W-:-:S05]  /*12d90*/  @!P0 FMUL R0, R0, 1.175494350822287508e-38 ;  /* 0x0080000000008820 */ /* 0x001fca0000400000 */
[----:B------:R-:W-:-:S04]  /*12da0*/  F2FP.PACK_AB R5, RZ, R0 ;  /* 0x00000000ff05723e */ /* 0x000fc800000000ff */
[----:B------:R-:W-:-:S05]  /*12db0*/  PRMT R5, R5, 0x5410, RZ ;  /* 0x0000541005057816 */ /* 0x000fca00000000ff */
[----:B------:R0:W-:Y:S01]  /*12dc0*/  STG.E [R2.64], R5 ;  /* 0x0000000502007986 */ /* 0x0001e2000c101924 */
[----:B------:R-:W-:Y:S05]  /*12dd0*/  BRA `(.L_x_5231) ;  /* 0x00000ba000007947 */ /* 0x000fea0003800000 */
.L_x_5236:
[----:B------:R0:W-:Y:S01]  /*12de0*/  STG.E.64 [R2.64], R40 ;  /* 0x0000002802007986 */ /* 0x0001e2000c101b24 */
[----:B------:R-:W-:Y:S05]  /*12df0*/  BRA `(.L_x_5231) ;  /* 0x00000b8000007947 */ /* 0x000fea0003800000 */
.L_x_5226:
        /* <DEDUP_REMOVED lines=12> */
.L_x_5240:
[----:B------:R-:W-:-:S05]  /*12ec0*/  CS2R R42, SRZ ;  /* 0x00000000002a7805 */ /* 0x000fca000001ff00 */
[----:B------:R0:W-:Y:S01]  /*12ed0*/  STG.E.128 [R2.64], R40 ;  /* 0x0000002802007986 */ /* 0x0001e2000c101d24 */
[----:B------:R-:W-:Y:S05]  /*12ee0*/  BRA `(.L_x_5231) ;  /* 0x00000a9000007947 */ /* 0x000fea0003800000 */
.L_x_5239:
        /* <DEDUP_REMOVED lines=23> */
.L_x_5244:
[----:B------:R-:W-:Y:S05]  /*13060*/  BSYNC B0 ;  /* 0x0000000000007941 */ /* 0x000fea0003800000 */
.L_x_5243:
[----:B------:R-:W-:-:S05]  /*13070*/  LOP3.LUT R5, R0, R5, RZ, 0xfc, !PT ;  /* 0x0000000500057212 */ /* 0x000fca00078efcff */
[----:B------:R0:W-:Y:S01]  /*13080*/  STG.E.U8 [R2.64], R5 ;  /* 0x0000000502007986 */ /* 0x0001e2000c101124 */
[----:B------:R-:W-:Y:S05]  /*13090*/  BRA `(.L_x_5231) ;  /* 0x000008e000007947 */ /* 0x000fea0003800000 */
.L_x_5242:
        /* <DEDUP_REMOVED lines=15> */
.L_x_5246:
[----:B------:R-:W-:Y:S01]  /*13190*/  IMAD.MOV.U32 R0, RZ, RZ, 0x7f ;  /* 0x0000007fff007424 */ /* 0x000fe200078e00ff */
[----:B------:R-:W-:-:S04]  /*131a0*/  ISETP.GT.U32.AND P0, PT, R4, 0x7f800000, PT ;  /* 0x7f8000000400780c */ /* 0x000fc80003f04070 */
[----:B------:R-:W-:-:S04]  /*131b0*/  SEL R0, R0, 0x7c, P0 ;  /* 0x0000007c00007807 */ /* 0x000fc80000000000 */
.L_x_5247:
[----:B------:R-:W-:Y:S05]  /*131c0*/  BSYNC B0 ;  /* 0x0000000000007941 */ /* 0x000fea0003800000 */
.L_x_5245:
[----:B------:R-:W-:-:S04]  /*131d0*/  LOP3.LUT R4, R5, 0x80000000, RZ, 0xc0, !PT ;  /* 0x8000000005047812 */ /* 0x000fc800078ec0ff */
[----:B------:R-:W-:-:S04]  /*131e0*/  SHF.R.U32.HI R5, RZ, 0x18, R4 ;  /* 0x00000018ff057819 */ /* 0x000fc80000011604 */
[----:B------:R-:W-:-:S05]  /*131f0*/  LOP3.LUT R5, R0, R5, RZ, 0xfc, !PT ;  /* 0x0000000500057212 */ /* 0x000fca00078efcff */
[----:B------:R0:W-:Y:S01]  /*13200*/  STG.E.U8 [R2.64], R5 ;  /* 0x0000000502007986 */ /* 0x0001e2000c101124 */
[----:B------:R-:W-:Y:S05]  /*13210*/  BRA `(.L_x_5231) ;  /* 0x0000076000007947 */ /* 0x000fea0003800000 */
.L_x_5241:
[----:B------:R-:W0:Y:S01]  /*13220*/  F2F.F32.F64 R0, R40 ;  /* 0x0000002800007310 */ /* 0x000e220000301000 */
[----:B------:R-:W0:-:S14]  /*13230*/  DSETP.GEU.AND P0, PT, |R40|, c[0x2][0x58], PT ;  /* 0x008016002800762a */ /* 0x000e1c0003f0e200 */
[----:B0-----:R-:W-:-:S05]  /*13240*/  @!P0 FMUL R0, R0, 1.175494350822287508e-38 ;  /* 0x0080000000008820 */ /* 0x001fca0000400000 */
[----:B------:R-:W-:-:S05]  /*13250*/  F2FP.BF16.PACK_AB R0, RZ, R0 ;  /* 0x00000000ff00723e */ /* 0x000fca00000010ff */
[----:B------:R0:W-:Y:S01]  /*13260*/  STG.E.U16 [R2.64], R0 ;  /* 0x0000000002007986 */ /* 0x0001e2000c101524 */
[----:B------:R-:W-:Y:S05]  /*13270*/  BRA `(.L_x_5231) ;  /* 0x0000070000007947 */ /* 0x000fea0003800000 */
.L_x_5238:
        /* <DEDUP_REMOVED lines=11> */
.L_x_5250:
        /* <DEDUP_REMOVED lines=19> */
.L_x_5253:
[----:B------:R-:W-:-:S04]  /*13460*/  LOP3.LUT R0, R7, 0x80000000, RZ, 0xc0, !PT ;  /* 0x8000000007007812 */ /* 0x000fc800078ec0ff */
[----:B------:R-:W-:-:S04]  /*13470*/  SHF.R.U32.HI R5, RZ, 0x18, R0 ;  /* 0x00000018ff057819 */ /* 0x000fc80000011600 */
[----:B------:R-:W-:-:S04]  /*13480*/  LOP3.LUT R4, R4, R5, RZ, 0xfc, !PT ;  /* 0x0000000504047212 */ /* 0x000fc800078efcff */
[----:B------:R-:W-:Y:S02]  /*13490*/  PRMT R0, R4, 0x7610, R0 ;  /* 0x0000761004007816 */ /* 0x000fe40000000000 */
.L_x_5252:
[----:B------:R-:W-:Y:S05]  /*134a0*/  BSYNC B0 ;  /* 0x0000000000007941 */ /* 0x000fea0003800000 */
.L_x_5251:
[----:B------:R0:W-:Y:S01]  /*134b0*/  STG.E.U8 [R2.64], R0 ;  /* 0x0000000002007986 */ /* 0x0001e2000c101124 */
[----:B------:R-:W-:Y:S05]  /*134c0*/  BRA `(.L_x_5231) ;  /* 0x000004b000007947 */ /* 0x000fea0003800000 */
.L_x_5249:
        /* <DEDUP_REMOVED lines=19> */
.L_x_5256:
[----:B------:R-:W-:-:S04]  /*13600*/  LOP3.LUT R0, R7, 0x80000000, RZ, 0xc0, !PT ;  /* 0x8000000007007812 */ /* 0x000fc800078ec0ff */
[----:B------:R-:W-:-:S04]  /*13610*/  SHF.R.U32.HI R5, RZ, 0x18, R0 ;  /* 0x00000018ff057819 */ /* 0x000fc80000011600 */
[----:B------:R-:W-:-:S04]  /*13620*/  LOP3.LUT R4, R4, R5, RZ, 0xfc, !PT ;  /* 0x0000000504047212 */ /* 0x000fc800078efcff */
[----:B------:R-:W-:Y:S02]  /*13630*/  PRMT R0, R4, 0x7610, R0 ;  /* 0x0000761004007816 */ /* 0x000fe40000000000 */
.L_x_5255:
[----:B------:R-:W-:Y:S05]  /*13640*/  BSYNC B0 ;  /* 0x0000000000007941 */ /* 0x000fea0003800000 */
.L_x_5254:
[----:B------:R0:W-:Y:S01]  /*13650*/  STG.E.U8 [R2.64], R0 ;  /* 0x0000000002007986 */ /* 0x0001e2000c101124 */
[----:B------:R-:W-:Y:S05]  /*13660*/  BRA `(.L_x_5231) ;  /* 0x0000031000007947 */ /* 0x000fea0003800000 */
.L_x_5248:
        /* <DEDUP_REMOVED lines=24> */
.L_x_5230:
        /* <DEDUP_REMOVED lines=18> */
[----:B-12---:R-:W-:Y:S05]  /*13910*/  CALL.ABS.NOINC R2 ;  /* 0x0000000002007343 */ /* 0x006fea0003c00000 */
[----:B------:R-:W-:Y:S05]  /*13920*/  BRA `(.L_x_5231) ;  /* 0x0000005000007947 */ /* 0x000fea0003800000 */
.L_x_5258:
[----:B------:R-:W0:Y:S02]  /*13930*/  F2I.U64.F64.TRUNC R40, R40 ;  /* 0x0000002800287311 */ /* 0x000e24000030d800 */
[----:B0-----:R0:W-:Y:S01]  /*13940*/  STG.E.64 [R2.64], R40 ;  /* 0x0000002802007986 */ /* 0x0011e2000c101b24 */
[----:B------:R-:W-:Y:S05]  /*13950*/  BRA `(.L_x_5231) ;  /* 0x0000002000007947 */ /* 0x000fea0003800000 */
.L_x_5257:
[----:B------:R-:W0:Y:S02]  /*13960*/  F2I.U32.F64.TRUNC R41, R40 ;  /* 0x0000002800297311 */ /* 0x000e24000030d000 */
[----:B0-----:R0:W-:Y:S02]  /*13970*/  STG.E [R2.64], R41 ;  /* 0x0000002902007986 */ /* 0x0011e4000c101924 */
.L_x_5231:
[----:B------:R-:W-:Y:S02]  /*13980*/  IADD3 R19, R19, 0x80, RZ ;  /* 0x0000008013137810 */ /* 0x000fe40007ffe0ff */
.L_x_5192:
[----:B------:R-:W-:Y:S05]  /*13990*/  BSYNC B6 ;  /* 0x0000000000067941 */ /* 0x000fea0003800000 */
.L_x_5191:
[----:B------:R-:W-:-:S13]  /*139a0*/  ISETP.GE.AND P0, PT, R19, R22, PT ;  /* 0x000000161300720c */ /* 0x000fda0003f06270 */
[----:B------:R-:W-:Y:S05]  /*139b0*/  @P0 EXIT ;  /* 0x000000000000094d */ /* 0x000fea0003800000 */
[----:B0-----:R-:W0:Y:S02]  /*139c0*/  S2R R0, SR_CTAID.X ;  /* 0x0000000000007919 */ /* 0x001e240000002500 */
[----:B0-----:R-:W-:Y:S01]  /*139d0*/  IMAD R19, R0, 0x200, R19 ;  /* 0x0000020000137824 */ /* 0x001fe200078e0213 */
[----:B------:R-:W-:-:S03]  /*139e0*/  PRMT R0, R23, 0x9910, RZ ;  /* 0x0000991017007816 */ /* 0x000fc600000000ff */
[----:B------:R-:W-:Y:S01]  /*139f0*/  IMAD R19, R19, c[0x0][0x1ac], RZ ;  /* 0x00006b0013137a24 */ /* 0x000fe200078e02ff */
[----:B------:R-:W-:-:S04]  /*13a00*/  ISETP.GT.AND P1, PT, R0, 0x9, PT ;  /* 0x000000090000780c */ /* 0x000fc80003f24270 */
[----:B------:R-:W-:-:S05]  /*13a10*/  IADD3 R2, P0, R19, c[0x0][0x168], RZ ;  /* 0x00005a0013027a10 */ /* 0x000fca0007f1e0ff */
[----:B------:R-:W-:-:S04]  /*13a20*/  IMAD.X R3, RZ, RZ, c[0x0][0x16c], P0 ;  /* 0x00005b00ff037624 */ /* 0x000fc800000e06ff */
        /* <DEDUP_REMOVED lines=12> */
.L_x_5262:
[----:B------:R-:W0:Y:S02]  /*13af0*/  F2I.S64.F64.TRUNC R16, R16 ;  /* 0x0000001000107311 */ /* 0x000e24000030d900 */
[----:B0-----:R-:W-:-:S05]  /*13b00*/  IMAD.MOV.U32 R5, RZ, RZ, R16 ;  /* 0x000000ffff057224 */ /* 0x001fca00078e0010 */
[----:B------:R-:W-:Y:S01]  /*13b10*/  STG.E.U8 [R2.64], R5 ;  /* 0x0000000502007986 */ /* 0x000fe2000c101124 */
[----:B------:R-:W-:Y:S05]  /*13b20*/  EXIT ;  /* 0x000000000000794d */ /* 0x000fea0003800000 */
.L_x_5261:
        /* <DEDUP_REMOVED lines=9> */
.L_x_5265:
[----:B------:R-:W0:Y:S02]  /*13bc0*/  F2I.F64.TRUNC R17, R16 ;  /* 0x0000001000117311 */ /* 0x000e24000030d100 */
[----:B0-----:R-:W-:Y:S01]  /*13bd0*/  STG.E [R2.64], R17 ;  /* 0x0000001102007986 */ /* 0x001fe2000c101924 */
[----:B------:R-:W-:Y:S05]  /*13be0*/  EXIT ;  /* 0x000000000000794d */ /* 0x000fea0003800000 */
.L_x_5264:
[----:B------:R-:W0:Y:S02]  /*13bf0*/  F2I.F64.TRUNC R17, R16 ;  /* 0x0000001000117311 */ /* 0x000e24000030d100 */
[----:B0-----:R-:W-:Y:S01]  /*13c00*/  STG.E.U16 [R2.64], R17 ;  /* 0x0000001102007986 */ /* 0x001fe2000c101524 */
[----:B------:R-:W-:Y:S05]  /*13c10*/  EXIT ;  /* 0x000000000000794d */ /* 0x000fea0003800000 */
.L_x_5260:
        /* <DEDUP_REMOVED lines=11> */
.L_x_5267:
[----:B------:R-:W0:Y:S01]  /*13cd0*/  F2F.F32.F64 R0, R16 ;  /* 0x0000001000007310 */ /* 0x000e220000301000 */
[----:B------:R-:W0:-:S14]  /*13ce0*/  DSETP.GEU.AND P0, PT, |R16|, c[0x2][0x58], PT ;  /* 0x008016001000762a */ /* 0x000e1c0003f0e200 */
[----:B0-----:R-:W-:-:S05]  /*13cf0*/  @!P0 FMUL R0, R0, 1.175494350822287508e-38 ;  /* 0x0080000000008820 */ /* 0x001fca0000400000 */
[----:B------:R-:W-:-:S05]  /*13d00*/  F2FP.PACK_AB R0, RZ, R0 ;  /* 0x00000000ff00723e */ /* 0x000fca00000000ff */
[----:B------:R-:W-:Y:S01]  /*13d10*/  STG.E.U16 [R2.64], R0 ;  /* 0x0000000002007986 */ /* 0x000fe2000c101524 */
[----:B------:R-:W-:Y:S05]  /*13d20*/  EXIT ;  /* 0x000000000000794d */ /* 0x000fea0003800000 */
.L_x_5266:
        /* <DEDUP_REMOVED lines=12> */
.L_x_5269:
[----:B------:R-:W0:Y:S01]  /*13df0*/  F2F.F32.F64 R0, R16 ;  /* 0x0000001000007310 */ /* 0x000e220000301000 */
[----:B------:R-:W0:-:S14]  /*13e00*/  DSETP.GEU.AND P0, PT, |R16|, c[0x2][0x58], PT ;  /* 0x008016001000762a */ /* 0x000e1c0003f0e200 */
[----:B0-----:R-:W-:-:S05]  /*13e10*/  @!P0 FMUL R0, R0, 1.175494350822287508e-38 ;  /* 0x0080000000008820 */ /* 0x001fca0000400000 */
[----:B------:R-:W-:-:S04]  /*13e20*/  F2FP.PACK_AB R5, RZ, R0 ;  /* 0x00000000ff05723e */ /* 0x000fc800000000ff */
[----:B------:R-:W-:-:S05]  /*13e30*/  PRMT R5, R5, 0x5410, RZ ;  /* 0x0000541005057816 */ /* 0x000fca00000000ff */
[----:B------:R-:W-:Y:S01]  /*13e40*/  STG.E [R2.64], R5 ;  /* 0x0000000502007986 */ /* 0x000fe2000c101924 */
[----:B------:R-:W-:Y:S05]  /*13e50*/  EXIT ;  /* 0x000000000000794d */ /* 0x000fea0003800000 */
.L_x_5268:
[----:B------:R-:W-:Y:S01]  /*13e60*/  STG.E.64 [R2.64], R16 ;  /* 0x0000001002007986 */ /* 0x000fe2000c101b24 */
[----:B------:R-:W-:Y:S05]  /*13e70*/  EXIT ;  /* 0x000000000000794d */ /* 0x000fea0003800000 */
.L_x_5259:
        /* <DEDUP_REMOVED lines=12> */
.L_x_5272:
[----:B------:R-:W-:-:S05]  /*13f40*/  CS2R R18, SRZ ;  /* 0x0000000000127805 */ /* 0x000fca000001ff00 */
[----:B------:R-:W-:Y:S01]  /*13f50*/  STG.E.128 [R2.64], R16 ;  /* 0x0000001002007986 */ /* 0x000fe2000c101d24 */
[----:B------:R-:W-:Y:S05]  /*13f60*/  EXIT ;  /* 0x000000000000794d */ /* 0x000fea0003800000 */
.L_x_5271:
        /* <DEDUP_REMOVED lines=23> */
.L_x_5276:
[----:B------:R-:W-:Y:S05]  /*140e0*/  BSYNC B0 ;  /* 0x0000000000007941 */ /* 0x000fea0003800000 */
.L_x_5275:
[----:B------:R-:W-:-:S05]  /*140f0*/  LOP3.LUT R5, R0, R5, RZ, 0xfc, !PT ;  /* 0x0000000500057212 */ /* 0x000fca00078efcff */
[----:B------:R-:W-:Y:S01]  /*14100*/  STG.E.U8 [R2.64], R5 ;  /* 0x0000000502007986 */ /* 0x000fe2000c101124 */
[----:B------:R-:W-:Y:S05]  /*14110*/  EXIT ;  /* 0x000000000000794d */ /* 0x000fea0003800000 */
.L_x_5274:
        /* <DEDUP_REMOVED lines=15> */
.L_x_5278:
[----:B------:R-:W-:Y:S01]  /*14210*/  IMAD.MOV.U32 R0, RZ, RZ, 0x7f ;  /* 0x0000007fff007424 */ /* 0x000fe200078e00ff */
[----:B------:R-:W-:-:S04]  /*14220*/  ISETP.GT.U32.AND P0, PT, R4, 0x7f800000, PT ;  /* 0x7f8000000400780c */ /* 0x000fc80003f04070 */
[----:B------:R-:W-:-:S04]  /*14230*/  SEL R0, R0, 0x7c, P0 ;  /* 0x0000007c00007807 */ /* 0x000fc80000000000 */
.L_x_5279:
[----:B------:R-:W-:Y:S05]  /*14240*/  BSYNC B0 ;  /* 0x0000000000007941 */ /* 0x000fea0003800000 */
.L_x_5277:
[----:B------:R-:W-:-:S04]  /*14250*/  LOP3.LUT R4, R5, 0x80000000, RZ, 0xc0, !PT ;  /* 0x8000000005047812 */ /* 0x000fc800078ec0ff */
[----:B------:R-:W-:-:S04]  /*14260*/  SHF.R.U32.HI R5, RZ, 0x18, R4 ;  /* 0x00000018ff057819 */ /* 0x000fc80000011604 */
[----:B------:R-:W-:-:S05]  /*14270*/  LOP3.LUT R5, R0, R5, RZ, 0xfc, !PT ;  /* 0x0000000500057212 */ /* 0x000fca00078efcff */
[----:B------:R-:W-:Y:S01]  /*14280*/  STG.E.U8 [R2.64], R5 ;  /* 0x0000000502007986 */ /* 0x000fe2000c101124 */
[----:B------:R-:W-:Y:S05]  /*14290*/  EXIT ;  /* 0x000000000000794d */ /* 0x000fea0003800000 */
.L_x_5273:
[----:B------:R-:W0:Y:S01]  /*142a0*/  F2F.F32.F64 R0, R16 ;  /* 0x0000001000007310 */ /* 0x000e220000301000 */
[----:B------:R-:W0:-:S14]  /*142b0*/  DSETP.GEU.AND P0, PT, |R16|, c[0x2][0x58], PT ;  /* 0x008016001000762a */ /* 0x000e1c0003f0e200 */
[----:B0-----:R-:W-:-:S05]  /*142c0*/  @!P0 FMUL R0, R0, 1.175494350822287508e-38 ;  /* 0x0080000000008820 */ /* 0x001fca0000400000 */
[----:B------:R-:W-:-:S05]  /*142d0*/  F2FP.BF16.PACK_AB R0, RZ, R0 ;  /* 0x00000000ff00723e */ /* 0x000fca00000010ff */
[----:B------:R-:W-:Y:S01]  /*142e0*/  STG.E.U16 [R2.64], R0 ;  /* 0x0000000002007986 */ /* 0x000fe2000c101524 */
[----:B------:R-:W-:Y:S05]  /*142f0*/  EXIT ;  /* 0x000000000000794d */ /* 0x000fea0003800000 */
.L_x_5270:
        /* <DEDUP_REMOVED lines=11> */
.L_x_5282:
        /* <DEDUP_REMOVED lines=19> */
.L_x_5285:
[----:B------:R-:W-:-:S04]  /*144e0*/  LOP3.LUT R0, R7, 0x80000000, RZ, 0xc0, !PT ;  /* 0x8000000007007812 */ /* 0x000fc800078ec0ff */
[----:B------:R-:W-:-:S04]  /*144f0*/  SHF.R.U32.HI R5, RZ, 0x18, R0 ;  /* 0x00000018ff057819 */ /* 0x000fc80000011600 */
[----:B------:R-:W-:-:S04]  /*14500*/  LOP3.LUT R4, R4, R5, RZ, 0xfc, !PT ;  /* 0x0000000504047212 */ /* 0x000fc800078efcff */
[----:B------:R-:W-:Y:S02]  /*14510*/  PRMT R0, R4, 0x7610, R0 ;  /* 0x0000761004007816 */ /* 0x000fe40000000000 */
.L_x_5284:
[----:B------:R-:W-:Y:S05]  /*14520*/  BSYNC B0 ;  /* 0x0000000000007941 */ /* 0x000fea0003800000 */
.L_x_5283:
[----:B------:R-:W-:Y:S01]  /*14530*/  STG.E.U8 [R2.64], R0 ;  /* 0x0000000002007986 */ /* 0x000fe2000c101124 */
[----:B------:R-:W-:Y:S05]  /*14540*/  EXIT ;  /* 0x000000000000794d */ /* 0x000fea0003800000 */
.L_x_5281:
        /* <DEDUP_REMOVED lines=19> */
.L_x_5288:
[----:B------:R-:W-:-:S04]  /*14680*/  LOP3.LUT R0, R7, 0x80000000, RZ, 0xc0, !PT ;  /* 0x8000000007007812 */ /* 0x000fc800078ec0ff */
[----:B------:R-:W-:-:S04]  /*14690*/  SHF.R.U32.HI R5, RZ, 0x18, R0 ;  /* 0x00000018ff057819 */ /* 0x000fc80000011600 */
[----:B------:R-:W-:-:S04]  /*146a0*/  LOP3.LUT R4, R4, R5, RZ, 0xfc, !PT ;  /* 0x0000000504047212 */ /* 0x000fc800078efcff */
[----:B------:R-:W-:Y:S02]  /*146b0*/  PRMT R0, R4, 0x7610, R0 ;  /* 0x0000761004007816 */ /* 0x000fe40000000000 */
.L_x_5287:
[----:B------:R-:W-:Y:S05]  /*146c0*/  BSYNC B0 ;  /* 0x0000000000007941 */ /* 0x000fea0003800000 */
.L_x_5286:
[----:B------:R-:W-:Y:S01]  /*146d0*/  STG.E.U8 [R2.64], R0 ;  /* 0x0000000002007986 */ /* 0x000fe2000c101124 */
[----:B------:R-:W-:Y:S05]  /*146e0*/  EXIT ;  /* 0x000000000000794d */ /* 0x000fea0003800000 */
.L_x_5280:
        /* <DEDUP_REMOVED lines=24> */
.L_x_5263:
        /* <DEDUP_REMOVED lines=19> */
[----:B------:R-:W-:Y:S05]  /*149a0*/  EXIT ;  /* 0x000000000000794d */ /* 0x000fea0003800000 */
.L_x_5290:
[----:B------:R-:W0:Y:S02]  /*149b0*/  F2I.U64.F64.TRUNC R16, R16 ;  /* 0x0000001000107311 */ /* 0x000e24000030d800 */
[----:B0-----:R-:W-:Y:S01]  /*149c0*/  STG.E.64 [R2.64], R16 ;  /* 0x0000001002007986 */ /* 0x001fe2000c101b24 */
[----:B------:R-:W-:Y:S05]  /*149d0*/  EXIT ;  /* 0x000000000000794d */ /* 0x000fea0003800000 */
.L_x_5289:
[----:B------:R-:W0:Y:S02]  /*149e0*/  F2I.U32.F64.TRUNC R17, R16 ;  /* 0x0000001000117311 */ /* 0x000e24000030d000 */
[----:B0-----:R-:W-:Y:S01]  /*149f0*/  STG.E [R2.64], R17 ;  /* 0x0000001102007986 */ /* 0x001fe2000c101924 */
[----:B------:R-:W-:Y:S05]  /*14a00*/  EXIT ;  /* 0x000000000000794d */ /* 0x000fea0003800000 */
        .weak           $__internal_1_$__cuda_sm20_dblrcp_rn_slowpath_v3
        .type           $__internal_1_$__cuda_sm20_dblrcp_rn_slowpath_v3,@function
        .size           $__internal_1_$__cuda_sm20_dblrcp_rn_slowpath_v3,(.L_x_9021 - $__internal_1_$__cuda_sm20_dblrcp_rn_slowpath_v3)
$__internal_1_$__cuda_sm20_dblrcp_rn_slowpath_v3:
        /* <DEDUP_REMOVED lines=26> */
.L_x_5294:
[----:B------:R-:W0:-:S06]  /*14bb0*/  DMUL R6, R6, 8.11296384146066816958e+31 ;  /* 0x4690000006067828 */ /* 0x000e0c0000000000 */
[----:B0-----:R-:W0:Y:S02]  /*14bc0*/  MUFU.RCP64H R9, R7 ;  /* 0x0000000700097308 */ /* 0x001e240000001800 */
[----:B0-----:R-:W0:-:S06]  /*14bd0*/  DFMA R12, -R6, R8, 1 ;  /* 0x3ff00000060c742b */ /* 0x001e0c0000000108 */
[----:B0-----:R-:W0:-:S06]  /*14be0*/  DFMA R12, R12, R12, R12 ;  /* 0x0000000c0c0c722b */ /* 0x001e0c000000000c */
[----:B0-----:R-:W0:-:S06]  /*14bf0*/  DFMA R12, R8, R12, R8 ;  /* 0x0000000c080c722b */ /* 0x001e0c0000000008 */
[----:B0-----:R-:W0:-:S06]  /*14c00*/  DFMA R8, -R6, R12, 1 ;  /* 0x3ff000000608742b */ /* 0x001e0c000000010c */
[----:B0-----:R-:W0:-:S06]  /*14c10*/  DFMA R8, R12, R8, R12 ;  /* 0x000000080c08722b */ /* 0x001e0c000000000c */
[----:B0-----:R0:W1:Y:S01]  /*14c20*/  DMUL R12, R8, 8.11296384146066816958e+31 ;  /* 0x46900000080c7828 */ /* 0x0010620000000000 */
[----:B------:R-:W-:Y:S05]  /*14c30*/  BRA `(.L_x_5293) ;  /* 0x0000002000007947 */ /* 0x000fea0003800000 */
.L_x_5292:
[----:B------:R-:W-:Y:S01]  /*14c40*/  LOP3.LUT R13, R7, 0x80000, RZ, 0xfc, !PT ;  /* 0x00080000070d7812 */ /* 0x000fe200078efcff */
[----:B------:R-:W-:Y:S02]  /*14c50*/  IMAD.MOV.U32 R12, RZ, RZ, R6 ;  /* 0x000000ffff0c7224 */ /* 0x000fe400078e0006 */
.L_x_5293:
[----:B------:R-:W-:Y:S05]  /*14c60*/  BSYNC B2 ;  /* 0x0000000000027941 */ /* 0x000fea0003800000 */
.L_x_5291:
[----:B------:R-:W-:Y:S02]  /*14c70*/  IMAD.MOV.U32 R11, RZ, RZ, 0x0 ;  /* 0x00000000ff0b7424 */ /* 0x000fe400078e00ff */
[----:B01----:R-:W-:Y:S02]  /*14c80*/  IMAD.MOV.U32 R8, RZ, RZ, R12 ;  /* 0x000000ffff087224 */ /* 0x003fe400078e000c */
[----:B------:R-:W-:Y:S01]  /*14c90*/  IMAD.MOV.U32 R9, RZ, RZ, R13 ;  /* 0x000000ffff097224 */ /* 0x000fe200078e000d */
[----:B------:R-:W-:Y:S06]  /*14ca0*/  RET.REL.NODEC R10 `(_ZN2at6native27unrolled_elementwise_kernelIZZZNS0_14glu_jvp_kernelERNS_18TensorIteratorBaseEENKUlvE_clEvENKUlvE_clEvEUlddddE_St5arrayIPcLm5EELi4E23TrivialOffsetCalculatorILi4EjESA_ILi1EjENS0_6memory12LoadWithCastILi4EEENSD_13StoreWithCastILi1EEEEEviT_T0_T2_T3_T4_T5_) ;  /* 0xfffeb3500a007950 */ /* 0x000fec0003c3ffff */
.L_x_5295:
        /* <DEDUP_REMOVED lines=13> */
.L_x_9021:


//--------------------- .text._ZN2at6native18elementwise_kernelILi128ELi2EZNS0_22gpu_kernel_impl_nocastIZZZNS0_14glu_jvp_kernelERNS_18TensorIteratorBaseEENKUlvE_clEvENKUlvE_clEvEUlddddE_EEvS4_RKT_EUliE_EEviT1_ --------------------------
	.section	.text._ZN2at6native18elementwise_kernelILi128ELi2EZNS0_22gpu_kernel_impl_nocastIZZZNS0_14glu_jvp_kernelERNS_18TensorIteratorBaseEENKUlvE_clEvENKUlvE_clEvEUlddddE_EEvS4_RKT_EUliE_EEviT1_,"ax",@progbits
	.sectioninfo	@"SHI_REGISTERS=24"
	.align	128
        .global         _ZN2at6native18elementwise_kernelILi128ELi2EZNS0_22gpu_kernel_impl_nocastIZZZNS0_14glu_jvp_kernelERNS_18TensorIteratorBaseEENKUlvE_clEvENKUlvE_clEvEUlddddE_EEvS4_RKT_EUliE_EEviT1_
        .type           _ZN2at6native18elementwise_kernelILi128ELi2EZNS0_22gpu_kernel_impl_nocastIZZZNS0_14glu_jvp_kernelERNS_18TensorIteratorBaseEENKUlvE_clEvENKUlvE_clEvEUlddddE_EEvS4_RKT_EUliE_EEviT1_,@function
        .size           _ZN2at6native18elementwise_kernelILi128ELi2EZNS0_22gpu_kernel_impl_nocastIZZZNS0_14glu_jvp_kernelERNS_18TensorIteratorBaseEENKUlvE_clEvENKUlvE_clEvEUlddddE_EEvS4_RKT_EUliE_EEviT1_,(.L_x_9022 - _ZN2at6native18elementwise_kernelILi128ELi2EZNS0_22gpu_kernel_impl_nocastIZZZNS0_14glu_jvp_kernelERNS_18TensorIteratorBaseEENKUlvE_clEvENKUlvE_clEvEUlddddE_EEvS4_RKT_EUliE_EEviT1_)
        .other          _ZN2at6native18elementwise_kernelILi128ELi2EZNS0_22gpu_kernel_impl_nocastIZZZNS0_14glu_jvp_kernelERNS_18TensorIteratorBaseEENKUlvE_clEvENKUlvE_clEvEUlddddE_EEvS4_RKT_EUliE_EEviT1_,@"STO_CUDA_ENTRY STV_DEFAULT"
_ZN2at6native18elementwise_kernelILi128ELi2EZNS0_22gpu_kernel_impl_nocastIZZZNS0_14glu_jvp_kernelERNS_18TensorIteratorBaseEENKUlvE_clEvENKUlvE_clEvEUlddddE_EEvS4_RKT_EUliE_EEviT1_:
.text._ZN2at6native18elementwise_kernelILi128ELi2EZNS0_22gpu_kernel_impl_nocastIZZZNS0_14glu_jvp_kernelERNS_18TensorIteratorBaseEENKUlvE_clEvENKUlvE_clEvEUlddddE_EEvS4_RKT_EUliE_EEviT1_:
        /* <DEDUP_REMOVED lines=313> */
.L_x_5298:
[----:B------:R-:W-:-:S04]  /*1390*/  IADD3 R4, P0, R4, c[0x0][0x4a0], RZ ;  /* 0x0001280004047a10 */ /* 0x000fc80007f1e0ff */
[----:B------:R-:W-:-:S06]  /*13a0*/  IADD3.X R5, RZ, c[0x0][0x4a4], RZ, P0, !PT ;  /* 0x00012900ff057a10 */ /* 0x000fcc00007fe4ff */
[----:B------:R-:W2:Y:S01]  /*13b0*/  LDG.E.64 R4, [R4.64] ;  /* 0x0000000404047981 */ /* 0x000ea2000c1e1b00 */
[----:B------:R-:W-:Y:S02]  /*13c0*/  IADD3 R10, P0, R0, c[0x0][0x498], RZ ;  /* 0x00012600000a7a10 */ /* 0x000fe40007f1e0ff */
[----:B------:R-:W-:Y:S02]  /*13d0*/  IADD3 R12, P1, R2, c[0x0][0x4a8], RZ ;  /* 0x00012a00020c7a10 */ /* 0x000fe40007f3e0ff */
[----:B------:R-:W-:Y:S02]  /*13e0*/  IADD3 R14, P2, R3, c[0x0][0x4b0], RZ ;  /* 0x00012c00030e7a10 */ /* 0x000fe40007f5e0ff */
[----:B------:R-:W-:Y:S02]  /*13f0*/  IADD3.X R11, RZ, c[0x0][0x49c], RZ, P0, !PT ;  /* 0x00012700ff0b7a10 */ /* 0x000fe400007fe4ff */
[----:B------:R-:W-:Y:S02]  /*1400*/  IADD3.X R13, RZ, c[0x0][0x4ac], RZ, P1, !PT ;  /* 0x00012b00ff0d7a10 */ /* 0x000fe40000ffe4ff */
[----:B------:R-:W-:-:S02]  /*1410*/  IADD3.X R15, RZ, c[0x0][0x4b4], RZ, P2, !PT ;  /* 0x00012d00ff0f7a10 */ /* 0x000fc400017fe4ff */
[----:B------:R-:W5:Y:S04]  /*1420*/  LDG.E.64 R10, [R10.64] ;  /* 0x000000040a0a7981 */ /* 0x000f68000c1e1b00 */
[----:B------:R-:W5:Y:S04]  /*1430*/  LDG.E.64 R12, [R12.64] ;  /* 0x000000040c0c7981 */ /* 0x000f68000c1e1b00 */
[----:B------:R-:W5:Y:S01]  /*1440*/  LDG.E.64 R14, [R14.64] ;  /* 0x000000040e0e7981 */ /* 0x000f62000c1e1b00 */
[----:B------:R-:W-:Y:S01]  /*1450*/  MOV R2, 0x652b82fe ;  /* 0x652b82fe00027802 */ /* 0x000fe20000000f00 */
[----:B------:R-:W-:Y:S01]  /*1460*/  BSSY B1, `(.L_x_5299) ;  /* 0x0000024000017945 */ /* 0x000fe20003800000 */
[----:B------:R-:W-:-:S06]  /*1470*/  MOV R3, 0x3ff71547 ;  /* 0x3ff7154700037802 */ /* 0x000fcc0000000f00 */
[----:B--2---:R-:W0:-:S04]  /*1480*/  DFMA R2, -R4, R2, 6.75539944105574400000e+15 ;  /* 0x433800000402742b */ /* 0x004e080000000102 */
[----:B------:R-:W-:-:S04]  /*1490*/  DADD R20, -RZ, -R4 ;  /* 0x00000000ff147229 */ /* 0x000fc80000000904 */
[----:B0-----:R-:W0:-:S06]  /*14a0*/  DADD R6, R2, -6.75539944105574400000e+15 ;  /* 0xc338000002067429 */ /* 0x001e0c0000000000 */
[----:B0-----:R-:W0:Y:S01]  /*14b0*/  DFMA R8, R6, c[0x2][0x0], -R4 ;  /* 0x0080000006087a2b */ /* 0x001e220000000804 */
[----:B------:R-:W-:-:S05]  /*14c0*/  FSETP.GEU.FTZ.AND P0, PT, |R21|, 4.1917929649353027344, PT ;  /* 0x4086232b1500780b */ /* 0x000fca0003f1e200 */
[----:B0-----:R0:W1:Y:S02]  /*14d0*/  DFMA R6, R6, c[0x2][0x8], R8 ;  /* 0x0080020006067a2b */ /* 0x0010640000000008 */
[----:B0-----:R-:W-:Y:S02]  /*14e0*/  MOV R8, 0x69ce2bdf ;  /* 0x69ce2bdf00087802 */ /* 0x001fe40000000f00 */
[----:B------:R-:W-:-:S06]  /*14f0*/  MOV R9, 0x3e5ade15 ;  /* 0x3e5ade1500097802 */ /* 0x000fcc0000000f00 */
[----:B-1----:R-:W0:-:S06]  /*1500*/  DFMA R8, R6, R8, c[0x2][0x10] ;  /* 0x008004000608762b */ /* 0x002e0c0000000008 */
        /* <DEDUP_REMOVED lines=10> */
[----:B0-----:R-:W-:Y:S02]  /*15b0*/  LEA R9, R2, R7, 0x14 ;  /* 0x0000000702097211 */ /* 0x001fe400078ea0ff */
[----:B------:R-:W-:Y:S01]  /*15c0*/  MOV R8, R6 ;  /* 0x0000000600087202 */ /* 0x000fe20000000f00 */
[----:B------:R-:W-:Y:S05]  /*15d0*/  @!P0 BRA `(.L_x_5300) ;  /* 0x000000c000008947 */ /* 0x000fea0003800000 */
[----:B------:R-:W-:Y:S01]  /*15e0*/  FSETP.GEU.FTZ.AND P1, PT, |R21|, 4.2275390625, PT ;  /* 0x408748001500780b */ /* 0x000fe20003f3e200 */
[----:B------:R-:W-:-:S04]  /*15f0*/  DADD R8, -R4, +INF ;  /* 0x7ff0000004087429 */ /* 0x000fc80000000100 */
[----:B------:R-:W0:-:S06]  /*1600*/  DSETP.GT.AND P0, PT, R4, RZ, PT ;  /* 0x000000ff0400722a */ /* 0x000e0c0003f04000 */
[----:B0-----:R-:W-:Y:S02]  /*1610*/  FSEL R8, R8, RZ, !P0 ;  /* 0x000000ff08087208 */ /* 0x001fe40004000000 */
[----:B------:R-:W-:Y:S02]  /*1620*/  @!P1 LEA.HI R0, R2, R2, RZ, 0x1 ;  /* 0x0000000202009211 */ /* 0x000fe400078f08ff */
[----:B------:R-:W-:Y:S02]  /*1630*/  FSEL R9, R9, RZ, !P0 ;  /* 0x000000ff09097208 */ /* 0x000fe40004000000 */
[----:B------:R-:W-:-:S04]  /*1640*/  @!P1 SHF.R.S32.HI R3, RZ, 0x1, R0 ;  /* 0x00000001ff039819 */ /* 0x000fc80000011400 */
[----:B------:R-:W-:Y:S02]  /*1650*/  @!P1 IADD3 R2, R2, -R3, RZ ;  /* 0x8000000302029210 */ /* 0x000fe40007ffe0ff */
[----:B------:R-:W-:Y:S02]  /*1660*/  @!P1 LEA R7, R3, R7, 0x14 ;  /* 0x0000000703079211 */ /* 0x000fe400078ea0ff */
[----:B------:R-:W-:Y:S02]  /*1670*/  @!P1 LEA R3, R2, 0x3ff00000, 0x14 ;  /* 0x3ff0000002039811 */ /* 0x000fe400078ea0ff */
[----:B------:R-:W-:-:S06]  /*1680*/  @!P1 MOV R2, RZ ;  /* 0x000000ff00029202 */ /* 0x000fcc0000000f00 */
[----:B------:R0:W1:-:S06]  /*1690*/  @!P1 DMUL R8, R6, R2 ;  /* 0x0000000206089228 */ /* 0x00004c0000000000 */
.L_x_5300:
[----:B------:R-:W-:Y:S05]  /*16a0*/  BSYNC B1 ;  /* 0x0000000000017941 */ /* 0x000fea0003800000 */
.L_x_5299:
[----:B01----:R-:W0:Y:S01]  /*16b0*/  DADD R2, R8, 1 ;  /* 0x3ff0000008027429 */ /* 0x003e220000000000 */
[----:B------:R-:W-:Y:S01]  /*16c0*/  IADD3 R18, P1, R18, c[0x0][0x490], RZ ;  /* 0x0001240012127a10 */ /* 0x000fe20007f3e0ff */
[----:B------:R-:W-:Y:S03]  /*16d0*/  BSSY B1, `(.L_x_5301) ;  /* 0x0000011000017945 */ /* 0x000fe60003800000 */
[----:B------:R-:W-:Y:S01]  /*16e0*/  IADD3.X R19, RZ, c[0x0][0x494], RZ, P1, !PT ;  /* 0x00012500ff137a10 */ /* 0x000fe20000ffe4ff */
[----:B0-----:R-:W0:Y:S04]  /*16f0*/  MUFU.RCP64H R5, R3 ;  /* 0x0000000300057308 */ /* 0x001e280000001800 */
        /* <DEDUP_REMOVED lines=8> */
[----:B-1----:R-:W-:Y:S02]  /*1780*/  LOP3.LUT R6, R3, 0x7fffffff, RZ, 0xc0, !PT ;  /* 0x7fffffff03067812 */ /* 0x002fe400078ec0ff */
[----:B------:R-:W-:Y:S02]  /*1790*/  MOV R0, 0x17c0 ;  /* 0x000017c000007802 */ /* 0x000fe40000000f00 */
[----:B------:R-:W-:Y:S02]  /*17a0*/  IADD3 R6, R6, -0x100000, RZ ;  /* 0xfff0000006067810 */ /* 0x000fe40007ffe0ff */
[----:B0----5:R-:W-:Y:S05]  /*17b0*/  CALL.REL.NOINC `($__internal_2_$__cuda_sm20_dblrcp_rn_slowpath_v3) ;  /* 0x0000189000007944 */ /* 0x021fea0003c00000 */
[----:B-1----:R-:W-:Y:S02]  /*17c0*/  MOV R6, R4 ;  /* 0x0000000400067202 */ /* 0x002fe40000000f00 */
[----:B------:R-:W-:Y:S02]  /*17d0*/  MOV R7, R5 ;  /* 0x0000000500077202 */ /* 0x000fe40000000f00 */
.L_x_5302:
[----:B------:R-:W-:Y:S05]  /*17e0*/  BSYNC B1 ;  /* 0x0000000000017941 */ /* 0x000fea0003800000 */
.L_x_5301:
[----:B-1---5:R-:W1:Y:S01]  /*17f0*/  DFMA R14, -R14, R6, R14 ;  /* 0x000000060e0e722b */ /* 0x022e62000000010e */
[----:B0-----:R-:W-:-:S04]  /*1800*/  LEA R9, R17, R16, 0x8 ;  /* 0x0000001011097211 */ /* 0x001fc800078e40ff */
[----:B------:R-:W-:Y:S01]  /*1810*/  IADD3 R9, R9, 0x80, RZ ;  /* 0x0000008009097810 */ /* 0x000fe20007ffe0ff */
[----:B-1----:R-:W0:-:S06]  /*1820*/  DMUL R10, R10, R14 ;  /* 0x0000000e0a0a7228 */ /* 0x002e0c0000000000 */
[----:B0-----:R-:W0:-:S07]  /*1830*/  DFMA R10, R12, R6, R10 ;  /* 0x000000060c0a722b */ /* 0x001e0e000000000a */
[----:B0-----:R0:W-:Y:S04]  /*1840*/  STG.E.64 [R18.64], R10 ;  /* 0x0000000a12007986 */ /* 0x0011e8000c101b04 */
.L_x_5297:
[----:B------:R-:W-:Y:S05]  /*1850*/  BSYNC B0 ;  /* 0x0000000000007941 */ /* 0x000fea0003800000 */
.L_x_5296:
[----:B------:R-:W-:-:S13]  /*1860*/  ISETP.GE.AND P0, PT, R9, c[0x0][0x160], PT ;  /* 0x0000580009007a0c */ /* 0x000fda0003f06270 */
[----:B------:R-:W-:Y:S05]  /*1870*/  @P0 EXIT ;  /* 0x000000000000094d */ /* 0x000fea0003800000 */
[----:B------:R-:W-:Y:S01]  /*1880*/  ISETP.NE.AND P0, PT, RZ, c[0x0][0x168], PT ;  /* 0x00005a00ff007a0c */ /* 0x000fe20003f05270 */
[----:B------:R-:W-:Y:S01]  /*1890*/  HFMA2.MMA R2, -RZ, RZ, 0, 0 ;  /* 0x00000000ff027435 */ /* 0x000fe200000001ff */
[----:B------:R-:W-:Y:S01]  /*18a0*/  MOV R0, RZ ;  /* 0x000000ff00007202 */ /* 0x000fe20000000f00 */
[----:B------:R-:W-:Y:S01]  /*18b0*/  CS2R R4, SRZ ;  /* 0x0000000000047805 */ /* 0x000fe2000001ff00 */
[----:B------:R-:W-:-:S09]  /*18c0*/  MOV R16, RZ ;  /* 0x000000ff00107202 */ /* 0x000fd20000000f00 */
[----:B------:R-:W-:Y:S05]  /*18d0*/  @!P0 BRA `(.L_x_5303) ;  /* 0x000012b000008947 */ /* 0x000fea0003800000 */
[----:B------:R-:W-:Y:S02]  /*18e0*/  MOV R2, RZ ;  /* 0x000000ff00027202 */ /* 0x000fe40000000f00 */
[----:B------:R-:W-:-:S05]  /*18f0*/  MOV R3, R9 ;  /* 0x0000000900037202 */ /* 0x000fca0000000f00 */
[----:B------:R-:W-:Y:S01]  /*1900*/  IMAD.HI.U32 R6, R9, c[0x0][0x170], R2 ;  /* 0x00005c0009067a27 */ /* 0x000fe200078e0002 */
[----:B------:R-:W-:-:S04]  /*1910*/  MOV R3, c[0x0][0x168] ;  /* 0x00005a0000037a02 */ /* 0x000fc80000000f00 */
[----:B------:R-:W-:Y:S02]  /*1920*/  ISETP.NE.AND P0, PT, R3, 0x1, PT ;  /* 0x000000010300780c */ /* 0x000fe40003f05270 */
        /* <DEDUP_REMOVED lines=273> */
[----:B------:R-:W-:Y:S02]  /*2a40*/  ISETP.NE.AND P0, PT, R3, 0x18, PT ;  /* 0x000000180300780c */ /* 0x000fe40003f05270 */
[----:B------:R-:W-:-:S05]  /*2a50*/  MOV R6, RZ ;  /* 0x000000ff00067202 */ /* 0x000fca0000000f00 */
        /* <DEDUP_REMOVED lines=19> */
.L_x_5303:
[----:B------:R-:W-:-:S04]  /*2b90*/  IADD3 R2, P0, R2, c[0x0][0x4a0], RZ ;  /* 0x0001280002027a10 */ /* 0x000fc80007f1e0ff */
[----:B------:R-:W-:-:S06]  /*2ba0*/  IADD3.X R3, RZ, c[0x0][0x4a4], RZ, P0, !PT ;  /* 0x00012900ff037a10 */ /* 0x000fcc00007fe4ff */
[----:B------:R-:W2:Y:S01]  /*2bb0*/  LDG.E.64 R2, [R2.64] ;  /* 0x0000000402027981 */ /* 0x000ea2000c1e1b00 */
[----:B0-----:R-:W-:Y:S02]  /*2bc0*/  IADD3 R10, P0, R5, c[0x0][0x498], RZ ;  /* 0x00012600050a7a10 */ /* 0x001fe40007f1e0ff */
        /* <DEDUP_REMOVED lines=37> */
[C---:B------:R-:W-:Y:S02]  /*2e20*/  @!P1 LEA.HI R0, R4.reuse, R4, RZ, 0x1 ;  /* 0x0000000404009211 */ /* 0x040fe400078f08ff */
[----:B------:R-:W-:Y:S02]  /*2e30*/  @!P1 MOV R2, R8 ;  /* 0x0000000800029202 */ /* 0x000fe40000000f00 */
[----:B------:R-:W-:Y:S02]  /*2e40*/  @!P1 SHF.R.S32.HI R3, RZ, 0x1, R0 ;  /* 0x00000001ff039819 */ /* 0x000fe40000011400 */
[----:B------:R-:W-:Y:S02]  /*2e50*/  FSEL R7, R7, RZ, !P0 ;  /* 0x000000ff07077208 */ /* 0x000fe40004000000 */
[----:B------:R-:W-:-:S02]  /*2e60*/  @!P1 IADD3 R4, R4, -R3, RZ ;  /* 0x8000000304049210 */ /* 0x000fc40007ffe0ff */
[----:B------:R-:W-:Y:S02]  /*2e70*/  @!P1 LEA R3, R3, R9, 0x14 ;  /* 0x0000000903039211 */ /* 0x000fe400078ea0ff */
[----:B------:R-:W-:Y:S02]  /*2e80*/  @!P1 LEA R5, R4, 0x3ff00000, 0x14 ;  /* 0x3ff0000004059811 */ /* 0x000fe400078ea0ff */
[----:B------:R-:W-:-:S06]  /*2e90*/  @!P1 MOV R4, RZ ;  /* 0x000000ff00049202 */ /* 0x000fcc0000000f00 */
[----:B------:R0:W1:-:S06]  /*2ea0*/  @!P1 DMUL R6, R2, R4 ;  /* 0x0000000402069228 */ /* 0x00004c0000000000 */
.L_x_5305:
[----:B------:R-:W-:Y:S05]  /*2eb0*/  BSYNC B0 ;  /* 0x0000000000007941 */ /* 0x000fea0003800000 */
.L_x_5304:
[----:B-1----:R-:W1:Y:S01]  /*2ec0*/  DADD R8, R6, 1 ;  /* 0x3ff0000006087429 */ /* 0x002e620000000000 */
[----:B------:R-:W-:Y:S01]  /*2ed0*/  IADD3 R16, P1, R16, c[0x0][0x490], RZ ;  /* 0x0001240010107a10 */ /* 0x000fe20007f3e0ff */
[----:B------:R-:W-:Y:S03]  /*2ee0*/  BSSY B0, `(.L_x_5306) ;  /* 0x0000011000007945 */ /* 0x000fe60003800000 */
[----:B------:R-:W-:Y:S01]  /*2ef0*/  IADD3.X R17, RZ, c[0x0][0x494], RZ, P1, !PT ;  /* 0x00012500ff117a10 */ /* 0x000fe20000ffe4ff */
        /* <DEDUP_REMOVED lines=9> */
[----:B0-----:R-:W-:Y:S02]  /*2f90*/  LOP3.LUT R6, R9, 0x7fffffff, RZ, 0xc0, !PT ;  /* 0x7fffffff09067812 */ /* 0x001fe400078ec0ff */
[----:B------:R-:W-:Y:S02]  /*2fa0*/  MOV R2, R8 ;  /* 0x0000000800027202 */ /* 0x000fe40000000f00 */
[----:B------:R-:W-:Y:S02]  /*2fb0*/  MOV R3, R9 ;  /* 0x0000000900037202 */ /* 0x000fe40000000f00 */
[----:B------:R-:W-:Y:S02]  /*2fc0*/  IADD3 R6, R6, -0x100000, RZ ;  /* 0xfff0000006067810 */ /* 0x000fe40007ffe0ff */
[----:B------:R-:W-:Y:S02]  /*2fd0*/  MOV R0, 0x2ff0 ;  /* 0x00002ff000007802 */ /* 0x000fe40000000f00 */
[----:B-1---5:R-:W-:Y:S05]  /*2fe0*/  CALL.REL.NOINC `($__internal_2_$__cuda_sm20_dblrcp_rn_slowpath_v3) ;  /* 0x0000006000007944 */ /* 0x022fea0003c00000 */
.L_x_5307:
[----:B------:R-:W-:Y:S05]  /*2ff0*/  BSYNC B0 ;  /* 0x0000000000007941 */ /* 0x000fea0003800000 */
.L_x_5306:
[----:B-1---5:R-:W1:-:S06]  /*3000*/  DFMA R14, -R14, R4, R14 ;  /* 0x000000040e0e722b */ /* 0x022e4c000000010e */
[----:B-1----:R-:W1:-:S06]  /*3010*/  DMUL R10, R10, R14 ;  /* 0x0000000e0a0a7228 */ /* 0x002e4c0000000000 */
[----:B-1----:R-:W1:-:S07]  /*3020*/  DFMA R10, R12, R4, R10 ;  /* 0x000000040c0a722b */ /* 0x002e4e000000000a */
[----:B-1----:R-:W-:Y:S01]  /*3030*/  STG.E.64 [R16.64], R10 ;  /* 0x0000000a10007986 */ /* 0x002fe2000c101b04 */
[----:B------:R-:W-:Y:S05]  /*3040*/  EXIT ;  /* 0x000000000000794d */ /* 0x000fea0003800000 */
        .weak           $__internal_2_$__cuda_sm20_dblrcp_rn_slowpath_v3
        .type           $__internal_2_$__cuda_sm20_dblrcp_rn_slowpath_v3,@function
        .size           $__internal_2_$__cuda_sm20_dblrcp_rn_slowpath_v3,(.L_x_9022 - $__internal_2_$__cuda_sm20_dblrcp_rn_slowpath_v3)
$__internal_2_$__cuda_sm20_dblrcp_rn_slowpath_v3:
[----:B------:R-:W0:Y:S01]  /*3050*/  DSETP.GTU.AND P0, PT, |R2|, +INF , PT ;  /* 0x7ff000000200742a */ /* 0x000e220003f0c200 */
[----:B------:R-:W-:-:S13]  /*3060*/  BSSY B2, `(.L_x_5308) ;  /* 0x0000022000027945 */ /* 0x000fda0003800000 */
[----:B0-----:R-:W-:Y:S05]  /*3070*/  @P0 BRA `(.L_x_5309) ;  /* 0x000001e000000947 */ /* 0x001fea0003800000 */
[----:B------:R-:W-:-:S04]  /*3080*/  LOP3.LUT R7, R3, 0x7fffffff, RZ, 0xc0, !PT ;  /* 0x7fffffff03077812 */ /* 0x000fc800078ec0ff */
[----:B------:R-:W-:-:S04]  /*3090*/  IADD3 R4, R7, -0x1, RZ ;  /* 0xffffffff07047810 */ /* 0x000fc80007ffe0ff */
[----:B------:R-:W-:-:S13]  /*30a0*/  ISETP.GE.U32.AND P0, PT, R4, 0x7fefffff, PT ;  /* 0x7fefffff0400780c */ /* 0x000fda0003f06070 */
[----:B------:R-:W-:Y:S02]  /*30b0*/  @P0 LOP3.LUT R5, R3, 0x7ff00000, RZ, 0x3c, !PT ;  /* 0x7ff0000003050812 */ /* 0x000fe400078e3cff */
[----:B------:R-:W-:Y:S01]  /*30c0*/  @P0 MOV R4, RZ ;  /* 0x000000ff00040202 */ /* 0x000fe20000000f00 */
[----:B------:R-:W-:Y:S05]  /*30d0*/  @P0 BRA `(.L_x_5310) ;  /* 0x000001a000000947 */ /* 0x000fea0003800000 */
[----:B------:R-:W-:-:S13]  /*30e0*/  ISETP.GE.U32.AND P0, PT, R7, 0x1000001, PT ;  /* 0x010000010700780c */ /* 0x000fda0003f06070 */
[----:B------:R-:W-:Y:S05]  /*30f0*/  @!P0 BRA `(.L_x_5311) ;  /* 0x000000d000008947 */ /* 0x000fea0003800000 */
[----:B------:R-:W-:Y:S02]  /*3100*/  IADD3 R5, R3, -0x3fe00000, RZ ;  /* 0xc020000003057810 */ /* 0x000fe40007ffe0ff */
[----:B------:R-:W-:Y:S02]  /*3110*/  MOV R4, R2 ;  /* 0x0000000200047202 */ /* 0x000fe40000000f00 */
[----:B------:R-:W0:Y:S04]  /*3120*/  MUFU.RCP64H R7, R5 ;  /* 0x0000000500077308 */ /* 0x000e280000001800 */
        /* <DEDUP_REMOVED lines=10> */
.L_x_5311:
[----:B------:R-:W0:-:S06]  /*31d0*/  DMUL R2, R2, 8.11296384146066816958e+31 ;  /* 0x4690000002027828 */ /* 0x000e0c0000000000 */
[----:B0-----:R-:W0:Y:S02]  /*31e0*/  MUFU.RCP64H R7, R3 ;  /* 0x0000000300077308 */ /* 0x001e240000001800 */
[----:B0-----:R-:W0:-:S06]  /*31f0*/  DFMA R4, -R2, R6, 1 ;  /* 0x3ff000000204742b */ /* 0x001e0c0000000106 */
[----:B0-----:R-:W0:-:S06]  /*3200*/  DFMA R4, R4, R4, R4 ;  /* 0x000000040404722b */ /* 0x001e0c0000000004 */
[----:B0-----:R-:W0:-:S06]  /*3210*/  DFMA R4, R6, R4, R6 ;  /* 0x000000040604722b */ /* 0x001e0c0000000006 */
[----:B0-----:R-:W0:-:S06]  /*3220*/  DFMA R6, -R2, R4, 1 ;  /* 0x3ff000000206742b */ /* 0x001e0c0000000104 */
[----:B0-----:R-:W0:-:S06]  /*3230*/  DFMA R4, R4, R6, R4 ;  /* 0x000000060404722b */ /* 0x001e0c0000000004 */
[----:B0-----:R-:W0:Y:S01]  /*3240*/  DMUL R4, R4, 8.11296384146066816958e+31 ;  /* 0x4690000004047828 */ /* 0x001e220000000000 */
[----:B------:R-:W-:Y:S05]  /*3250*/  BRA `(.L_x_5310) ;  /* 0x0000002000007947 */ /* 0x000fea0003800000 */
.L_x_5309:
[----:B------:R-:W-:Y:S02]  /*3260*/  LOP3.LUT R5, R3, 0x80000, RZ, 0xfc, !PT ;  /* 0x0008000003057812 */ /* 0x000fe400078efcff */
[----:B------:R-:W-:Y:S02]  /*3270*/  MOV R4, R2 ;  /* 0x0000000200047202 */ /* 0x000fe40000000f00 */
.L_x_5310:
[----:B------:R-:W-:Y:S05]  /*3280*/  BSYNC B2 ;  /* 0x0000000000027941 */ /* 0x000fea0003800000 */
.L_x_5308:
[----:B0-----:R-:W-:Y:S01]  /*3290*/  HFMA2.MMA R3, -RZ, RZ, 0, 0 ;  /* 0x00000000ff037435 */ /* 0x001fe200000001ff */
[----:B------:R-:W-:-:S05]  /*32a0*/  MOV R2, R0 ;  /* 0x0000000000027202 */ /* 0x000fca0000000f00 */
[----:B------:R-:W-:Y:S05]  /*32b0*/  RET.REL.NODEC R2 `(_ZN2at6native18elementwise_kernelILi128ELi2EZNS0_22gpu_kernel_impl_nocastIZZZNS0_14glu_jvp_kernelERNS_18TensorIteratorBaseEENKUlvE_clEvENKUlvE_clEvEUlddddE_EEvS4_RKT_EUliE_EEviT1_) ;  /* 0xffffcd4002007950 */ /* 0x000fea0003c3ffff */
.L_x_5312:
        /* <DEDUP_REMOVED lines=12> */
.L_x_9022:


//--------------------- .text._ZN2at6native27unrolled_elementwise_kernelIZZZNS0_14glu_jvp_kernelERNS_18TensorIteratorBaseEENKUlvE_clEvENKUlvE_clEvEUlddddE_St5arrayIPcLm5EELi4E23TrivialOffsetCalculatorILi4EjESA_ILi1EjENS0_6memory15LoadWithoutCastENSD_16StoreWithoutCastEEEviT_T0_T2_T3_T4_T5_ --------------------------
	.section	.text._ZN2at6native27unrolled_elementwise_kernelIZZZNS0_14glu_jvp_kernelERNS_18TensorIteratorBaseEENKUlvE_clEvENKUlvE_clEvEUlddddE_St5arrayIPcLm5EELi4E23TrivialOffsetCalculatorILi4EjESA_ILi1EjENS0_6memory15LoadWithoutCastENSD_16StoreWithoutCastEEEviT_T0_T2_T3_T4_T5_,"ax",@progbits
	.sectioninfo	@"SHI_REGISTERS=48"
	.align	128
        .global         _ZN2at6native27unrolled_elementwise_kernelIZZZNS0_14glu_jvp_kernelERNS_18TensorIteratorBaseEENKUlvE_clEvENKUlvE_clEvEUlddddE_St5arrayIPcLm5EELi4E23TrivialOffsetCalculatorILi4EjESA_ILi1EjENS0_6memory15LoadWithoutCastENSD_16StoreWithoutCastEEEviT_T0_T2_T3_T4_T5_
        .type           _ZN2at6native27unrolled_elementwise_kernelIZZZNS0_14glu_jvp_kernelERNS_18TensorIteratorBaseEENKUlvE_clEvENKUlvE_clEvEUlddddE_St5arrayIPcLm5EELi4E23TrivialOffsetCalculatorILi4EjESA_ILi1EjENS0_6memory15LoadWithoutCastENSD_16StoreWithoutCastEEEviT_T0_T2_T3_T4_T5_,@function
        .size           _ZN2at6native27unrolled_elementwise_kernelIZZZNS0_14glu_jvp_kernelERNS_18TensorIteratorBaseEENKUlvE_clEvENKUlvE_clEvEUlddddE_St5arrayIPcLm5EELi4E23TrivialOffsetCalculatorILi4EjESA_ILi1EjENS0_6memory15LoadWithoutCastENSD_16StoreWithoutCastEEEviT_T0_T2_T3_T4_T5_,(.L_x_9023 - _ZN2at6native27unrolled_elementwise_kernelIZZZNS0_14glu_jvp_kernelERNS_18TensorIteratorBaseEENKUlvE_clEvENKUlvE_clEvEUlddddE_St5arrayIPcLm5EELi4E23TrivialOffsetCalculatorILi4EjESA_ILi1EjENS0_6memory15LoadWithoutCastENSD_16StoreWithoutCastEEEviT_T0_T2_T3_T4_T5_)
        .other          _ZN2at6native27unrolled_elementwise_kernelIZZZNS0_14glu_jvp_kernelERNS_18TensorIteratorBaseEENKUlvE_clEvENKUlvE_clEvEUlddddE_St5arrayIPcLm5EELi4E23TrivialOffsetCalculatorILi4EjESA_ILi1EjENS0_6memory15LoadWithoutCastENSD_16StoreWithoutCastEEEviT_T0_T2_T3_T4_T5_,@"STO_CUDA_ENTRY STV_DEFAULT"
_ZN2at6native27unrolled_elementwise_kernelIZZZNS0_14glu_jvp_kernelERNS_18TensorIteratorBaseEENKUlvE_clEvENKUlvE_clEvEUlddddE_St5arrayIPcLm5EELi4E23TrivialOffsetCalculatorILi4EjESA_ILi1EjENS0_6memory15LoadWithoutCastENSD_16StoreWithoutCastEEEviT_T0_T2_T3_T4_T5_:
.text._ZN2at6native27unrolled_elementwise_kernelIZZZNS0_14glu_jvp_kernelERNS_18TensorIteratorBaseEENKUlvE_clEvENKUlvE_clEvEUlddddE_St5arrayIPcLm5EELi4E23TrivialOffsetCalculatorILi4EjESA_ILi1EjENS0_6memory15LoadWithoutCastENSD_16StoreWithoutCastEEEviT_T0_T2_T3_T4_T5_:
[----:B------:R-:W-:Y:S02]  /*0000*/  IMAD.MOV.U32 R1, RZ, RZ, c[0x0][0x28] ;  /* 0x00000a00ff017624 */ /* 0x000fe400078e00ff */
[----:B------:R-:W0:Y:S01]  /*0010*/  S2R R10, SR_CTAID.X ;  /* 0x00000000000a7919 */ /* 0x000e220000002500 */
[----:B------:R-:W-:Y:S01]  /*0020*/  IMAD.MOV.U32 R3, RZ, RZ, -0x200 ;  /* 0xfffffe00ff037424 */ /* 0x000fe200078e00ff */
[----:B------:R-:W-:Y:S01]  /*0030*/  CS2R R26, SRZ ;  /* 0x00000000001a7805 */ /* 0x000fe2000001ff00 */
[----:B------:R-:W-:Y:S01]  /*0040*/  ULDC.64 UR4, c[0x0][0x118] ;  /* 0x0000460000047ab9 */ /* 0x000fe20000000a00 */
[----:B------:R-:W1:Y:S01]  /*0050*/  S2R R29, SR_TID.X ;  /* 0x00000000001d7919 */ /* 0x000e620000002100 */
[----:B------:R-:W-:Y:S01]  /*0060*/  CS2R R36, SRZ ;  /* 0x0000000000247805 */ /* 0x000fe2000001ff00 */
[----:B------:R-:W-:Y:S01]  /*0070*/  CS2R R34, SRZ ;  /* 0x0000000000227805 */ /* 0x000fe2000001ff00 */
[----:B0-----:R-:W-:-:S05]  /*0080*/  IMAD R0, R10, R3, c[0x0][0x160] ;  /* 0x000058000a007624 */ /* 0x001fca00078e0203 */
[----:B-1----:R-:W-:-:S13]  /*0090*/  ISETP.GE.AND P2, PT, R29, R0, PT ;  /* 0x000000001d00720c */ /* 0x002fda0003f46270 */
[----:B------:R-:W-:Y:S01]  /*00a0*/  @!P2 IMAD R3, R10, 0x200, R29 ;  /* 0x000002000a03a824 */ /* 0x000fe200078e021d */
[----:B------:R-:W-:Y:S01]  /*00b0*/  @!P2 IADD3 R29, R29, 0x80, RZ ;  /* 0x000000801d1da810 */ /* 0x000fe20007ffe0ff */
[----:B------:R-:W-:-:S03]  /*00c0*/  @!P2 IMAD.MOV.U32 R12, RZ, RZ, 0x8 ;  /* 0x00000008ff0ca424 */ /* 0x000fc600078e00ff */
[----:B------:R-:W-:Y:S01]  /*00d0*/  ISETP.GE.AND P0, PT, R29, R0, PT ;  /* 0x000000001d00720c */ /* 0x000fe20003f06270 */
[CC--:B------:R-:W-:Y:S01]  /*00e0*/  @!P2 IMAD.WIDE.U32 R6, R3.reuse, R12.reuse, c[0x0][0x178] ;  /* 0x00005e000306a625 */ /* 0x0c0fe200078e000c */
[----:B------:R-:W-:Y:S01]  /*00f0*/  CS2R R22, SRZ ;  /* 0x0000000000167805 */ /* 0x000fe2000001ff00 */
[----:B------:R-:W-:Y:S01]  /*0100*/  CS2R R20, SRZ ;  /* 0x0000000000147805 */ /* 0x000fe2000001ff00 */
[----:B------:R-:W-:Y:S01]  /*0110*/  CS2R R18, SRZ ;  /* 0x0000000000127805 */ /* 0x000fe2000001ff00 */
[CC--:B------:R-:W-:Y:S01]  /*0120*/  @!P2 IMAD.WIDE.U32 R4, R3.reuse, R12.reuse, c[0x0][0x170] ;  /* 0x00005c000304a625 */ /* 0x0c0fe200078e000c */
[----:B------:R0:W5:Y:S01]  /*0130*/  @!P2 LDG.E.64 R26, [R6.64] ;  /* 0x00000004061aa981 */ /* 0x000162000c1e1b00 */
[----:B------:R-:W-:Y:S01]  /*0140*/  CS2R R24, SRZ ;  /* 0x0000000000187805 */ /* 0x000fe2000001ff00 */
[----:B------:R-:W-:Y:S01]  /*0150*/  CS2R R32, SRZ ;  /* 0x0000000000207805 */ /* 0x000fe2000001ff00 */
[----:B------:R-:W-:Y:S01]  /*0160*/  CS2R R16, SRZ ;  /* 0x0000000000107805 */ /* 0x000fe2000001ff00 */
[----:B------:R1:W5:Y:S01]  /*0170*/  @!P2 LDG.E.64 R36, [R4.64] ;  /* 0x000000040424a981 */ /* 0x000362000c1e1b00 */
[----:B------:R-:W-:-:S04]  /*0180*/  @!P2 IMAD.WIDE.U32 R8, R3, R12, c[0x0][0x180] ;  /* 0x000060000308a625 */ /* 0x000fc800078e000c */
[----:B------:R-:W-:Y:S01]  /*0190*/  @!P0 IMAD R40, R10, 0x200, R29 ;  /* 0x000002000a288824 */ /* 0x000fe200078e021d */
[----:B------:R-:W-:Y:S01]  /*01a0*/  @!P0 IADD3 R29, R29, 0x80, RZ ;  /* 0x000000801d1d8810 */ /* 0x000fe20007ffe0ff */
[----:B------:R-:W-:Y:S01]  /*01b0*/  @!P0 IMAD.MOV.U32 R41, RZ, RZ, 0x8 ;  /* 0x00000008ff298424 */ /* 0x000fe200078e00ff */
[----:B------:R2:W5:Y:S02]  /*01c0*/  @!P2 LDG.E.64 R34, [R8.64] ;  /* 0x000000040822a981 */ /* 0x000564000c1e1b00 */
[----:B------:R-:W-:Y:S01]  /*01d0*/  ISETP.GE.AND P3, PT, R29, R0, PT ;  /* 0x000000001d00720c */ /* 0x000fe20003f66270 */
[----:B0-----:R-:W-:-:S04]  /*01e0*/  @!P0 IMAD.WIDE.U32 R6, R40, R41, c[0x0][0x170] ;  /* 0x00005c0028068625 */ /* 0x001fc800078e0029 */
[CC--:B------:R-:W-:Y:S01]  /*01f0*/  @!P0 IMAD.WIDE.U32 R30, R40.reuse, R41.reuse, c[0x0][0x178] ;  /* 0x00005e00281e8625 */ /* 0x0c0fe200078e0029 */
[----:B------:R0:W5:Y:S03]  /*0200*/  @!P0 LDG.E.64 R24, [R6.64] ;  /* 0x0000000406188981 */ /* 0x000166000c1e1b00 */
[-C--:B------:R-:W-:Y:S01]  /*0210*/  @!P0 IMAD.WIDE.U32 R38, R40, R41.reuse, c[0x0][0x180] ;  /* 0x0000600028268625 */ /* 0x080fe200078e0029 */
[----:B------:R3:W5:Y:S03]  /*0220*/  @!P0 LDG.E.64 R22, [R30.64] ;  /* 0x000000041e168981 */ /* 0x000766000c1e1b00 */
[----:B------:R-:W-:Y:S01]  /*0230*/  @!P3 IMAD R2, R10, 0x200, R29 ;  /* 0x000002000a02b824 */ /* 0x000fe200078e021d */
[----:B------:R-:W-:Y:S01]  /*0240*/  @!P3 IADD3 R29, R29, 0x80, RZ ;  /* 0x000000801d1db810 */ /* 0x000fe20007ffe0ff */
[----:B------:R-:W-:Y:S01]  /*0250*/  @!P0 IMAD.WIDE.U32 R40, R40, R41, c[0x0][0x188] ;  /* 0x0000620028288625 */ /* 0x000fe200078e0029 */
[----:B------:R4:W5:Y:S02]  /*0260*/  @!P0 LDG.E.64 R20, [R38.64] ;  /* 0x0000000426148981 */ /* 0x000964000c1e1b00 */
[----:B------:R-:W-:Y:S01]  /*0270*/  ISETP.GE.AND P1, PT, R29, R0, PT ;  /* 0x000000001d00720c */ /* 0x000fe20003f26270 */
[----:B------:R-:W-:Y:S01]  /*0280*/  @!P3 IMAD.MOV.U32 R45, RZ, RZ, 0x8 ;  /* 0x00000008ff2db424 */ /* 0x000fe200078e00ff */
[----:B------:R0:W5:Y:S01]  /*0290*/  @!P0 LDG.E.64 R18, [R40.64] ;  /* 0x0000000428128981 */ /* 0x000162000c1e1b00 */
[----:B-1----:R-:W-:-:S04]  /*02a0*/  @!P2 IMAD.WIDE.U32 R4, R3, R12, c[0x0][0x188] ;  /* 0x000062000304a625 */ /* 0x002fc800078e000c */
[CC--:B---3--:R-:W-:Y:S01]  /*02b0*/  @!P3 IMAD.WIDE.U32 R30, R2.reuse, R45.reuse, c[0x0][0x170] ;  /* 0x00005c00021eb625 */ /* 0x0c8fe200078e002d */
[----:B------:R1:W5:Y:S03]  /*02c0*/  @!P2 LDG.E.64 R32, [R4.64] ;  /* 0x000000040420a981 */ /* 0x000366000c1e1b00 */
[-C--:B----4-:R-:W-:Y:S01]  /*02d0*/  @!P3 IMAD.WIDE.U32 R38, R2, R45.reuse, c[0x0][0x178] ;  /* 0x00005e000226b625 */ /* 0x090fe200078e002d */
[----:B------:R3:W5:Y:S03]  /*02e0*/  @!P3 LDG.E.64 R16, [R30.64] ;  /* 0x000000041e10b981 */ /* 0x000766000c1e1b00 */
[----:B------:R-:W-:Y:S02]  /*02f0*/  @!P1 IMAD R29, R10, 0x200, R29 ;  /* 0x000002000a1d9824 */ /* 0x000fe400078e021d */
[----:B------:R-:W-:Y:S01]  /*0300*/  CS2R R10, SRZ ;  /* 0x00000000000a7805 */ /* 0x000fe2000001ff00 */
[----:B0-----:R-:W-:-:S04]  /*0310*/  @!P3 IMAD.WIDE.U32 R40, R2, R45, c[0x0][0x180] ;  /* 0x000060000228b625 */ /* 0x001fc800078e002d */
[----:B------:R-:W-:-:S04]  /*0320*/  @!P3 IMAD.WIDE.U32 R44, R2, R45, c[0x0][0x188] ;  /* 0x00006200022cb625 */ /* 0x000fc800078e002d */
[----:B------:R-:W-:Y:S01]  /*0330*/  @!P1 IMAD.MOV.U32 R28, RZ, RZ, 0x8 ;  /* 0x00000008ff1c9424 */ /* 0x000fe200078e00ff */
[----:B------:R0:W5:Y:S01]  /*0340*/  @!P3 LDG.E.64 R10, [R44.64] ;  /* 0x000000042c0ab981 */ /* 0x000162000c1e1b00 */
[----:B------:R-:W-:Y:S01]  /*0350*/  CS2R R14, SRZ ;  /* 0x00000000000e7805 */ /* 0x000fe2000001ff00 */
[----:B------:R-:W-:Y:S01]  /*0360*/  CS2R R12, SRZ ;  /* 0x00000000000c7805 */ /* 0x000fe2000001ff00 */
[----:B--2---:R-:W-:Y:S01]  /*0370*/  CS2R R8, SRZ ;  /* 0x0000000000087805 */ /* 0x004fe2000001ff00 */
[CC--:B------:R-:W-:Y:S01]  /*0380*/  @!P1 IMAD.WIDE.U32 R42, R29.reuse, R28.reuse, c[0x0][0x170] ;  /* 0x00005c001d2a9625 */ /* 0x0c0fe200078e001c */
[----:B------:R-:W-:Y:S01]  /*0390*/  CS2R R6, SRZ ;  /* 0x0000000000067805 */ /* 0x000fe2000001ff00 */
[----:B-1----:R-:W-:Y:S01]  /*03a0*/  CS2R R4, SRZ ;  /* 0x0000000000047805 */ /* 0x002fe2000001ff00 */
[----:B------:R-:W-:Y:S01]  /*03b0*/  CS2R R2, SRZ ;  /* 0x0000000000027805 */ /* 0x000fe2000001ff00 */
[CC--:B---3--:R-:W-:Y:S01]  /*03c0*/  @!P1 IMAD.WIDE.U32 R30, R29.reuse, R28.reuse, c[0x0][0x180] ;  /* 0x000060001d1e9625 */ /* 0x0c8fe200078e001c */
[----:B------:R1:W5:Y:S03]  /*03d0*/  @!P3 LDG.E.64 R14, [R38.64] ;  /* 0x00000004260eb981 */ /* 0x000366000c1e1b00 */
[CC--:B0-----:R-:W-:Y:S01]  /*03e0*/  @!P1 IMAD.WIDE.U32 R44, R29.reuse, R28.reuse, c[0x0][0x178] ;  /* 0x00005e001d2c9625 */ /* 0x0c1fe200078e001c */
[----:B------:R1:W5:Y:S03]  /*03f0*/  @!P3 LDG.E.64 R12, [R40.64] ;  /* 0x00000004280cb981 */ /* 0x000366000c1e1b00 */
[----:B------:R-:W-:Y:S01]  /*0400*/  @!P1 IMAD.WIDE.U32 R28, R29, R28, c[0x0][0x188] ;  /* 0x000062001d1c9625 */ /* 0x000fe200078e001c */
[----:B------:R1:W5:Y:S04]  /*0410*/  @!P1 LDG.E.64 R8, [R42.64] ;  /* 0x000000042a089981 */ /* 0x000368000c1e1b00 */
[----:B------:R1:W5:Y:S04]  /*0420*/  @!P1 LDG.E.64 R6, [R44.64] ;  /* 0x000000042c069981 */ /* 0x000368000c1e1b00 */
[----:B------:R1:W5:Y:S04]  /*0430*/  @!P1 LDG.E.64 R4, [R30.64] ;  /* 0x000000041e049981 */ /* 0x000368000c1e1b00 */
[----:B------:R1:W5:Y:S01]  /*0440*/  @!P1 LDG.E.64 R2, [R28.64] ;  /* 0x000000041c029981 */ /* 0x000362000c1e1b00 */
[----:B------:R-:W-:Y:S01]  /*0450*/  BSSY B0, `(.L_x_5313) ;  /* 0x000003b000007945 */ /* 0x000fe20003800000 */
[----:B------:R-:W-:Y:S05]  /*0460*/  @P2 BRA `(.L_x_5314) ;  /* 0x0000039000002947 */ /* 0x000fea0003800000 */
[----:B-1----:R-:W-:Y:S01]  /*0470*/  IMAD.MOV.U32 R28, RZ, RZ, 0x652b82fe ;  /* 0x652b82feff1c7424 */ /* 0x002fe200078e00ff */
[----:B-----5:R-:W0:Y:S01]  /*0480*/  DADD R40, -RZ, -R26 ;  /* 0x00000000ff287229 */ /* 0x020e22000000091a */
[----:B------:R-:W-:Y:S01]  /*0490*/  IMAD.MOV.U32 R29, RZ, RZ, 0x3ff71547 ;  /* 0x3ff71547ff1d7424 */ /* 0x000fe200078e00ff */
[----:B------:R-:W-:Y:S05]  /*04a0*/  BSSY B1, `(.L_x_5315) ;  /* 0x0000022000017945 */ /* 0x000fea0003800000 */
[----:B------:R-:W1:-:S03]  /*04b0*/  DFMA R28, -R26, R28, 6.75539944105574400000e+15 ;  /* 0x433800001a1c742b */ /* 0x000e46000000011c */
[----:B0-----:R-:W-:-:S03]  /*04c0*/  FSETP.GEU.FTZ.AND P0, PT, |R41|, 4.1917929649353027344, PT ;  /* 0x4086232b2900780b */ /* 0x001fc60003f1e200 */
[----:B-1----:R-:W0:-:S06]  /*04d0*/  DADD R30, R28, -6.75539944105574400000e+15 ;  /* 0xc33800001c1e7429 */ /* 0x002e0c0000000000 */
[----:B0-----:R-:W0:-:S06]  /*04e0*/  DFMA R38, R30, c[0x2][0x0], -R26 ;  /* 0x008000001e267a2b */ /* 0x001e0c000000081a */
[----:B0-----:R0:W1:Y:S02]  /*04f0*/  DFMA R30, R30, c[0x2][0x8], R38 ;  /* 0x008002001e1e7a2b */ /* 0x0010640000000026 */
[----:B0-----:R-:W-:Y:S01]  /*0500*/  MOV R38, 0x69ce2bdf ;  /* 0x69ce2bdf00267802 */ /* 0x001fe20000000f00 */
[----:B------:R-:W-:-:S06]  /*0510*/  IMAD.MOV.U32 R39, RZ, RZ, 0x3e5ade15 ;  /* 0x3e5ade15ff277424 */ /* 0x000fcc00078e00ff */
        /* <DEDUP_REMOVED lines=25> */
[----:B------:R0:W1:-:S06]  /*06b0*/  @!P1 DMUL R30, R38, R26 ;  /* 0x0000001a261e9228 */ /* 0x00004c0000000000 */
.L_x_5316:
[----:B------:R-:W-:Y:S05]  /*06c0*/  BSYNC B1 ;  /* 0x0000000000017941 */ /* 0x000fea0003800000 */
.L_x_5315:
[----:B01----:R-:W0:Y:S01]  /*06d0*/  DADD R26, R30, 1 ;  /* 0x3ff000001e1a7429 */ /* 0x003e220000000000 */
        /* <DEDUP_REMOVED lines=11> */
[----:B------:R-:W-:Y:S02]  /*0790*/  MOV R38, 0x7c0 ;  /* 0x000007c000267802 */ /* 0x000fe40000000f00 */
[----:B------:R-:W-:Y:S02]  /*07a0*/  IADD3 R30, R30, -0x100000, RZ ;  /* 0xfff000001e1e7810 */ /* 0x000fe40007ffe0ff */
[----:B-1----:R-:W-:Y:S05]  /*07b0*/  CALL.REL.NOINC `($__internal_3_$__cuda_sm20_dblrcp_rn_slowpath_v3) ;  /* 0x00000e6000007944 */ /* 0x002fea0003c00000 */
.L_x_5318:
[----:B------:R-:W-:Y:S05]  /*07c0*/  BSYNC B1 ;  /* 0x0000000000017941 */ /* 0x000fea0003800000 */
.L_x_5317:
[----:B01----:R-:W0:-:S06]  /*07d0*/  DFMA R32, R28, -R32, R32 ;  /* 0x800000201c20722b */ /* 0x003e0c0000000020 */
[----:B0-----:R-:W0:-:S06]  /*07e0*/  DMUL R32, R32, R36 ;  /* 0x0000002420207228 */ /* 0x001e0c0000000000 */
[----:B0-----:R0:W1:-:S06]  /*07f0*/  DFMA R34, R28, R34, R32 ;  /* 0x000000221c22722b */ /* 0x00104c0000000020 */
.L_x_5314:
[----:B------:R-:W-:Y:S05]  /*0800*/  BSYNC B0 ;  /* 0x0000000000007941 */ /* 0x000fea0003800000 */
.L_x_5313:
[----:B-----5:R-:W2:Y:S01]  /*0810*/  S2R R27, SR_TID.X ;  /* 0x00000000001b7919 */ /* 0x020ea20000002100 */
[----:B------:R-:W-:Y:S01]  /*0820*/  BSSY B0, `(.L_x_5319) ;  /* 0x000003f000007945 */ /* 0x000fe20003800000 */
[----:B--2---:R-:W-:-:S04]  /*0830*/  IADD3 R27, R27, 0x80, RZ ;  /* 0x000000801b1b7810 */ /* 0x004fc80007ffe0ff */
[----:B------:R-:W-:-:S13]  /*0840*/  ISETP.GE.AND P0, PT, R27, R0, PT ;  /* 0x000000001b00720c */ /* 0x000fda0003f06270 */
[----:B------:R-:W-:Y:S05]  /*0850*/  @P0 BRA `(.L_x_5320) ;  /* 0x000003b000000947 */ /* 0x000fea0003800000 */
[----:B------:R-:W-:Y:S01]  /*0860*/  IMAD.MOV.U32 R26, RZ, RZ, 0x652b82fe ;  /* 0x652b82feff1a7424 */ /* 0x000fe200078e00ff */
[----:B------:R-:W-:Y:S01]  /*0870*/  BSSY B1, `(.L_x_5321) ;  /* 0x0000024000017945 */ /* 0x000fe20003800000 */
[----:B------:R-:W-:Y:S02]  /*0880*/  IMAD.MOV.U32 R27, RZ, RZ, 0x3ff71547 ;  /* 0x3ff71547ff1b7424 */ /* 0x000fe400078e00ff */
[----:B0-----:R-:W-:Y:S02]  /*0890*/  IMAD.MOV.U32 R32, RZ, RZ, 0x69ce2bdf ;  /* 0x69ce2bdfff207424 */ /* 0x001fe400078e00ff */
[----:B------:R-:W-:Y:S02]  /*08a0*/  IMAD.MOV.U32 R33, RZ, RZ, 0x3e5ade15 ;  /* 0x3e5ade15ff217424 */ /* 0x000fe400078e00ff */
[----:B------:R-:W0:-:S06]  /*08b0*/  DFMA R26, -R22, R26, 6.75539944105574400000e+15 ;  /* 0x43380000161a742b */ /* 0x000e0c000000011a */
[----:B01----:R-:W0:-:S06]  /*08c0*/  DADD R28, R26, -6.75539944105574400000e+15 ;  /* 0xc33800001a1c7429 */ /* 0x003e0c0000000000 */
        /* <DEDUP_REMOVED lines=15> */
[----:B0-----:R-:W-:Y:S01]  /*09c0*/  LEA R31, R26, R29, 0x14 ;  /* 0x0000001d1a1f7211 */ /* 0x001fe200078ea0ff */
        /* <DEDUP_REMOVED lines=14> */
.L_x_5322:
[----:B------:R-:W-:Y:S05]  /*0ab0*/  BSYNC B1 ;  /* 0x0000000000017941 */ /* 0x000fea0003800000 */
.L_x_5321:
        /* <DEDUP_REMOVED lines=11> */
[----:B------:R-:W-:Y:S01]  /*0b70*/  LOP3.LUT R22, R31, 0x7fffffff, RZ, 0xc0, !PT ;  /* 0x7fffffff1f167812 */ /* 0x000fe200078ec0ff */
[----:B0-----:R-:W-:Y:S01]  /*0b80*/  IMAD.MOV.U32 R26, RZ, RZ, R30 ;  /* 0x000000ffff1a7224 */ /* 0x001fe200078e001e */
[----:B------:R-:W-:Y:S01]  /*0b90*/  MOV R38, 0xbd0 ;  /* 0x00000bd000267802 */ /* 0x000fe20000000f00 */
[----:B------:R-:W-:Y:S01]  /*0ba0*/  IMAD.MOV.U32 R27, RZ, RZ, R31 ;  /* 0x000000ffff1b7224 */ /* 0x000fe200078e001f */
[----:B------:R-:W-:Y:S02]  /*0bb0*/  IADD3 R30, R22, -0x100000, RZ ;  /* 0xfff00000161e7810 */ /* 0x000fe40007ffe0ff */
[----:B-1----:R-:W-:Y:S05]  /*0bc0*/  CALL.REL.NOINC `($__internal_3_$__cuda_sm20_dblrcp_rn_slowpath_v3) ;  /* 0x00000a5000007944 */ /* 0x002fea0003c00000 */
.L_x_5324:
[----:B------:R-:W-:Y:S05]  /*0bd0*/  BSYNC B1 ;  /* 0x0000000000017941 */ /* 0x000fea0003800000 */
.L_x_5323:
[----:B01----:R-:W0:-:S06]  /*0be0*/  DFMA R18, R28, -R18, R18 ;  /* 0x800000121c12722b */ /* 0x003e0c0000000012 */
[----:B0-----:R-:W0:-:S06]  /*0bf0*/  DMUL R18, R18, R24 ;  /* 0x0000001812127228 */ /* 0x001e0c0000000000 */
[----:B0-----:R0:W1:-:S06]  /*0c00*/  DFMA R20, R28, R20, R18 ;  /* 0x000000141c14722b */ /* 0x00104c0000000012 */
.L_x_5320:
[----:B------:R-:W-:Y:S05]  /*0c10*/  BSYNC B0 ;  /* 0x0000000000007941 */ /* 0x000fea0003800000 */
.L_x_5319:
[----:B0-----:R-:W0:Y:S01]  /*0c20*/  S2R R19, SR_TID.X ;  /* 0x0000000000137919 */ /* 0x001e220000002100 */
[----:B------:R-:W-:Y:S01]  /*0c30*/  BSSY B0, `(.L_x_5325) ;  /* 0x000003e000007945 */ /* 0x000fe20003800000 */
[----:B0-----:R-:W-:-:S04]  /*0c40*/  IADD3 R19, R19, 0x100, RZ ;  /* 0x0000010013137810 */ /* 0x001fc80007ffe0ff */
[----:B------:R-:W-:-:S13]  /*0c50*/  ISETP.GE.AND P0, PT, R19, R0, PT ;  /* 0x000000001300720c */ /* 0x000fda0003f06270 */
[----:B------:R-:W-:Y:S05]  /*0c60*/  @P0 BRA `(.L_x_5326) ;  /* 0x000003a000000947 */ /* 0x000fea0003800000 */
[----:B------:R-:W-:Y:S01]  /*0c70*/  IMAD.MOV.U32 R18, RZ, RZ, 0x652b82fe ;  /* 0x652b82feff127424 */ /* 0x000fe200078e00ff */
[----:B------:R-:W-:Y:S01]  /*0c80*/  MOV R27, 0x3e5ade15 ;  /* 0x3e5ade15001b7802 */ /* 0x000fe20000000f00 */
[----:B------:R-:W-:Y:S01]  /*0c90*/  IMAD.MOV.U32 R19, RZ, RZ, 0x3ff71547 ;  /* 0x3ff71547ff137424 */ /* 0x000fe200078e00ff */
[----:B------:R-:W-:Y:S01]  /*0ca0*/  BSSY B1, `(.L_x_5327) ;  /* 0x0000023000017945 */ /* 0x000fe20003800000 */
[----:B------:R-:W-:-:S04]  /*0cb0*/  IMAD.MOV.U32 R26, RZ, RZ, 0x69ce2bdf ;  /* 0x69ce2bdfff1a7424 */ /* 0x000fc800078e00ff */
[----:B------:R-:W0:-:S06]  /*0cc0*/  DFMA R18, -R14, R18, 6.75539944105574400000e+15 ;  /* 0x433800000e12742b */ /* 0x000e0c0000000112 */
        /* <DEDUP_REMOVED lines=23> */
[----:B------:R-:W-:Y:S01]  /*0e40*/  @!P1 LEA.HI R19, R18, R18, RZ, 0x1 ;  /* 0x0000001212139211 */ /* 0x000fe200078f08ff */
[----:B------:R-:W-:Y:S01]  /*0e50*/  @!P1 IMAD.MOV.U32 R14, RZ, RZ, R24 ;  /* 0x000000ffff0e9224 */ /* 0x000fe200078e0018 */
[----:B------:R-:W-:Y:S02]  /*0e60*/  FSEL R23, R23, RZ, !P0 ;  /* 0x000000ff17177208 */ /* 0x000fe40004000000 */
[----:B------:R-:W-:-:S05]  /*0e70*/  @!P1 SHF.R.S32.HI R19, RZ, 0x1, R19 ;  /* 0x00000001ff139819 */ /* 0x000fca0000011413 */
[----:B------:R-:W-:Y:S02]  /*0e80*/  @!P1 IMAD.IADD R18, R18, 0x1, -R19 ;  /* 0x0000000112129824 */ /* 0x000fe400078e0a13 */
[----:B------:R-:W-:-:S03]  /*0e90*/  @!P1 IMAD R15, R19, 0x100000, R25 ;  /* 0x00100000130f9824 */ /* 0x000fc600078e0219 */
[----:B------:R-:W-:Y:S01]  /*0ea0*/  @!P1 LEA R19, R18, 0x3ff00000, 0x14 ;  /* 0x3ff0000012139811 */ /* 0x000fe200078ea0ff */
[----:B------:R-:W-:-:S06]  /*0eb0*/  @!P1 IMAD.MOV.U32 R18, RZ, RZ, RZ ;  /* 0x000000ffff129224 */ /* 0x000fcc00078e00ff */
[----:B------:R0:W2:-:S06]  /*0ec0*/  @!P1 DMUL R22, R14, R18 ;  /* 0x000000120e169228 */ /* 0x00008c0000000000 */
.L_x_5328:
[----:B------:R-:W-:Y:S05]  /*0ed0*/  BSYNC B1 ;  /* 0x0000000000017941 */ /* 0x000fea0003800000 */
.L_x_5327:
        /* <DEDUP_REMOVED lines=9> */
[----:B01----:R0:W1:Y:S01]  /*0f70*/  DFMA R28, R18, R22, R18 ;  /* 0x00000016121c722b */ /* 0x0030620000000012 */
[----:B------:R-:W-:Y:S05]  /*0f80*/  @P0 BRA `(.L_x_5330) ;  /* 0x0000004000000947 */ /* 0x000fea0003800000 */
[----:B------:R-:W-:Y:S02]  /*0f90*/  LOP3.LUT R30, R27, 0x7fffffff, RZ, 0xc0, !PT ;  /* 0x7fffffff1b1e7812 */ /* 0x000fe400078ec0ff */
[----:B------:R-:W-:Y:S02]  /*0fa0*/  MOV R38, 0xfd0 ;  /* 0x00000fd000267802 */ /* 0x000fe40000000f00 */
[----:B------:R-:W-:Y:S02]  /*0fb0*/  IADD3 R30, R30, -0x100000, RZ ;  /* 0xfff000001e1e7810 */ /* 0x000fe40007ffe0ff */
[----:B01----:R-:W-:Y:S05]  /*0fc0*/  CALL.REL.NOINC `($__internal_3_$__cuda_sm20_dblrcp_rn_slowpath_v3) ;  /* 0x0000065000007944 */ /* 0x003fea0003c00000 */
.L_x_5330:
[----:B------:R-:W-:Y:S05]  /*0fd0*/  BSYNC B1 ;  /* 0x0000000000017941 */ /* 0x000fea0003800000 */
.L_x_5329:
[----:B01----:R-:W0:-:S06]  /*0fe0*/  DFMA R10, R28, -R10, R10 ;  /* 0x8000000a1c0a722b */ /* 0x003e0c000000000a */
[----:B0-----:R-:W0:-:S06]  /*0ff0*/  DMUL R10, R10, R16 ;  /* 0x000000100a0a7228 */ /* 0x001e0c0000000000 */
[----:B0-----:R0:W1:-:S06]  /*1000*/  DFMA R12, R28, R12, R10 ;  /* 0x0000000c1c0c722b */ /* 0x00104c000000000a */
.L_x_5326:
[----:B------:R-:W-:Y:S05]  /*1010*/  BSYNC B0 ;  /* 0x0000000000007941 */ /* 0x000fea0003800000 */
.L_x_5325:
        /* <DEDUP_REMOVED lines=43> */
.L_x_5334:
[----:B------:R-:W-:Y:S05]  /*12d0*/  BSYNC B1 ;  /* 0x0000000000017941 */ /* 0x000fea0003800000 */
.L_x_5333:
        /* <DEDUP_REMOVED lines=15> */
.L_x_5336:
[----:B------:R-:W-:Y:S05]  /*13d0*/  BSYNC B1 ;  /* 0x0000000000017941 */ /* 0x000fea0003800000 */
.L_x_5335:
[----:B01----:R-:W0:-:S06]  /*13e0*/  DFMA R2, R28, -R2, R2 ;  /* 0x800000021c02722b */ /* 0x003e0c0000000002 */
[----:B0-----:R-:W0:-:S06]  /*13f0*/  DMUL R2, R2, R8 ;  /* 0x0000000802027228 */ /* 0x001e0c0000000000 */
[----:B0-----:R0:W1:-:S06]  /*1400*/  DFMA R4, R28, R4, R2 ;  /* 0x000000041c04722b */ /* 0x00104c0000000002 */
.L_x_5332:
[----:B------:R-:W-:Y:S05]  /*1410*/  BSYNC B0 ;  /* 0x0000000000007941 */ /* 0x000fea0003800000 */
.L_x_5331:
[----:B0-----:R-:W0:Y:S01]  /*1420*/  S2R R3, SR_TID.X ;  /* 0x0000000000037919 */ /* 0x001e220000002100 */
[----:B------:R-:W-:Y:S01]  /*1430*/  BSSY B0, `(.L_x_5337) ;  /* 0x0000016000007945 */ /* 0x000fe20003800000 */
[----:B0-----:R-:W-:Y:S01]  /*1440*/  ISETP.GE.AND P1, PT, R3, R0, PT ;  /* 0x000000000300720c */ /* 0x001fe20003f26270 */
[----:B------:R-:W-:-:S12]  /*1450*/  IMAD.MOV.U32 R9, RZ, RZ, R3 ;  /* 0x000000ffff097224 */ /* 0x000fd800078e0003 */
[----:B------:R-:W0:Y:S01]  /*1460*/  @!P1 S2R R2, SR_CTAID.X ;  /* 0x0000000000029919 */ /* 0x000e220000002500 */
[----:B------:R-:W-:Y:S01]  /*1470*/  @!P1 IMAD.MOV.U32 R7, RZ, RZ, 0x8 ;  /* 0x00000008ff079424 */ /* 0x000fe200078e00ff */
[----:B------:R-:W-:-:S04]  /*1480*/  @!P1 IADD3 R9, R3, 0x80, RZ ;  /* 0x0000008003099810 */ /* 0x000fc80007ffe0ff */
[----:B------:R-:W-:Y:S01]  /*1490*/  ISETP.GE.AND P0, PT, R9, R0, PT ;  /* 0x000000000900720c */ /* 0x000fe20003f06270 */
[----:B0-----:R-:W-:-:S04]  /*14a0*/  @!P1 IMAD R2, R2, 0x200, R3 ;  /* 0x0000020002029824 */ /* 0x001fc800078e0203 */
[----:B------:R-:W-:-:S05]  /*14b0*/  @!P1 IMAD.WIDE.U32 R2, R2, R7, c[0x0][0x168] ;  /* 0x00005a0002029625 */ /* 0x000fca00078e0007 */
[----:B-1----:R0:W-:Y:S03]  /*14c0*/  @!P1 STG.E.64 [R2.64], R34 ;  /* 0x0000002202009986 */ /* 0x0021e6000c101b04 */
[----:B------:R-:W-:Y:S05]  /*14d0*/  @P0 BRA `(.L_x_5338) ;  /* 0x000000b000000947 */ /* 0x000fea0003800000 */
[----:B------:R-:W1:Y:S01]  /*14e0*/  S2R R6, SR_CTAID.X ;  /* 0x0000000000067919 */ /* 0x000e620000002500 */
[----:B------:R-:W-:Y:S01]  /*14f0*/  IMAD.MOV.U32 R7, RZ, RZ, 0x8 ;  /* 0x00000008ff077424 */ /* 0x000fe200078e00ff */
[----:B01----:R-:W-:Y:S02]  /*1500*/  LEA R2, R6, R9, 0x9 ;  /* 0x0000000906027211 */ /* 0x003fe400078e48ff */
[----:B------:R-:W-:-:S03]  /*1510*/  IADD3 R9, R9, 0x80, RZ ;  /* 0x0000008009097810 */ /* 0x000fc60007ffe0ff */
[----:B------:R-:W-:Y:S01]  /*1520*/  IMAD.WIDE.U32 R2, R2, R7, c[0x0][0x168] ;  /* 0x00005a0002027625 */ /* 0x000fe200078e0007 */
[----:B------:R-:W-:-:S04]  /*1530*/  ISETP.GE.AND P0, PT, R9, R0, PT ;  /* 0x000000000900720c */ /* 0x000fc80003f06270 */
[----:B------:R0:W-:Y:S09]  /*1540*/  STG.E.64 [R2.64], R20 ;  /* 0x0000001402007986 */ /* 0x0001f2000c101b04 */
[----:B------:R-:W-:Y:S01]  /*1550*/  @!P0 IMAD R6, R6, 0x200, R9 ;  /* 0x0000020006068824 */ /* 0x000fe200078e0209 */
[----:B------:R-:W-:-:S03]  /*1560*/  @!P0 IADD3 R9, R9, 0x80, RZ ;  /* 0x0000008009098810 */ /* 0x000fc60007ffe0ff */
[----:B------:R-:W-:-:S05]  /*1570*/  @!P0 IMAD.WIDE.U32 R6, R6, R7, c[0x0][0x168] ;  /* 0x00005a0006068625 */ /* 0x000fca00078e0007 */
[----:B------:R0:W-:Y:S02]  /*1580*/  @!P0 STG.E.64 [R6.64], R12 ;  /* 0x0000000c06008986 */ /* 0x0001e4000c101b04 */
.L_x_5338:
[----:B------:R-:W-:Y:S05]  /*1590*/  BSYNC B0 ;  /* 0x0000000000007941 */ /* 0x000fea0003800000 */
.L_x_5337:
[----:B------:R-:W-:-:S13]  /*15a0*/  ISETP.GE.AND P0, PT, R9, R0, PT ;  /* 0x000000000900720c */ /* 0x000fda0003f06270 */
[----:B------:R-:W-:Y:S05]  /*15b0*/  @P0 EXIT ;  /* 0x000000000000094d */ /* 0x000fea0003800000 */
[----:B0-----:R-:W0:Y:S01]  /*15c0*/  S2R R2, SR_CTAID.X ;  /* 0x0000000000027919 */ /* 0x001e220000002500 */
[----:B------:R-:W-:Y:S02]  /*15d0*/  IMAD.MOV.U32 R3, RZ, RZ, 0x8 ;  /* 0x00000008ff037424 */ /* 0x000fe400078e00ff */
[----:B0-----:R-:W-:-:S04]  /*15e0*/  IMAD R2, R2, 0x200, R9 ;  /* 0x0000020002027824 */ /* 0x001fc800078e0209 */
[----:B------:R-:W-:-:S05]  /*15f0*/  IMAD.WIDE.U32 R2, R2, R3, c[0x0][0x168] ;  /* 0x00005a0002027625 */ /* 0x000fca00078e0003 */
[----:B------:R-:W-:Y:S01]  /*1600*/  STG.E.64 [R2.64], R4 ;  /* 0x0000000402007986 */ /* 0x000fe2000c101b04 */
[----:B------:R-:W-:Y:S05]  /*1610*/  EXIT ;  /* 0x000000000000794d */ /* 0x000fea0003800000 */
        .weak           $__internal_3_$__cuda_sm20_dblrcp_rn_slowpath_v3
        .type           $__internal_3_$__cuda_sm20_dblrcp_rn_slowpath_v3,@function
        .size           $__internal_3_$__cuda_sm20_dblrcp_rn_slowpath_v3,(.L_x_9023 - $__internal_3_$__cuda_sm20_dblrcp_rn_slowpath_v3)
$__internal_3_$__cuda_sm20_dblrcp_rn_slowpath_v3:
[----:B------:R-:W0:Y:S01]  /*1620*/  DSETP.GTU.AND P0, PT, |R26|, +INF , PT ;  /* 0x7ff000001a00742a */ /* 0x000e220003f0c200 */
[----:B------:R-:W-:-:S13]  /*1630*/  BSSY B2, `(.L_x_5339) ;  /* 0x0000022000027945 */ /* 0x000fda0003800000 */
        /* <DEDUP_REMOVED lines=10> */
[----:B------:R-:W-:-:S03]  /*16e0*/  IMAD.MOV.U32 R28, RZ, RZ, R26 ;  /* 0x000000ffff1c7224 */ /* 0x000fc600078e001a */
[----:B------:R-:W0:Y:S03]  /*16f0*/  MUFU.RCP64H R31, R29 ;  /* 0x0000001d001f7308 */ /* 0x000e260000001800 */
        /* <DEDUP_REMOVED lines=10> */
.L_x_5342:
        /* <DEDUP_REMOVED lines=9> */
.L_x_5340:
[----:B------:R-:W-:Y:S01]  /*1830*/  LOP3.LUT R29, R27, 0x80000, RZ, 0xfc, !PT ;  /* 0x000800001b1d7812 */ /* 0x000fe200078efcff */
[----:B------:R-:W-:Y:S02]  /*1840*/  IMAD.MOV.U32 R28, RZ, RZ, R26 ;  /* 0x000000ffff1c7224 */ /* 0x000fe400078e001a */
.L_x_5341:
[----:B------:R-:W-:Y:S05]  /*1850*/  BSYNC B2 ;  /* 0x0000000000027941 */ /* 0x000fea0003800000 */
.L_x_5339:
[----:B------:R-:W-:-:S04]  /*1860*/  IMAD.MOV.U32 R39, RZ, RZ, 0x0 ;  /* 0x00000000ff277424 */ /* 0x000fc800078e00ff */
[----:B------:R-:W-:Y:S05]  /*1870*/  RET.REL.NODEC R38 `(_ZN2at6native27unrolled_elementwise_kernelIZZZNS0_14glu_jvp_kernelERNS_18TensorIteratorBaseEENKUlvE_clEvENKUlvE_clEvEUlddddE_St5arrayIPcLm5EELi4E23TrivialOffsetCalculatorILi4EjESA_ILi1EjENS0_6memory15LoadWithoutCastENSD_16StoreWithoutCastEEEviT_T0_T2_T3_T4_T5_) ;  /* 0xffffe78026007950 */ /* 0x000fea0003c3ffff */
.L_x_5343:
        /* <DEDUP_REMOVED lines=16> */
.L_x_9023:


//--------------------- .text._ZN2at6native29vectorized_elementwise_kernelILi2EZZZNS0_14glu_jvp_kernelERNS_18TensorIteratorBaseEENKUlvE_clEvENKUlvE_clEvEUlddddE_St5arrayIPcLm5EEEEviT0_T1_ --------------------------
	.section	.text._ZN2at6native29vectorized_elementwise_kernelILi2EZZZNS0_14glu_jvp_kernelERNS_18TensorIteratorBaseEENKUlvE_clEvENKUlvE_clEvEUlddddE_St5arrayIPcLm5EEEEviT0_T1_,"ax",@progbits
	.sectioninfo	@"SHI_REGISTERS=80"
	.align	128
        .global         _ZN2at6native29vectorized_elementwise_kernelILi2EZZZNS0_14glu_jvp_kernelERNS_18TensorIteratorBaseEENKUlvE_clEvENKUlvE_clEvEUlddddE_St5arrayIPcLm5EEEEviT0_T1_
        .type           _ZN2at6native29vectorized_elementwise_kernelILi2EZZZNS0_14glu_jvp_kernelERNS_18TensorIteratorBaseEENKUlvE_clEvENKUlvE_clEvEUlddddE_St5arrayIPcLm5EEEEviT0_T1_,@function
        .size           _ZN2at6native29vectorized_elementwise_kernelILi2EZZZNS0_14glu_jvp_kernelERNS_18TensorIteratorBaseEENKUlvE_clEvENKUlvE_clEvEUlddddE_St5arrayIPcLm5EEEEviT0_T1_,(.L_x_9024 - _ZN2at6native29vectorized_elementwise_kernelILi2EZZZNS0_14glu_jvp_kernelERNS_18TensorIteratorBaseEENKUlvE_clEvENKUlvE_clEvEUlddddE_St5arrayIPcLm5EEEEviT0_T1_)
        .other          _ZN2at6native29vectorized_elementwise_kernelILi2EZZZNS0_14glu_jvp_kernelERNS_18TensorIteratorBaseEENKUlvE_clEvENKUlvE_clEvEUlddddE_St5arrayIPcLm5EEEEviT0_T1_,@"STO_CUDA_ENTRY STV_DEFAULT"
_ZN2at6native29vectorized_elementwise_kernelILi2EZZZNS0_14glu_jvp_kernelERNS_18TensorIteratorBaseEENKUlvE_clEvENKUlvE_clEvEUlddddE_St5arrayIPcLm5EEEEviT0_T1_:
.text._ZN2at6native29vectorized_elementwise_kernelILi2EZZZNS0_14glu_jvp_kernelERNS_18TensorIteratorBaseEENKUlvE_clEvENKUlvE_clEvEUlddddE_St5arrayIPcLm5EEEEviT0_T1_:
        /* <DEDUP_REMOVED lines=11> */
[----:B------:R-:W2:Y:S01]  /*00b0*/  LDG.E.128 R64, [R68.64] ;  /* 0x0000000444407981 */ /* 0x000ea2000c1e1d00 */
[----:B------:R-:W-:-:S03]  /*00c0*/  IMAD.WIDE R2, R75, R6, c[0x0][0x170] ;  /* 0x00005c004b027625 */ /* 0x000fc600078e0206 */
[----:B------:R0:W5:Y:S01]  /*00d0*/  LDG.E.128 R44, [R68.64+0x800] ;  /* 0x00080004442c7981 */ /* 0x000162000c1e1d00 */
[----:B------:R-:W-:-:S03]  /*00e0*/  IMAD.WIDE R4, R75, R6, c[0x0][0x180] ;  /* 0x000060004b047625 */ /* 0x000fc600078e0206 */
[----:B------:R0:W5:Y:S01]  /*00f0*/  LDG.E.128 R40, [R68.64+0x1000] ;  /* 0x0010000444287981 */ /* 0x000162000c1e1d00 */
[----:B------:R-:W-:-:S03]  /*0100*/  IMAD.WIDE.U32 R2, R73, 0x10, R2 ;  /* 0x0000001049027825 */ /* 0x000fc600078e0002 */
[----:B------:R0:W5:Y:S01]  /*0110*/  LDG.E.128 R36, [R68.64+0x1800] ;  /* 0x0018000444247981 */ /* 0x000162000c1e1d00 */
[----:B------:R-:W-:-:S03]  /*0120*/  IMAD.WIDE R6, R75, R6, c[0x0][0x188] ;  /* 0x000062004b067625 */ /* 0x000fc600078e0206 */
[----:B------:R1:W5:Y:S01]  /*0130*/  LDG.E.128 R60, [R2.64] ;  /* 0x00000004023c7981 */ /* 0x000362000c1e1d00 */
[----:B------:R-:W-:-:S03]  /*0140*/  IMAD.WIDE.U32 R70, R73, 0x10, R4 ;  /* 0x0000001049467825 */ /* 0x000fc600078e0004 */
[----:B------:R1:W5:Y:S01]  /*0150*/  LDG.E.128 R56, [R2.64+0x800] ;  /* 0x0008000402387981 */ /* 0x000362000c1e1d00 */
[----:B------:R-:W-:-:S03]  /*0160*/  IMAD.WIDE.U32 R72, R73, 0x10, R6 ;  /* 0x0000001049487825 */ /* 0x000fc600078e0006 */
[----:B------:R1:W5:Y:S04]  /*0170*/  LDG.E.128 R52, [R2.64+0x1000] ;  /* 0x0010000402347981 */ /* 0x000368000c1e1d00 */
[----:B------:R1:W5:Y:S04]  /*0180*/  LDG.E.128 R48, [R2.64+0x1800] ;  /* 0x0018000402307981 */ /* 0x000368000c1e1d00 */
[----:B------:R3:W5:Y:S04]  /*0190*/  LDG.E.128 R32, [R70.64] ;  /* 0x0000000446207981 */ /* 0x000768000c1e1d00 */
[----:B------:R3:W5:Y:S01]  /*01a0*/  LDG.E.128 R28, [R70.64+0x800] ;  /* 0x00080004461c7981 */ /* 0x000762000c1e1d00 */
[----:B-1----:R-:W-:-:S02]  /*01b0*/  IMAD.MOV.U32 R2, RZ, RZ, 0x652b82fe ;  /* 0x652b82feff027424 */ /* 0x002fc400078e00ff */
[----:B------:R-:W-:Y:S01]  /*01c0*/  IMAD.MOV.U32 R3, RZ, RZ, 0x3ff71547 ;  /* 0x3ff71547ff037424 */ /* 0x000fe200078e00ff */
[----:B------:R3:W5:Y:S04]  /*01d0*/  LDG.E.128 R24, [R70.64+0x1000] ;  /* 0x0010000446187981 */ /* 0x000768000c1e1d00 */
[----:B------:R3:W5:Y:S04]  /*01e0*/  LDG.E.128 R20, [R70.64+0x1800] ;  /* 0x0018000446147981 */ /* 0x000768000c1e1d00 */
[----:B------:R1:W5:Y:S04]  /*01f0*/  LDG.E.128 R16, [R72.64] ;  /* 0x0000000448107981 */ /* 0x000368000c1e1d00 */
[----:B------:R1:W5:Y:S04]  /*0200*/  LDG.E.128 R12, [R72.64+0x800] ;  /* 0x00080004480c7981 */ /* 0x000368000c1e1d00 */
[----:B------:R1:W5:Y:S04]  /*0210*/  LDG.E.128 R8, [R72.64+0x1000] ;  /* 0x0010000448087981 */ /* 0x000368000c1e1d00 */
[----:B------:R1:W5:Y:S01]  /*0220*/  LDG.E.128 R4, [R72.64+0x1800] ;  /* 0x0018000448047981 */ /* 0x000362000c1e1d00 */
[----:B------:R-:W-:Y:S01]  /*0230*/  BSSY B0, `(.L_x_5345) ;  /* 0x0000023000007945 */ /* 0x000fe20003800000 */
[----:B--2---:R-:W0:-:S06]  /*0240*/  DFMA R2, -R64, R2, 6.75539944105574400000e+15 ;  /* 0x433800004002742b */ /* 0x004e0c0000000102 */
[----:B0-----:R-:W0:-:S06]  /*0250*/  DADD R68, R2, -6.75539944105574400000e+15 ;  /* 0xc338000002447429 */ /* 0x001e0c0000000000 */
[----:B0-----:R-:W0:-:S06]  /*0260*/  DFMA R74, R68, c[0x2][0x0], -R64 ;  /* 0x00800000444a7a2b */ /* 0x001e0c0000000840 */
[----:B0-----:R0:W3:Y:S02]  /*0270*/  DFMA R68, R68, c[0x2][0x8], R74 ;  /* 0x0080020044447a2b */ /* 0x0010e4000000004a */
[----:B0-----:R-:W-:Y:S02]  /*0280*/  IMAD.MOV.U32 R74, RZ, RZ, 0x69ce2bdf ;  /* 0x69ce2bdfff4a7424 */ /* 0x001fe400078e00ff */
[----:B------:R-:W-:-:S06]  /*0290*/  IMAD.MOV.U32 R75, RZ, RZ, 0x3e5ade15 ;  /* 0x3e5ade15ff4b7424 */ /* 0x000fcc00078e00ff */
[----:B---3--:R-:W0:-:S06]  /*02a0*/  DFMA R70, R68, R74, c[0x2][0x10] ;  /* 0x008004004446762b */ /* 0x008e0c000000004a */
[----:B0-----:R-:W0:-:S06]  /*02b0*/  DFMA R70, R68, R70, c[0x2][0x18] ;  /* 0x008006004446762b */ /* 0x001e0c0000000046 */
[----:B0-----:R-:W0:-:S06]  /*02c0*/  DFMA R70, R68, R70, c[0x2][0x20] ;  /* 0x008008004446762b */ /* 0x001e0c0000000046 */
[----:B0-----:R-:W0:-:S06]  /*02d0*/  DFMA R70, R68, R70, c[0x2][0x28] ;  /* 0x00800a004446762b */ /* 0x001e0c0000000046 */
[----:B0-----:R-:W0:-:S06]  /*02e0*/  DFMA R70, R68, R70, c[0x2][0x30] ;  /* 0x00800c004446762b */ /* 0x001e0c0000000046 */
[----:B0-----:R-:W0:-:S06]  /*02f0*/  DFMA R70, R68, R70, c[0x2][0x38] ;  /* 0x00800e004446762b */ /* 0x001e0c0000000046 */
[----:B0-----:R-:W0:-:S06]  /*0300*/  DFMA R70, R68, R70, c[0x2][0x40] ;  /* 0x008010004446762b */ /* 0x001e0c0000000046 */
[----:B0-----:R-:W0:-:S04]  /*0310*/  DFMA R70, R68, R70, c[0x2][0x48] ;  /* 0x008012004446762b */ /* 0x001e080000000046 */
[----:B-1----:R-:W-:-:S04]  /*0320*/  DADD R72, -RZ, -R64 ;  /* 0x00000000ff487229 */ /* 0x002fc80000000940 */
[----:B0-----:R-:W0:-:S06]  /*0330*/  DFMA R70, R68, R70, c[0x2][0x50] ;  /* 0x008014004446762b */ /* 0x001e0c0000000046 */
[----:B0-----:R-:W0:Y:S01]  /*0340*/  DFMA R70, R68, R70, 1 ;  /* 0x3ff000004446742b */ /* 0x001e220000000046 */
[----:B------:R-:W-:-:S05]  /*0350*/  FSETP.GEU.FTZ.AND P0, PT, |R73|, 4.1917929649353027344, PT ;  /* 0x4086232b4900780b */ /* 0x000fca0003f1e200 */
        /* <DEDUP_REMOVED lines=16> */
.L_x_5346:
[----:B------:R-:W-:Y:S05]  /*0460*/  BSYNC B0 ;  /* 0x0000000000007941 */ /* 0x000fea0003800000 */
.L_x_5345:
        /* <DEDUP_REMOVED lines=11> */
[----:B------:R-:W-:Y:S02]  /*0520*/  LOP3.LUT R0, R3, 0x7fffffff, RZ, 0xc0, !PT ;  /* 0x7fffffff03007812 */ /* 0x000fe400078ec0ff */
[----:B------:R-:W-:Y:S02]  /*0530*/  MOV R64, R2 ;  /* 0x0000000200407202 */ /* 0x000fe40000000f00 */
[----:B------:R-:W-:Y:S02]  /*0540*/  IADD3 R0, R0, -0x100000, RZ ;  /* 0xfff0000000007810 */ /* 0x000fe40007ffe0ff */
[----:B------:R-:W-:Y:S02]  /*0550*/  MOV R2, 0x570 ;  /* 0x0000057000027802 */ /* 0x000fe40000000f00 */
[----:B01---5:R-:W-:Y:S05]  /*0560*/  CALL.REL.NOINC `($__internal_4_$__cuda_sm20_dblrcp_rn_slowpath_v3) ;  /* 0x0000470000007944 */ /* 0x023fea0003c00000 */
[----:B------:R-:W-:Y:S02]  /*0570*/  IMAD.MOV.U32 R68, RZ, RZ, R0 ;  /* 0x000000ffff447224 */ /* 0x000fe400078e0000 */
.L_x_5348:
[----:B------:R-:W-:Y:S05]  /*0580*/  BSYNC B1 ;  /* 0x0000000000017941 */ /* 0x000fea0003800000 */
.L_x_5347:
[----:B------:R-:W-:Y:S01]  /*0590*/  IMAD.MOV.U32 R2, RZ, RZ, 0x652b82fe ;  /* 0x652b82feff027424 */ /* 0x000fe200078e00ff */
[----:B------:R-:W-:Y:S01]  /*05a0*/  BSSY B0, `(.L_x_5349) ;  /* 0x0000024000007945 */ /* 0x000fe20003800000 */
[----:B------:R-:W-:Y:S02]  /*05b0*/  IMAD.MOV.U32 R3, RZ, RZ, 0x3ff71547 ;  /* 0x3ff71547ff037424 */ /* 0x000fe400078e00ff */
[----:B------:R-:W-:-:S02]  /*05c0*/  IMAD.MOV.U32 R72, RZ, RZ, 0x69ce2bdf ;  /* 0x69ce2bdfff487424 */ /* 0x000fc400078e00ff */
[----:B------:R-:W-:Y:S02]  /*05d0*/  IMAD.MOV.U32 R73, RZ, RZ, 0x3e5ade15 ;  /* 0x3e5ade15ff497424 */ /* 0x000fe400078e00ff */
[----:B------:R-:W2:-:S06]  /*05e0*/  DFMA R2, -R66, R2, 6.75539944105574400000e+15 ;  /* 0x433800004202742b */ /* 0x000e8c0000000102 */
[----:B0-2---:R-:W0:-:S06]  /*05f0*/  DADD R64, R2, -6.75539944105574400000e+15 ;  /* 0xc338000002407429 */ /* 0x005e0c0000000000 */
        /* <DEDUP_REMOVED lines=30> */
.L_x_5350:
[----:B------:R-:W-:Y:S05]  /*07e0*/  BSYNC B0 ;  /* 0x0000000000007941 */ /* 0x000fea0003800000 */
.L_x_5349:
[----:B0-2---:R-:W0:Y:S01]  /*07f0*/  DADD R2, R64, 1 ;  /* 0x3ff0000040027429 */ /* 0x005e220000000000 */
[----:B------:R-:W-:Y:S03]  /*0800*/  BSSY B1, `(.L_x_5351) ;  /* 0x0000013000017945 */ /* 0x000fe60003800000 */
[----:B-1---5:R-:W1:Y:S02]  /*0810*/  DFMA R16, -R16, R68, R16 ;  /* 0x000000441010722b */ /* 0x022e640000000110 */
[----:B0-----:R-:W0:Y:S04]  /*0820*/  MUFU.RCP64H R65, R3 ;  /* 0x0000000300417308 */ /* 0x001e280000001800 */
[----:B------:R-:W-:Y:S01]  /*0830*/  IADD3 R64, R3, 0x300402, RZ ;  /* 0x0030040203407810 */ /* 0x000fe20007ffe0ff */
[----:B-1----:R-:W1:-:S03]  /*0840*/  DMUL R16, R60, R16 ;  /* 0x000000103c107228 */ /* 0x002e460000000000 */
[----:B------:R-:W-:-:S03]  /*0850*/  FSETP.GEU.AND P0, PT, |R64|, 5.8789094863358348022e-39, PT ;  /* 0x004004024000780b */ /* 0x000fc60003f0e200 */
[----:B-1----:R-:W-:-:S04]  /*0860*/  DFMA R32, R32, R68, R16 ;  /* 0x000000442020722b */ /* 0x002fc80000000010 */
[----:B0-----:R-:W0:-:S06]  /*0870*/  DFMA R66, -R2, R64, 1 ;  /* 0x3ff000000242742b */ /* 0x001e0c0000000140 */
[----:B0-----:R-:W0:-:S06]  /*0880*/  DFMA R66, R66, R66, R66 ;  /* 0x000000424242722b */ /* 0x001e0c0000000042 */
[----:B0-----:R-:W0:-:S06]  /*0890*/  DFMA R66, R64, R66, R64 ;  /* 0x000000424042722b */ /* 0x001e0c0000000040 */
[----:B0-----:R-:W0:-:S06]  /*08a0*/  DFMA R60, -R2, R66, 1 ;  /* 0x3ff00000023c742b */ /* 0x001e0c0000000142 */
[----:B0-----:R0:W1:Y:S01]  /*08b0*/  DFMA R68, R66, R60, R66 ;  /* 0x0000003c4244722b */ /* 0x0010620000000042 */
[----:B------:R-:W-:Y:S05]  /*08c0*/  @P0 BRA `(.L_x_5352) ;  /* 0x0000006000000947 */ /* 0x000fea0003800000 */
[----:B------:R-:W-:Y:S01]  /*08d0*/  LOP3.LUT R0, R3, 0x7fffffff, RZ, 0xc0, !PT ;  /* 0x7fffffff03007812 */ /* 0x000fe200078ec0ff */
[----:B------:R-:W-:Y:S01]  /*08e0*/  IMAD.MOV.U32 R64, RZ, RZ, R2 ;  /* 0x000000ffff407224 */ /* 0x000fe200078e0002 */
[----:B------:R-:W-:Y:S02]  /*08f0*/  MOV R2, 0x920 ;  /* 0x0000092000027802 */ /* 0x000fe40000000f00 */
[----:B------:R-:W-:Y:S02]  /*0900*/  IADD3 R0, R0, -0x100000, RZ ;  /* 0xfff0000000007810 */ /* 0x000fe40007ffe0ff */
[----:B01----:R-:W-:Y:S05]  /*0910*/  CALL.REL.NOINC `($__internal_4_$__cuda_sm20_dblrcp_rn_slowpath_v3) ;  /* 0x0000435000007944 */ /* 0x003fea0003c00000 */
[----:B------:R-:W-:Y:S02]  /*0920*/  IMAD.MOV.U32 R68, RZ, RZ, R0 ;  /* 0x000000ffff447224 */ /* 0x000fe400078e0000 */
.L_x_5352:
[----:B------:R-:W-:Y:S05]  /*0930*/  BSYNC B1 ;  /* 0x0000000000017941 */ /* 0x000fea0003800000 */
.L_x_5351:
[----:B------:R-:W-:Y:S01]  /*0940*/  MOV R2, 0x652b82fe ;  /* 0x652b82fe00027802 */ /* 0x000fe20000000f00 */
[----:B------:R-:W-:Y:S01]  /*0950*/  IMAD.MOV.U32 R3, RZ, RZ, 0x3ff71547 ;  /* 0x3ff71547ff037424 */ /* 0x000fe200078e00ff */
[----:B------:R-:W-:Y:S01]  /*0960*/  BSSY B0, `(.L_x_5353) ;  /* 0x0000023000007945 */ /* 0x000fe20003800000 */
[----:B0-----:R-:W-:Y:S02]  /*0970*/  IMAD.MOV.U32 R64, RZ, RZ, 0x69ce2bdf ;  /* 0x69ce2bdfff407424 */ /* 0x001fe400078e00ff */
[----:B------:R-:W-:-:S02]  /*0980*/  IMAD.MOV.U32 R65, RZ, RZ, 0x3e5ade15 ;  /* 0x3e5ade15ff417424 */ /* 0x000fc400078e00ff */
        /* <DEDUP_REMOVED lines=32> */
.L_x_5354:
[----:B------:R-:W-:Y:S05]  /*0b90*/  BSYNC B0 ;  /* 0x0000000000007941 */ /* 0x000fea0003800000 */
.L_x_5353:
[----:B0-2---:R-:W0:Y:S01]  /*0ba0*/  DADD R2, R16, 1 ;  /* 0x3ff0000010027429 */ /* 0x005e220000000000 */
[----:B------:R-:W-:Y:S03]  /*0bb0*/  BSSY B1, `(.L_x_5355) ;  /* 0x0000013000017945 */ /* 0x000fe60003800000 */
[----:B-1----:R-:W1:Y:S02]  /*0bc0*/  DFMA R18, -R18, R68, R18 ;  /* 0x000000441212722b */ /* 0x002e640000000112 */
        /* <DEDUP_REMOVED lines=17> */
.L_x_5356:
[----:B------:R-:W-:Y:S05]  /*0ce0*/  BSYNC B1 ;  /* 0x0000000000017941 */ /* 0x000fea0003800000 */
.L_x_5355:
[----:B------:R-:W-:Y:S01]  /*0cf0*/  IMAD.MOV.U32 R2, RZ, RZ, 0x652b82fe ;  /* 0x652b82feff027424 */ /* 0x000fe200078e00ff */
[----:B------:R-:W-:Y:S01]  /*0d00*/  MOV R3, 0x3ff71547 ;  /* 0x3ff7154700037802 */ /* 0x000fe20000000f00 */
[----:B0-----:R-:W-:Y:S01]  /*0d10*/  IMAD.MOV.U32 R44, RZ, RZ, 0x69ce2bdf ;  /* 0x69ce2bdfff2c7424 */ /* 0x001fe200078e00ff */
[----:B------:R-:W-:Y:S01]  /*0d20*/  BSSY B0, `(.L_x_5357) ;  /* 0x0000022000007945 */ /* 0x000fe20003800000 */
[----:B------:R-:W-:-:S03]  /*0d30*/  IMAD.MOV.U32 R45, RZ, RZ, 0x3e5ade15 ;  /* 0x3e5ade15ff2d7424 */ /* 0x000fc600078e00ff */
        /* <DEDUP_REMOVED lines=32> */
.L_x_5358:
[----:B------:R-:W-:Y:S05]  /*0f40*/  BSYNC B0 ;  /* 0x0000000000007941 */ /* 0x000fea0003800000 */
.L_x_5357:
[----:B--2---:R-:W2:Y:S01]  /*0f50*/  DADD R64, R16, 1 ;  /* 0x3ff0000010407429 */ /* 0x004ea20000000000 */
[----:B------:R-:W-:Y:S03]  /*0f60*/  BSSY B1, `(.L_x_5359) ;  /* 0x0000013000017945 */ /* 0x000fe60003800000 */
[----:B-1----:R-:W1:Y:S02]  /*0f70*/  DFMA R12, -R12, R68, R12 ;  /* 0x000000440c0c722b */ /* 0x002e64000000010c */
[----:B0-2---:R-:W0:Y:S04]  /*0f80*/  MUFU.RCP64H R3, R65 ;  /* 0x0000004100037308 */ /* 0x005e280000001800 */
        /* <DEDUP_REMOVED lines=16> */
.L_x_5360:
[----:B------:R-:W-:Y:S05]  /*1090*/  BSYNC B1 ;  /* 0x0000000000017941 */ /* 0x000fea0003800000 */
.L_x_5359:
[----:B------:R-:W-:Y:S01]  /*10a0*/  IMAD.MOV.U32 R2, RZ, RZ, 0x652b82fe ;  /* 0x652b82feff027424 */ /* 0x000fe200078e00ff */
[----:B0-----:R-:W-:Y:S01]  /*10b0*/  MOV R18, 0x69ce2bdf ;  /* 0x69ce2bdf00127802 */ /* 0x001fe20000000f00 */
        /* <DEDUP_REMOVED lines=35> */
.L_x_5362:
[----:B------:R-:W-:Y:S05]  /*12f0*/  BSYNC B0 ;  /* 0x0000000000007941 */ /* 0x000fea0003800000 */
.L_x_5361:
        /* <DEDUP_REMOVED lines=20> */
.L_x_5364:
[----:B------:R-:W-:Y:S05]  /*1440*/  BSYNC B1 ;  /* 0x0000000000017941 */ /* 0x000fea0003800000 */
.L_x_5363:
        /* <DEDUP_REMOVED lines=37> */
.L_x_5366:
[----:B------:R-:W-:Y:S05]  /*16a0*/  BSYNC B0 ;  /* 0x0000000000007941 */ /* 0x000fea0003800000 */
.L_x_5365:
        /* <DEDUP_REMOVED lines=20> */
.L_x_5368:
[----:B------:R-:W-:Y:S05]  /*17f0*/  BSYNC B1 ;  /* 0x0000000000017941 */ /* 0x000fea0003800000 */
.L_x_5367:
[----:B------:R-:W-:Y:S01]  /*1800*/  IMAD.MOV.U32 R2, RZ, RZ, 0x652b82fe ;  /* 0x652b82feff027424 */ /* 0x000fe200078e00ff */
[----:B------:R-:W-:Y:S01]  /*1810*/  BSSY B0, `(.L_x_5369) ;  /* 0x0000024000007945 */ /* 0x000fe20003800000 */
[----:B------:R-:W-:Y:S02]  /*1820*/  IMAD.MOV.U32 R3, RZ, RZ, 0x3ff71547 ;  /* 0x3ff71547ff037424 */ /* 0x000fe400078e00ff */
        /* <DEDUP_REMOVED lines=34> */
.L_x_5370:
[----:B------:R-:W-:Y:S05]  /*1a50*/  BSYNC B0 ;  /* 0x0000000000007941 */ /* 0x000fea0003800000 */
.L_x_5369:
        /* <DEDUP_REMOVED lines=20> */
.L_x_5372:
[----:B------:R-:W-:Y:S05]  /*1ba0*/  BSYNC B1 ;  /* 0x0000000000017941 */ /* 0x000fea0003800000 */
.L_x_5371:
        /* <DEDUP_REMOVED lines=22> */
[----:B0-----:R-:W-:Y:S01]  /*1d10*/  IMAD R11, R2, 0x100000, R9 ;  /* 0x00100000020b7824 */ /* 0x001fe200078e0209 */
        /* <DEDUP_REMOVED lines=14> */
.L_x_5374:
[----:B------:R-:W-:Y:S05]  /*1e00*/  BSYNC B0 ;  /* 0x0000000000007941 */ /* 0x000fea0003800000 */
.L_x_5373:
[----:B--2---:R-:W2:Y:S01]  /*1e10*/  DADD R64, R10, 1 ;  /* 0x3ff000000a407429 */ /* 0x004ea20000000000 */
[----:B------:R-:W3:Y:S01]  /*1e20*/  S2R R0, SR_CTAID.X ;  /* 0x0000000000007919 */ /* 0x000ee20000002500 */
[----:B------:R-:W-:Y:S04]  /*1e30*/  BSSY B1, `(.L_x_5375) ;  /* 0x0000016000017945 */ /* 0x000fe80003800000 */
[----:B0-2---:R-:W0:Y:S04]  /*1e40*/  MUFU.RCP64H R9, R65 ;  /* 0x0000004100097308 */ /* 0x005e280000001800 */
[----:B------:R-:W-:-:S04]  /*1e50*/  IADD3 R8, R65, 0x300402, RZ ;  /* 0x0030040241087810 */ /* 0x000fc80007ffe0ff */
[----:B------:R-:W-:Y:S02]  /*1e60*/  FSETP.GEU.AND P0, PT, |R8|, 5.8789094863358348022e-39, PT ;  /* 0x004004020800780b */ /* 0x000fe40003f0e200 */
[----:B0-----:R-:W0:-:S06]  /*1e70*/  DFMA R2, -R64, R8, 1 ;  /* 0x3ff000004002742b */ /* 0x001e0c0000000108 */
[----:B0-----:R-:W0:-:S06]  /*1e80*/  DFMA R2, R2, R2, R2 ;  /* 0x000000020202722b */ /* 0x001e0c0000000002 */
[----:B0-----:R-:W0:-:S04]  /*1e90*/  DFMA R10, R8, R2, R8 ;  /* 0x00000002080a722b */ /* 0x001e080000000008 */
[----:B-1----:R1:W2:Y:S02]  /*1ea0*/  DFMA R2, -R4, R68, R4 ;  /* 0x000000440402722b */ /* 0x0022a40000000104 */
[----:B-1----:R-:W1:Y:S01]  /*1eb0*/  S2R R4, SR_TID.X ;  /* 0x0000000000047919 */ /* 0x002e620000002100 */
[----:B---3--:R-:W-:Y:S01]  /*1ec0*/  IMAD.SHL.U32 R5, R0, 0x400, RZ ;  /* 0x0000040000057824 */ /* 0x008fe200078e00ff */
[----:B0-----:R-:W0:-:S04]  /*1ed0*/  DFMA R12, -R64, R10, 1 ;  /* 0x3ff00000400c742b */ /* 0x001e08000000010a */
[----:B--2---:R-:W2:-:S04]  /*1ee0*/  DMUL R2, R48, R2 ;  /* 0x0000000230027228 */ /* 0x004e880000000000 */
[----:B0-----:R0:W3:-:S04]  /*1ef0*/  DFMA R10, R10, R12, R10 ;  /* 0x0000000c0a0a722b */ /* 0x0010c8000000000a */
[----:B--2---:R0:W2:Y:S01]  /*1f00*/  DFMA R20, R20, R68, R2 ;  /* 0x000000441414722b */ /* 0x0040a20000000002 */
[----:B------:R-:W-:Y:S05]  /*1f10*/  @P0 BRA `(.L_x_5376) ;  /* 0x0000007000000947 */ /* 0x000fea0003800000 */
[----:B---3--:R-:W-:Y:S01]  /*1f20*/  LOP3.LUT R0, R65, 0x7fffffff, RZ, 0xc0, !PT ;  /* 0x7fffffff41007812 */ /* 0x008fe200078ec0ff */
[----:B0-----:R-:W-:Y:S01]  /*1f30*/  IMAD.MOV.U32 R3, RZ, RZ, R65 ;  /* 0x000000ffff037224 */ /* 0x001fe200078e0041 */
[----:B------:R-:W-:Y:S02]  /*1f40*/  MOV R2, 0x1f70 ;  /* 0x00001f7000027802 */ /* 0x000fe40000000f00 */
[----:B------:R-:W-:Y:S02]  /*1f50*/  IADD3 R0, R0, -0x100000, RZ ;  /* 0xfff0000000007810 */ /* 0x000fe40007ffe0ff */
[----:B-12---:R-:W-:Y:S05]  /*1f60*/  CALL.REL.NOINC `($__internal_4_$__cuda_sm20_dblrcp_rn_slowpath_v3) ;  /* 0x00002d0000007944 */ /* 0x006fea0003c00000 */
[----:B------:R-:W-:Y:S02]  /*1f70*/  IMAD.MOV.U32 R10, RZ, RZ, R0 ;  /* 0x000000ffff0a7224 */ /* 0x000fe400078e0000 */
[----:B------:R-:W-:Y:S02]  /*1f80*/  IMAD.MOV.U32 R11, RZ, RZ, R69 ;  /* 0x000000ffff0b7224 */ /* 0x000fe400078e0045 */
.L_x_5376:
[----:B---3--:R-:W-:Y:S05]  /*1f90*/  BSYNC B1 ;  /* 0x0000000000017941 */ /* 0x008fea0003800000 */
.L_x_5375:
[----:B------:R-:W3:Y:S01]  /*1fa0*/  DFMA R6, -R6, R10, R6 ;  /* 0x0000000a0606722b */ /* 0x000ee20000000106 */
[----:B0-----:R-:W-:-:S04]  /*1fb0*/  IMAD.MOV.U32 R2, RZ, RZ, 0x8 ;  /* 0x00000008ff027424 */ /* 0x001fc800078e00ff */
[----:B------:R-:W-:Y:S01]  /*1fc0*/  IMAD.WIDE.U32 R2, R5, R2, c[0x0][0x168] ;  /* 0x00005a0005027625 */ /* 0x000fe200078e0002 */
[----:B---3--:R-:W0:-:S05]  /*1fd0*/  DMUL R6, R50, R6 ;  /* 0x0000000632067228 */ /* 0x008e0a0000000000 */
[----:B-1----:R-:W-:Y:S01]  /*1fe0*/  IMAD.WIDE R2, R4, 0x10, R2 ;  /* 0x0000001004027825 */ /* 0x002fe200078e0202 */
[----:B0-----:R-:W0:-:S04]  /*1ff0*/  DFMA R22, R22, R10, R6 ;  /* 0x0000000a1616722b */ /* 0x001e080000000006 */
[----:B------:R-:W-:Y:S04]  /*2000*/  STG.E.128 [R2.64], R32 ;  /* 0x0000002002007986 */ /* 0x000fe8000c101d04 */
[----:B------:R-:W-:Y:S04]  /*2010*/  STG.E.128 [R2.64+0x800], R28 ;  /* 0x0008001c02007986 */ /* 0x000fe8000c101d04 */
[----:B------:R-:W-:Y:S04]  /*2020*/  STG.E.128 [R2.64+0x1000], R24 ;  /* 0x0010001802007986 */ /* 0x000fe8000c101d04 */
[----:B0-2---:R-:W-:Y:S01]  /*2030*/  STG.E.128 [R2.64+0x1800], R20 ;  /* 0x0018001402007986 */ /* 0x005fe2000c101d04 */
[----:B------:R-:W-:Y:S05]  /*2040*/  EXIT ;  /* 0x000000000000794d */ /* 0x000fea0003800000 */
.L_x_5344:
[----:B------:R-:W0:Y:S01]  /*2050*/  S2R R76, SR_TID.X ;  /* 0x00000000004c7919 */ /* 0x000e220000002100 */
[----:B------:R-:W-:Y:S01]  /*2060*/  CS2R R62, SRZ ;  /* 0x00000000003e7805 */ /* 0x000fe2000001ff00 */
[----:B------:R-:W-:Y:S01]  /*2070*/  CS2R R2, SRZ ;  /* 0x0000000000027805 */ /* 0x000fe2000001ff00 */
[----:B0-----:R-:W-:-:S13]  /*2080*/  ISETP.GE.AND P0, PT, R76, R74, PT ;  /* 0x0000004a4c00720c */ /* 0x001fda0003f06270 */
[----:B------:R-:W-:Y:S01]  /*2090*/  @!P0 IMAD.IADD R20, R75, 0x1, R76 ;  /* 0x000000014b148824 */ /* 0x000fe200078e024c */
[----:B------:R-:W-:Y:S01]  /*20a0*/  @!P0 IADD3 R76, R76, 0x80, RZ ;  /* 0x000000804c4c8810 */ /* 0x000fe20007ffe0ff */
[----:B------:R-:W-:-:S03]  /*20b0*/  @!P0 IMAD.MOV.U32 R21, RZ, RZ, 0x8 ;  /* 0x00000008ff158424 */ /* 0x000fc600078e00ff */
[----:B------:R-:W-:Y:S01]  /*20c0*/  ISETP.GE.AND P3, PT, R76, R74, PT ;  /* 0x0000004a4c00720c */ /* 0x000fe20003f66270 */
[CC--:B------:R-:W-:Y:S01]  /*20d0*/  @!P0 IMAD.WIDE.U32 R8, R20.reuse, R21.reuse, c[0x0][0x170] ;  /* 0x00005c0014088625 */ /* 0x0c0fe200078e0015 */
[----:B------:R-:W-:Y:S01]  /*20e0*/  CS2R R66, SRZ ;  /* 0x0000000000427805 */ /* 0x000fe2000001ff00 */
[----:B------:R-:W-:Y:S01]  /*20f0*/  CS2R R6, SRZ ;  /* 0x0000000000067805 */ /* 0x000fe2000001ff00 */
[----:B------:R-:W-:Y:S01]  /*2100*/  CS2R R4, SRZ ;  /* 0x0000000000047805 */ /* 0x000fe2000001ff00 */
[----:B------:R-:W-:Y:S01]  /*2110*/  @!P0 IMAD.WIDE.U32 R10, R20, R21, c[0x0][0x178] ;  /* 0x00005e00140a8625 */ /* 0x000fe200078e0015 */
[----:B------:R0:W5:Y:S01]  /*2120*/  @!P0 LDG.E.64 R62, [R8.64] ;  /* 0x00000004083e8981 */ /* 0x000162000c1e1b00 */
[----:B------:R-:W-:Y:S01]  /*2130*/  CS2R R12, SRZ ;  /* 0x00000000000c7805 */ /* 0x000fe2000001ff00 */
[----:B------:R-:W-:Y:S01]  /*2140*/  CS2R R14, SRZ ;  /* 0x00000000000e7805 */ /* 0x000fe2000001ff00 */
[----:B------:R-:W-:Y:S01]  /*2150*/  CS2R R16, SRZ ;  /* 0x0000000000107805 */ /* 0x000fe2000001ff00 */
[----:B------:R1:W5:Y:S03]  /*2160*/  @!P0 LDG.E.64 R2, [R10.64] ;  /* 0x000000040a028981 */ /* 0x000366000c1e1b00 */
[----:B------:R-:W-:Y:S01]  /*2170*/  @!P3 IMAD.IADD R28, R75, 0x1, R76 ;  /* 0x000000014b1cb824 */ /* 0x000fe200078e024c */
[----:B------:R-:W-:-:S04]  /*2180*/  @!P3 IADD3 R76, R76, 0x80, RZ ;  /* 0x000000804c4cb810 */ /* 0x000fc80007ffe0ff */
[----:B------:R-:W-:-:S13]  /*2190*/  ISETP.GE.AND P4, PT, R76, R74, PT ;  /* 0x0000004a4c00720c */ /* 0x000fda0003f86270 */
[----:B------:R-:W-:Y:S01]  /*21a0*/  @!P4 IMAD.IADD R36, R75, 0x1, R76 ;  /* 0x000000014b24c824 */ /* 0x000fe200078e024c */
[----:B------:R-:W-:-:S04]  /*21b0*/  @!P4 IADD3 R76, R76, 0x80, RZ ;  /* 0x000000804c4cc810 */ /* 0x000fc80007ffe0ff */
[----:B------:R-:W-:Y:S02]  /*21c0*/  ISETP.GE.AND P1, PT, R76, R74, PT ;  /* 0x0000004a4c00720c */ /* 0x000fe40003f26270 */
[----:B------:R-:W-:-:S11]  /*21d0*/  @!P3 MOV R29, 0x8 ;  /* 0x00000008001db802 */ /* 0x000fd60000000f00 */
[----:B------:R-:W-:Y:S01]  /*21e0*/  @!P1 IMAD.IADD R44, R75, 0x1, R76 ;  /* 0x000000014b2c9824 */ /* 0x000fe200078e024c */
[----:B------:R-:W-:-:S04]  /*21f0*/  @!P1 IADD3 R76, R76, 0x80, RZ ;  /* 0x000000804c4c9810 */ /* 0x000fc80007ffe0ff */
[----:B------:R-:W-:Y:S01]  /*2200*/  ISETP.GE.AND P2, PT, R76, R74, PT ;  /* 0x0000004a4c00720c */ /* 0x000fe20003f46270 */
[----:B------:R-:W-:Y:S01]  /*2210*/  @!P3 IMAD.WIDE.U32 R22, R28, R29, c[0x0][0x170] ;  /* 0x00005c001c16b625 */ /* 0x000fe200078e001d */
[----:B0-----:R-:W-:-:S03]  /*2220*/  CS2R R8, SRZ ;  /* 0x0000000000087805 */ /* 0x001fc6000001ff00 */
[CC--:B------:R-:W-:Y:S01]  /*2230*/  @!P3 IMAD.WIDE.U32 R24, R28.reuse, R29.reuse, c[0x0][0x178] ;  /* 0x00005e001c18b625 */ /* 0x0c0fe200078e001d */
[----:B------:R0:W5:Y:S03]  /*2240*/  @!P3 LDG.E.64 R66, [R22.64] ;  /* 0x000000041642b981 */ /* 0x000166000c1e1b00 */
[CC--:B------:R-:W-:Y:S01]  /*2250*/  @!P3 IMAD.WIDE.U32 R26, R28.reuse, R29.reuse, c[0x0][0x180] ;  /* 0x000060001c1ab625 */ /* 0x0c0fe200078e001d */
[----:B------:R2:W5:Y:S03]  /*2260*/  @!P3 LDG.E.64 R6, [R24.64] ;  /* 0x000000041806b981 */ /* 0x000566000c1e1b00 */
[----:B------:R-:W-:Y:S01]  /*2270*/  @!P3 IMAD.WIDE.U32 R28, R28, R29, c[0x0][0x188] ;  /* 0x000062001c1cb625 */ /* 0x000fe200078e001d */
[----:B------:R3:W5:Y:S03]  /*2280*/  @!P3 LDG.E.64 R4, [R26.64] ;  /* 0x000000041a04b981 */ /* 0x000766000c1e1b00 */
[----:B------:R-:W-:Y:S01]  /*2290*/  @!P2 IMAD.IADD R50, R75, 0x1, R76 ;  /* 0x000000014b32a824 */ /* 0x000fe200078e024c */
[----:B------:R-:W-:Y:S01]  /*22a0*/  @!P2 IADD3 R76, R76, 0x80, RZ ;  /* 0x000000804c4ca810 */ /* 0x000fe20007ffe0ff */
[----:B------:R4:W5:Y:S03]  /*22b0*/  @!P3 LDG.E.64 R8, [R28.64] ;  /* 0x000000041c08b981 */ /* 0x000966000c1e1b00 */
[----:B------:R-:W-:Y:S01]  /*22c0*/  ISETP.GE.AND P3, PT, R76, R74, PT ;  /* 0x0000004a4c00720c */ /* 0x000fe20003f66270 */
[----:B------:R-:W-:Y:S01]  /*22d0*/  @!P4 IMAD.MOV.U32 R37, RZ, RZ, 0x8 ;  /* 0x00000008ff25c424 */ /* 0x000fe200078e00ff */
[----:B-1----:R-:W-:-:S03]  /*22e0*/  CS2R R10, SRZ ;  /* 0x00000000000a7805 */ /* 0x002fc6000001ff00 */
[----:B------:R-:W-:-:S04]  /*22f0*/  @!P4 IMAD.WIDE.U32 R30, R36, R37, c[0x0][0x170] ;  /* 0x00005c00241ec625 */ /* 0x000fc800078e0025 */
        /* <DEDUP_REMOVED lines=10> */
[----:B------:R-:W-:Y:S01]  /*23a0*/  CS2R R60, SRZ ;  /* 0x00000000003c7805 */ /* 0x000fe2000001ff00 */
[----:B------:R-:W-:Y:S01]  /*23b0*/  CS2R R58, SRZ ;  /* 0x00000000003a7805 */ /* 0x000fe2000001ff00 */
[----:B------:R-:W-:-:S04]  /*23c0*/  @!P0 IMAD.WIDE.U32 R18, R20, R21, c[0x0][0x180] ;  /* 0x0000600014128625 */ /* 0x000fc800078e0015 */
[----:B------:R-:W-:Y:S01]  /*23d0*/  @!P0 IMAD.WIDE.U32 R20, R20, R21, c[0x0][0x188] ;  /* 0x0000620014148625 */ /* 0x000fe200078e0015 */
[----:B------:R1:W5:Y:S03]  /*23e0*/  @!P0 LDG.E.64 R60, [R18.64] ;  /* 0x00000004123c8981 */ /* 0x000366000c1e1b00 */
[----:B------:R-:W-:Y:S01]  /*23f0*/  @!P1 IMAD.MOV.U32 R45, RZ, RZ, 0x8 ;  /* 0x00000008ff2d9424 */ /* 0x000fe200078e00ff */
[----:B------:R3:W5:Y:S01]  /*2400*/  @!P0 LDG.E.64 R58, [R20.64] ;  /* 0x00000004143a8981 */ /* 0x000762000c1e1b00 */
[----:B0-----:R-:W-:Y:S01]  /*2410*/  CS2R R22, SRZ ;  /* 0x0000000000167805 */ /* 0x001fe2000001ff00 */
[----:B--2---:R-:W-:Y:S01]  /*2420*/  CS2R R24, SRZ ;  /* 0x0000000000187805 */ /* 0x004fe2000001ff00 */
[----:B------:R-:W-:Y:S01]  /*2430*/  @!P1 IMAD.WIDE.U32 R38, R44, R45, c[0x0][0x170] ;  /* 0x00005c002c269625 */ /* 0x000fe200078e002d */
[----:B-1----:R-:W-:-:S03]  /*2440*/  CS2R R18, SRZ ;  /* 0x0000000000127805 */ /* 0x002fc6000001ff00 */
[----:B------:R-:W-:Y:S01]  /*2450*/  @!P1 IMAD.WIDE.U32 R40, R44, R45, c[0x0][0x178] ;  /* 0x00005e002c289625 */ /* 0x000fe200078e002d */
[----:B---3--:R-:W-:-:S03]  /*2460*/  CS2R R20, SRZ ;  /* 0x0000000000147805 */ /* 0x008fc6000001ff00 */
[CC--:B------:R-:W-:Y:S01]  /*2470*/  @!P1 IMAD.WIDE.U32 R42, R44.reuse, R45.reuse, c[0x0][0x180] ;  /* 0x000060002c2a9625 */ /* 0x0c0fe200078e002d */
[----:B------:R-:W-:Y:S01]  /*2480*/  CS2R R26, SRZ ;  /* 0x00000000001a7805 */ /* 0x000fe2000001ff00 */
[----:B------:R0:W5:Y:S02]  /*2490*/  @!P1 LDG.E.64 R18, [R38.64] ;  /* 0x0000000426129981 */ /* 0x000164000c1e1b00 */
[----:B------:R-:W-:Y:S02]  /*24a0*/  @!P1 IMAD.WIDE.U32 R44, R44, R45, c[0x0][0x188] ;  /* 0x000062002c2c9625 */ /* 0x000fe400078e002d */
[----:B------:R1:W5:Y:S02]  /*24b0*/  @!P1 LDG.E.64 R20, [R40.64] ;  /* 0x0000000428149981 */ /* 0x000364000c1e1b00 */
[----:B------:R-:W-:Y:S02]  /*24c0*/  @!P2 IMAD.MOV.U32 R51, RZ, RZ, 0x8 ;  /* 0x00000008ff33a424 */ /* 0x000fe400078e00ff */
[----:B------:R-:W-:Y:S01]  /*24d0*/  @!P4 IMAD.IADD R64, R75, 0x1, R76 ;  /* 0x000000014b40c824 */ /* 0x000fe200078e024c */
[----:B------:R-:W-:Y:S01]  /*24e0*/  @!P4 IADD3 R76, R76, 0x80, RZ ;  /* 0x000000804c4cc810 */ /* 0x000fe20007ffe0ff */
[-C--:B------:R-:W-:Y:S01]  /*24f0*/  @!P2 IMAD.WIDE.U32 R46, R50, R51.reuse, c[0x0][0x170] ;  /* 0x00005c00322ea625 */ /* 0x080fe200078e0033 */
[----:B------:R2:W5:Y:S04]  /*2500*/  @!P1 LDG.E.64 R22, [R42.64] ;  /* 0x000000042a169981 */ /* 0x000568000c1e1b00 */
[----:B------:R3:W5:Y:S01]  /*2510*/  @!P1 LDG.E.64 R24, [R44.64] ;  /* 0x000000042c189981 */ /* 0x000762000c1e1b00 */
[----:B------:R-:W-:Y:S01]  /*2520*/  ISETP.GE.AND P1, PT, R76, R74, PT ;  /* 0x0000004a4c00720c */ /* 0x000fe20003f26270 */
[----:B------:R-:W-:Y:S01]  /*2530*/  CS2R R30, SRZ ;  /* 0x00000000001e7805 */ /* 0x000fe2000001ff00 */
[----:B----4-:R-:W-:Y:S01]  /*2540*/  CS2R R28, SRZ ;  /* 0x00000000001c7805 */ /* 0x010fe2000001ff00 */
[----:B------:R4:W5:Y:S01]  /*2550*/  @!P2 LDG.E.64 R26, [R46.64] ;  /* 0x000000042e1aa981 */ /* 0x000962000c1e1b00 */
[----:B------:R-:W-:-:S04]  /*2560*/  @!P2 IMAD.WIDE.U32 R48, R50, R51, c[0x0][0x178] ;  /* 0x00005e003230a625 */ /* 0x000fc800078e0033 */
[----:B------:R-:W-:Y:S01]  /*2570*/  @!P3 IMAD.MOV.U32 R69, RZ, RZ, 0x8 ;  /* 0x00000008ff45b424 */ /* 0x000fe200078e00ff */
[----:B------:R-:W-:Y:S01]  /*2580*/  CS2R R32, SRZ ;  /* 0x0000000000207805 */ /* 0x000fe2000001ff00 */
[----:B------:R-:W-:Y:S01]  /*2590*/  @!P4 IMAD.MOV.U32 R65, RZ, RZ, 0x8 ;  /* 0x00000008ff41c424 */ /* 0x000fe200078e00ff */
[----:B------:R-:W-:Y:S01]  /*25a0*/  CS2R R34, SRZ ;  /* 0x0000000000227805 */ /* 0x000fe2000001ff00 */
[----:B----4-:R-:W-:Y:S01]  /*25b0*/  @!P2 IMAD.WIDE.U32 R46, R50, R51, c[0x0][0x180] ;  /* 0x00006000322ea625 */ /* 0x010fe200078e0033 */
[----:B------:R-:W-:Y:S01]  /*25c0*/  CS2R R36, SRZ ;  /* 0x0000000000247805 */ /* 0x000fe2000001ff00 */
[----:B------:R4:W5:Y:S01]  /*25d0*/  @!P2 LDG.E.64 R28, [R48.64] ;  /* 0x00000004301ca981 */ /* 0x000962000c1e1b00 */
[----:B0-----:R-:W-:Y:S01]  /*25e0*/  CS2R R38, SRZ ;  /* 0x0000000000267805 */ /* 0x001fe2000001ff00 */
[CC--:B------:R-:W-:Y:S01]  /*25f0*/  @!P3 IMAD.WIDE.U32 R52, R68.reuse, R69.reuse, c[0x0][0x170] ;  /* 0x00005c004434b625 */ /* 0x0c0fe200078e0045 */
[----:B-1----:R-:W-:Y:S01]  /*2600*/  CS2R R40, SRZ ;  /* 0x0000000000287805 */ /* 0x002fe2000001ff00 */
[----:B------:R0:W5:Y:S01]  /*2610*/  @!P2 LDG.E.64 R30, [R46.64] ;  /* 0x000000042e1ea981 */ /* 0x000162000c1e1b00 */
[----:B--2---:R-:W-:Y:S01]  /*2620*/  CS2R R42, SRZ ;  /* 0x00000000002a7805 */ /* 0x004fe2000001ff00 */
[CC--:B------:R-:W-:Y:S01]  /*2630*/  @!P3 IMAD.WIDE.U32 R54, R68.reuse, R69.reuse, c[0x0][0x178] ;  /* 0x00005e004436b625 */ /* 0x0c0fe200078e0045 */
[----:B---3--:R-:W-:Y:S01]  /*2640*/  CS2R R44, SRZ ;  /* 0x00000000002c7805 */ /* 0x008fe2000001ff00 */
[----:B------:R-:W-:Y:S01]  /*2650*/  @!P1 MOV R77, 0x8 ;  /* 0x00000008004d9802 */ /* 0x000fe20000000f00 */
[----:B------:R1:W5:Y:S01]  /*2660*/  @!P3 LDG.E.64 R34, [R52.64] ;  /* 0x000000043422b981 */ /* 0x000362000c1e1b00 */
[----:B------:R-:W-:-:S03]  /*2670*/  @!P3 IMAD.WIDE.U32 R56, R68, R69, c[0x0][0x180] ;  /* 0x000060004438b625 */ /* 0x000fc600078e0045 */
[----:B------:R2:W5:Y:S01]  /*2680*/  @!P3 LDG.E.64 R36, [R54.64] ;  /* 0x000000043624b981 */ /* 0x000562000c1e1b00 */
[----:B0-----:R-:W-:Y:S01]  /*2690*/  CS2R R46, SRZ ;  /* 0x00000000002e7805 */ /* 0x001fe2000001ff00 */
[----:B------:R-:W-:Y:S02]  /*26a0*/  @!P2 IMAD.WIDE.U32 R50, R50, R51, c[0x0][0x188] ;  /* 0x000062003232a625 */ /* 0x000fe400078e0033 */
[----:B------:R0:W5:Y:S02]  /*26b0*/  @!P3 LDG.E.64 R38, [R56.64] ;  /* 0x000000043826b981 */ /* 0x000164000c1e1b00 */
[----:B------:R-:W-:-:S04]  /*26c0*/  @!P3 IMAD.WIDE.U32 R68, R68, R69, c[0x0][0x188] ;  /* 0x000062004444b625 */ /* 0x000fc800078e0045 */
[CC--:B------:R-:W-:Y:S01]  /*26d0*/  @!P4 IMAD.WIDE.U32 R70, R64.reuse, R65.reuse, c[0x0][0x170] ;  /* 0x00005c004046c625 */ /* 0x0c0fe200078e0041 */
[----:B------:R3:W5:Y:S03]  /*26e0*/  @!P2 LDG.E.64 R32, [R50.64] ;  /* 0x000000043220a981 */ /* 0x000766000c1e1b00 */
[CC--:B------:R-:W-:Y:S01]  /*26f0*/  @!P4 IMAD.WIDE.U32 R72, R64.reuse, R65.reuse, c[0x0][0x178] ;  /* 0x00005e004048c625 */ /* 0x0c0fe200078e0041 */
[----:B------:R0:W5:Y:S03]  /*2700*/  @!P3 LDG.E.64 R40, [R68.64] ;  /* 0x000000044428b981 */ /* 0x000166000c1e1b00 */
[----:B----4-:R-:W-:Y:S01]  /*2710*/  @!P4 IMAD.WIDE.U32 R48, R64, R65, c[0x0][0x180] ;  /* 0x000060004030c625 */ /* 0x010fe200078e0041 */
[----:B------:R4:W5:Y:S03]  /*2720*/  @!P4 LDG.E.64 R42, [R70.64] ;  /* 0x00000004462ac981 */ /* 0x000966000c1e1b00 */
[----:B------:R-:W-:Y:S01]  /*2730*/  @!P1 IMAD.IADD R76, R75, 0x1, R76 ;  /* 0x000000014b4c9824 */ /* 0x000fe200078e024c */
[----:B------:R4:W5:Y:S01]  /*2740*/  @!P4 LDG.E.64 R44, [R72.64] ;  /* 0x00000004482cc981 */ /* 0x000962000c1e1b00 */
[----:B---3--:R-:W-:Y:S01]  /*2750*/  CS2R R50, SRZ ;  /* 0x0000000000327805 */ /* 0x008fe2000001ff00 */
[----:B-1----:R-:W-:Y:S01]  /*2760*/  CS2R R52, SRZ ;  /* 0x0000000000347805 */ /* 0x002fe2000001ff00 */
[----:B--2---:R-:W-:Y:S01]  /*2770*/  CS2R R54, SRZ ;  /* 0x0000000000367805 */ /* 0x004fe2000001ff00 */
[----:B------:R1:W5:Y:S01]  /*2780*/  @!P4 LDG.E.64 R46, [R48.64] ;  /* 0x00000004302ec981 */ /* 0x000362000c1e1b00 */
[----:B0-----:R-:W-:Y:S01]  /*2790*/  CS2R R56, SRZ ;  /* 0x0000000000387805 */ /* 0x001fe2000001ff00 */
[----:B------:R-:W-:-:S04]  /*27a0*/  @!P1 IMAD.WIDE.U32 R68, R76, R77, c[0x0][0x170] ;  /* 0x00005c004c449625 */ /* 0x000fc800078e004d */
[CC--:B----4-:R-:W-:Y:S01]  /*27b0*/  @!P1 IMAD.WIDE.U32 R70, R76.reuse, R77.reuse, c[0x0][0x178] ;  /* 0x00005e004c469625 */ /* 0x0d0fe200078e004d */
[----:B------:R0:W5:Y:S01]  /*27c0*/  @!P1 LDG.E.64 R50, [R68.64] ;  /* 0x0000000444329981 */ /* 0x000162000c1e1b00 */
[----:B-1----:R-:W-:Y:S02]  /*27d0*/  CS2R R48, SRZ ;  /* 0x0000000000307805 */ /* 0x002fe4000001ff00 */
[----:B------:R-:W-:Y:S01]  /*27e0*/  @!P1 IMAD.WIDE.U32 R72, R76, R77, c[0x0][0x180] ;  /* 0x000060004c489625 */ /* 0x000fe200078e004d */
[----:B------:R0:W5:Y:S03]  /*27f0*/  @!P1 LDG.E.64 R52, [R70.64] ;  /* 0x0000000446349981 */ /* 0x000166000c1e1b00 */
[----:B------:R-:W-:Y:S01]  /*2800*/  @!P4 IMAD.WIDE.U32 R64, R64, R65, c[0x0][0x188] ;  /* 0x000062004040c625 */ /* 0x000fe200078e0041 */
[----:B------:R0:W5:Y:S03]  /*2810*/  @!P1 LDG.E.64 R54, [R72.64] ;  /* 0x0000000448369981 */ /* 0x000166000c1e1b00 */
[----:B------:R-:W-:Y:S01]  /*2820*/  @!P1 IMAD.WIDE.U32 R76, R76, R77, c[0x0][0x188] ;  /* 0x000062004c4c9625 */ /* 0x000fe200078e004d */
[----:B------:R0:W5:Y:S04]  /*2830*/  @!P4 LDG.E.64 R48, [R64.64] ;  /* 0x000000044030c981 */ /* 0x000168000c1e1b00 */
[----:B------:R0:W5:Y:S01]  /*2840*/  @!P1 LDG.E.64 R56, [R76.64] ;  /* 0x000000044c389981 */ /* 0x000162000c1e1b00 */
[----:B------:R-:W-:Y:S01]  /*2850*/  BSSY B1, `(.L_x_5377) ;  /* 0x000003e000017945 */ /* 0x000fe20003800000 */
[----:B------:R-:W-:Y:S05]  /*2860*/  @P0 BRA `(.L_x_5378) ;  /* 0x000003c000000947 */ /* 0x000fea0003800000 */
[----:B0-----:R-:W-:Y:S01]  /*2870*/  IMAD.MOV.U32 R64, RZ, RZ, 0x652b82fe ;  /* 0x652b82feff407424 */ /* 0x001fe200078e00ff */
[----:B------:R-:W-:Y:S01]  /*2880*/  BSSY B0, `(.L_x_5379) ;  /* 0x0000025000007945 */ /* 0x000fe20003800000 */
[----:B------:R-:W-:-:S02]  /*2890*/  IMAD.MOV.U32 R65, RZ, RZ, 0x3ff71547 ;  /* 0x3ff71547ff417424 */ /* 0x000fc400078e00ff */
[----:B------:R-:W-:Y:S02]  /*28a0*/  IMAD.MOV.U32 R68, RZ, RZ, 0x69ce2bdf ;  /* 0x69ce2bdfff447424 */ /* 0x000fe400078e00ff */
[----:B------:R-:W-:Y:S02]  /*28b0*/  IMAD.MOV.U32 R69, RZ, RZ, 0x3e5ade15 ;  /* 0x3e5ade15ff457424 */ /* 0x000fe400078e00ff */
[----:B-----5:R-:W0:-:S06]  /*28c0*/  DFMA R64, -R2, R64, 6.75539944105574400000e+15 ;  /* 0x433800000240742b */ /* 0x020e0c0000000140 */
[----:B0-----:R-:W0:-:S06]  /*28d0*/  DADD R70, R64, -6.75539944105574400000e+15 ;  /* 0xc338000040467429 */ /* 0x001e0c0000000000 */
[----:B0-----:R-:W0:-:S06]  /*28e0*/  DFMA R72, R70, c[0x2][0x0], -R2 ;  /* 0x0080000046487a2b */ /* 0x001e0c0000000802 */
[----:B0-----:R-:W0:-:S06]  /*28f0*/  DFMA R70, R70, c[0x2][0x8], R72 ;  /* 0x0080020046467a2b */ /* 0x001e0c0000000048 */
        /* <DEDUP_REMOVED lines=8> */
[----:B0-----:R-:W0:-:S04]  /*2980*/  DFMA R72, R70, R68, c[0x2][0x50] ;  /* 0x008014004648762b */ /* 0x001e080000000044 */
[----:B------:R-:W1:-:S04]  /*2990*/  DADD R68, -RZ, -R2 ;  /* 0x00000000ff447229 */ /* 0x000e480000000902 */
[----:B0-----:R-:W0:-:S06]  /*29a0*/  DFMA R72, R70, R72, 1 ;  /* 0x3ff000004648742b */ /* 0x001e0c0000000048 */
[----:B-1----:R-:W-:Y:S01]  /*29b0*/  IMAD.MOV.U32 R0, RZ, RZ, R69 ;  /* 0x000000ffff007224 */ /* 0x002fe200078e0045 */
[----:B0-----:R-:W0:-:S04]  /*29c0*/  DFMA R70, R70, R72, 1 ;  /* 0x3ff000004646742b */ /* 0x001e080000000048 */
[----:B------:R-:W-:-:S06]  /*29d0*/  FSETP.GEU.FTZ.AND P0, PT, |R0|, 4.1917929649353027344, PT ;  /* 0x4086232b0000780b */ /* 0x000fcc0003f1e200 */
[----:B0-----:R-:W-:Y:S02]  /*29e0*/  IMAD R69, R64, 0x100000, R71 ;  /* 0x0010000040457824 */ /* 0x001fe400078e0247 */
[----:B------:R-:W-:-:S05]  /*29f0*/  IMAD.MOV.U32 R68, RZ, RZ, R70 ;  /* 0x000000ffff447224 */ /* 0x000fca00078e0046 */
        /* <DEDUP_REMOVED lines=13> */
.L_x_5380:
[----:B------:R-:W-:Y:S05]  /*2ad0*/  BSYNC B0 ;  /* 0x0000000000007941 */ /* 0x000fea0003800000 */
.L_x_5379:
        /* <DEDUP_REMOVED lines=16> */
[----:B------:R-:W-:Y:S02]  /*2be0*/  MOV R68, R0 ;  /* 0x0000000000447202 */ /* 0x000fe40000000f00 */
.L_x_5382:
[----:B------:R-:W-:Y:S05]  /*2bf0*/  BSYNC B2 ;  /* 0x0000000000027941 */ /* 0x000fea0003800000 */
.L_x_5381:
[----:B-1----:R-:W1:-:S06]  /*2c00*/  DFMA R58, R68, -R58, R58 ;  /* 0x8000003a443a722b */ /* 0x002e4c000000003a */
[----:B-1----:R-:W1:-:S06]  /*2c10*/  DMUL R58, R58, R62 ;  /* 0x0000003e3a3a7228 */ /* 0x002e4c0000000000 */
[----:B-1----:R1:W2:-:S06]  /*2c20*/  DFMA R60, R68, R60, R58 ;  /* 0x0000003c443c722b */ /* 0x00228c000000003a */
.L_x_5378:
[----:B------:R-:W-:Y:S05]  /*2c30*/  BSYNC B1 ;  /* 0x0000000000017941 */ /* 0x000fea0003800000 */
.L_x_5377:
[----:B-1---5:R-:W1:Y:S01]  /*2c40*/  S2R R58, SR_TID.X ;  /* 0x00000000003a7919 */ /* 0x022e620000002100 */
[----:B------:R-:W-:Y:S01]  /*2c50*/  BSSY B1, `(.L_x_5383) ;  /* 0x000003f000017945 */ /* 0x000fe20003800000 */
[----:B-1----:R-:W-:-:S04]  /*2c60*/  IADD3 R59, R58, 0x80, RZ ;  /* 0x000000803a3b7810 */ /* 0x002fc80007ffe0ff */
        /* <DEDUP_REMOVED lines=22> */
[----:B-1----:R-:W-:Y:S01]  /*2dd0*/  FSETP.GEU.FTZ.AND P0, PT, |R65|, 4.1917929649353027344, PT ;  /* 0x4086232b4100780b */ /* 0x002fe20003f1e200 */
        /* <DEDUP_REMOVED lines=16> */
.L_x_5386:
[----:B------:R-:W-:Y:S05]  /*2ee0*/  BSYNC B0 ;  /* 0x0000000000007941 */ /* 0x000fea0003800000 */
.L_x_5385:
        /* <DEDUP_REMOVED lines=13> */
[----:B------:R-:W-:Y:S02]  /*2fc0*/  MOV R2, 0x2ff0 ;  /* 0x00002ff000027802 */ /* 0x000fe40000000f00 */
[----:B------:R-:W-:Y:S02]  /*2fd0*/  IADD3 R0, R0, -0x100000, RZ ;  /* 0xfff0000000007810 */ /* 0x000fe40007ffe0ff */
[----:B-12---:R-:W-:Y:S05]  /*2fe0*/  CALL.REL.NOINC `($__internal_4_$__cuda_sm20_dblrcp_rn_slowpath_v3) ;  /* 0x00001c8000007944 */ /* 0x006fea0003c00000 */
[----:B------:R-:W-:Y:S02]  /*2ff0*/  IMAD.MOV.U32 R68, RZ, RZ, R0 ;  /* 0x000000ffff447224 */ /* 0x000fe400078e0000 */
.L_x_5388:
[----:B------:R-:W-:Y:S05]  /*3000*/  BSYNC B2 ;  /* 0x0000000000027941 */ /* 0x000fea0003800000 */
.L_x_5387:
[----:B-1----:R-:W1:-:S06]  /*3010*/  DFMA R8, R68, -R8, R8 ;  /* 0x800000084408722b */ /* 0x002e4c0000000008 */
[----:B-1----:R-:W1:-:S06]  /*3020*/  DMUL R8, R8, R66 ;  /* 0x0000004208087228 */ /* 0x002e4c0000000000 */
[----:B-1----:R1:W3:-:S06]  /*3030*/  DFMA R4, R68, R4, R8 ;  /* 0x000000044404722b */ /* 0x0022cc0000000008 */
.L_x_5384:
[----:B------:R-:W-:Y:S05]  /*3040*/  BSYNC B1 ;  /* 0x0000000000017941 */ /* 0x000fea0003800000 */
.L_x_5383:
[----:B------:R-:W-:Y:S01]  /*3050*/  IADD3 R3, R58, 0x100, RZ ;  /* 0x000001003a037810 */ /* 0x000fe20007ffe0ff */
[----:B------:R-:W-:Y:S03]  /*3060*/  BSSY B1, `(.L_x_5389) ;  /* 0x000003e000017945 */ /* 0x000fe60003800000 */
[----:B------:R-:W-:-:S13]  /*3070*/  ISETP.GE.AND P0, PT, R3, R74, PT ;  /* 0x0000004a0300720c */ /* 0x000fda0003f06270 */
[----:B------:R-:W-:Y:S05]  /*3080*/  @P0 BRA `(.L_x_5390) ;  /* 0x000003b000000947 */ /* 0x000fea0003800000 */
[----:B------:R-:W-:Y:S01]  /*3090*/  MOV R2, 0x652b82fe ;  /* 0x652b82fe00027802 */ /* 0x000fe20000000f00 */
[----:B------:R-:W-:Y:S01]  /*30a0*/  IMAD.MOV.U32 R3, RZ, RZ, 0x3ff71547 ;  /* 0x3ff71547ff037424 */ /* 0x000fe200078e00ff */
[----:B------:R-:W-:Y:S01]  /*30b0*/  BSSY B0, `(.L_x_5391) ;  /* 0x0000023000007945 */ /* 0x000fe20003800000 */
[----:B0-----:R-:W-:Y:S02]  /*30c0*/  IMAD.MOV.U32 R62, RZ, RZ, 0x69ce2bdf ;  /* 0x69ce2bdfff3e7424 */ /* 0x001fe400078e00ff */
[----:B------:R-:W-:Y:S02]  /*30d0*/  IMAD.MOV.U32 R63, RZ, RZ, 0x3e5ade15 ;  /* 0x3e5ade15ff3f7424 */ /* 0x000fe400078e00ff */
[----:B------:R-:W0:-:S06]  /*30e0*/  DFMA R2, -R12, R2, 6.75539944105574400000e+15 ;  /* 0x433800000c02742b */ /* 0x000e0c0000000102 */
[----:B0-----:R-:W0:-:S06]  /*30f0*/  DADD R6, R2, -6.75539944105574400000e+15 ;  /* 0xc338000002067429 */ /* 0x001e0c0000000000 */
        /* <DEDUP_REMOVED lines=30> */
.L_x_5392:
[----:B------:R-:W-:Y:S05]  /*32e0*/  BSYNC B0 ;  /* 0x0000000000007941 */ /* 0x000fea0003800000 */
.L_x_5391:
        /* <DEDUP_REMOVED lines=15> */
[----:B0123--:R-:W-:Y:S05]  /*33e0*/  CALL.REL.NOINC `($__internal_4_$__cuda_sm20_dblrcp_rn_slowpath_v3) ;  /* 0x0000188000007944 */ /* 0x00ffea0003c00000 */
[----:B------:R-:W-:Y:S02]  /*33f0*/  IMAD.MOV.U32 R68, RZ, RZ, R0 ;  /* 0x000000ffff447224 */ /* 0x000fe400078e0000 */
.L_x_5394:
[----:B------:R-:W-:Y:S05]  /*3400*/  BSYNC B2 ;  /* 0x0000000000027941 */ /* 0x000fea0003800000 */
.L_x_5393:
[----:B-1----:R-:W1:-:S06]  /*3410*/  DFMA R16, R68, -R16, R16 ;  /* 0x800000104410722b */ /* 0x002e4c0000000010 */
[----:B-1----:R-:W1:-:S06]  /*3420*/  DMUL R10, R16, R10 ;  /* 0x0000000a100a7228 */ /* 0x002e4c0000000000 */
[----:B-1----:R1:W4:-:S06]  /*3430*/  DFMA R14, R68, R14, R10 ;  /* 0x0000000e440e722b */ /* 0x00230c000000000a */
.L_x_5390:
[----:B------:R-:W-:Y:S05]  /*3440*/  BSYNC B1 ;  /* 0x0000000000017941 */ /* 0x000fea0003800000 */
.L_x_5389:
[----:B------:R-:W-:Y:S01]  /*3450*/  IADD3 R3, R58, 0x180, RZ ;  /* 0x000001803a037810 */ /* 0x000fe20007ffe0ff */
[----:B------:R-:W-:Y:S03]  /*3460*/  BSSY B1, `(.L_x_5395) ;  /* 0x000003f000017945 */ /* 0x000fe60003800000 */
[----:B------:R-:W-:-:S13]  /*3470*/  ISETP.GE.AND P0, PT, R3, R74, PT ;  /* 0x0000004a0300720c */ /* 0x000fda0003f06270 */
[----:B------:R-:W-:Y:S05]  /*3480*/  @P0 BRA `(.L_x_5396) ;  /* 0x000003c000000947 */ /* 0x000fea0003800000 */
[----:B------:R-:W-:Y:S01]  /*3490*/  IMAD.MOV.U32 R2, RZ, RZ, 0x652b82fe ;  /* 0x652b82feff027424 */ /* 0x000fe200078e00ff */
[----:B------:R-:W-:Y:S01]  /*34a0*/  MOV R3, 0x3ff71547 ;  /* 0x3ff7154700037802 */ /* 0x000fe20000000f00 */
[----:B-1----:R-:W-:Y:S01]  /*34b0*/  IMAD.MOV.U32 R10, RZ, RZ, 0x69ce2bdf ;  /* 0x69ce2bdfff0a7424 */ /* 0x002fe200078e00ff */
[----:B------:R-:W-:Y:S01]  /*34c0*/  BSSY B0, `(.L_x_5397) ;  /* 0x0000023000007945 */ /* 0x000fe20003800000 */
[----:B------:R-:W-:-:S03]  /*34d0*/  IMAD.MOV.U32 R11, RZ, RZ, 0x3e5ade15 ;  /* 0x3e5ade15ff0b7424 */ /* 0x000fc600078e00ff */
[----:B------:R-:W1:-:S06]  /*34e0*/  DFMA R2, -R20, R2, 6.75539944105574400000e+15 ;  /* 0x433800001402742b */ /* 0x000e4c0000000102 */
        /* <DEDUP_REMOVED lines=32> */
.L_x_5398:
[----:B------:R-:W-:Y:S05]  /*36f0*/  BSYNC B0 ;  /* 0x0000000000007941 */ /* 0x000fea0003800000 */
.L_x_5397:
        /* <DEDUP_REMOVED lines=15> */
[----:B01234-:R-:W-:Y:S05]  /*37f0*/  CALL.REL.NOINC `($__internal_4_$__cuda_sm20_dblrcp_rn_slowpath_v3) ;  /* 0x0000147000007944 */ /* 0x01ffea0003c00000 */
[----:B------:R-:W-:Y:S02]  /*3800*/  IMAD.MOV.U32 R68, RZ, RZ, R0 ;  /* 0x000000ffff447224 */ /* 0x000fe400078e0000 */
.L_x_5400:
[----:B------:R-:W-:Y:S05]  /*3810*/  BSYNC B2 ;  /* 0x0000000000027941 */ /* 0x000fea0003800000 */
.L_x_5399:
[----:B-1----:R-:W1:-:S06]  /*3820*/  DFMA R24, R68, -R24, R24 ;  /* 0x800000184418722b */ /* 0x002e4c0000000018 */
[----:B-1----:R-:W1:-:S06]  /*3830*/  DMUL R18, R24, R18 ;  /* 0x0000001218127228 */ /* 0x002e4c0000000000 */
[----:B-1----:R1:W0:-:S06]  /*3840*/  DFMA R22, R68, R22, R18 ;  /* 0x000000164416722b */ /* 0x00220c0000000012 */
.L_x_5396:
[----:B------:R-:W-:Y:S05]  /*3850*/  BSYNC B1 ;  /* 0x0000000000017941 */ /* 0x000fea0003800000 */
.L_x_5395:
        /* <DEDUP_REMOVED lines=42> */
.L_x_5404:
[----:B------:R-:W-:Y:S05]  /*3b00*/  BSYNC B0 ;  /* 0x0000000000007941 */ /* 0x000fea0003800000 */
.L_x_5403:
        /* <DEDUP_REMOVED lines=17> */
.L_x_5406:
[----:B------:R-:W-:Y:S05]  /*3c20*/  BSYNC B2 ;  /* 0x0000000000027941 */ /* 0x000fea0003800000 */
.L_x_5405:
[----:B-1----:R-:W1:-:S06]  /*3c30*/  DFMA R32, R68, -R32, R32 ;  /* 0x800000204420722b */ /* 0x002e4c0000000020 */
[----:B-1----:R-:W1:-:S06]  /*3c40*/  DMUL R26, R32, R26 ;  /* 0x0000001a201a7228 */ /* 0x002e4c0000000000 */
[----:B-1----:R1:W0:-:S06]  /*3c50*/  DFMA R30, R68, R30, R26 ;  /* 0x0000001e441e722b */ /* 0x00220c000000001a */
.L_x_5402:
[----:B------:R-:W-:Y:S05]  /*3c60*/  BSYNC B1 ;  /* 0x0000000000017941 */ /* 0x000fea0003800000 */
.L_x_5401:
        /* <DEDUP_REMOVED lines=42> */
.L_x_5410:
[----:B------:R-:W-:Y:S05]  /*3f10*/  BSYNC B0 ;  /* 0x0000000000007941 */ /* 0x000fea0003800000 */
.L_x_5409:
        /* <DEDUP_REMOVED lines=17> */
.L_x_5412:
[----:B------:R-:W-:Y:S05]  /*4030*/  BSYNC B2 ;  /* 0x0000000000027941 */ /* 0x000fea0003800000 */
.L_x_5411:
[----:B-1----:R-:W1:-:S06]  /*4040*/  DFMA R40, R68, -R40, R40 ;  /* 0x800000284428722b */ /* 0x002e4c0000000028 */
[----:B-1----:R-:W1:-:S06]  /*4050*/  DMUL R34, R40, R34 ;  /* 0x0000002228227228 */ /* 0x002e4c0000000000 */
[----:B-1----:R1:W0:-:S06]  /*4060*/  DFMA R38, R68, R38, R34 ;  /* 0x000000264426722b */ /* 0x00220c0000000022 */
.L_x_5408:
[----:B------:R-:W-:Y:S05]  /*4070*/  BSYNC B1 ;  /* 0x0000000000017941 */ /* 0x000fea0003800000 */
.L_x_5407:
        /* <DEDUP_REMOVED lines=42> */
.L_x_5416:
[----:B------:R-:W-:Y:S05]  /*4320*/  BSYNC B0 ;  /* 0x0000000000007941 */ /* 0x000fea0003800000 */
.L_x_5415:
        /* <DEDUP_REMOVED lines=17> */
.L_x_5418:
[----:B------:R-:W-:Y:S05]  /*4440*/  BSYNC B2 ;  /* 0x0000000000027941 */ /* 0x000fea0003800000 */
.L_x_5417:
[----:B-1----:R-:W1:-:S06]  /*4450*/  DFMA R48, R68, -R48, R48 ;  /* 0x800000304430722b */ /* 0x002e4c0000000030 */
[----:B-1----:R-:W1:-:S06]  /*4460*/  DMUL R42, R48, R42 ;  /* 0x0000002a302a7228 */ /* 0x002e4c0000000000 */
[----:B-1----:R1:W0:-:S06]  /*4470*/  DFMA R46, R68, R46, R42 ;  /* 0x0000002e442e722b */ /* 0x00220c000000002a */
.L_x_5414:
[----:B------:R-:W-:Y:S05]  /*4480*/  BSYNC B1 ;  /* 0x0000000000017941 */ /* 0x000fea0003800000 */
.L_x_5413:
[----:B------:R-:W-:Y:S01]  /*4490*/  IADD3 R3, R58, 0x380, RZ ;  /* 0x000003803a037810 */ /* 0x000fe20007ffe0ff */
[----:B------:R-:W-:Y:S03]  /*44a0*/  BSSY B1, `(.L_x_5419) ;  /* 0x000003e000017945 */ /* 0x000fe60003800000 */
[----:B------:R-:W-:-:S13]  /*44b0*/  ISETP.GE.AND P0, PT, R3, R74, PT ;  /* 0x0000004a0300720c */ /* 0x000fda0003f06270 */
[----:B------:R-:W-:Y:S05]  /*44c0*/  @P0 BRA `(.L_x_5420) ;  /* 0x000003b000000947 */ /* 0x000fea0003800000 */
[----:B01----:R-:W-:Y:S01]  /*44d0*/  IMAD.MOV.U32 R8, RZ, RZ, 0x652b82fe ;  /* 0x652b82feff087424 */ /* 0x003fe200078e00ff */
[----:B------:R-:W-:Y:S01]  /*44e0*/  MOV R9, 0x3ff71547 ;  /* 0x3ff7154700097802 */ /* 0x000fe20000000f00 */
[----:B------:R-:W-:Y:S01]  /*44f0*/  IMAD.MOV.U32 R10, RZ, RZ, 0x69ce2bdf ;  /* 0x69ce2bdfff0a7424 */ /* 0x000fe200078e00ff */
        /* <DEDUP_REMOVED lines=34> */
.L_x_5422:
[----:B------:R-:W-:Y:S05]  /*4720*/  BSYNC B0 ;  /* 0x0000000000007941 */ /* 0x000fea0003800000 */
.L_x_5421:
[----:B-1----:R-:W1:Y:S01]  /*4730*/  DADD R64, R2, 1 ;  /* 0x3ff0000002407429 */ /* 0x002e620000000000 */
[----:B------:R-:W-:Y:S05]  /*4740*/  BSSY B2, `(.L_x_5423) ;  /* 0x0000010000027945 */ /* 0x000fea0003800000 */
[----:B-1----:R-:W1:Y:S04]  /*4750*/  MUFU.RCP64H R3, R65 ;  /* 0x0000004100037308 */ /* 0x002e680000001800 */
[----:B------:R-:W-:-:S04]  /*4760*/  IADD3 R2, R65, 0x300402, RZ ;  /* 0x0030040241027810 */ /* 0x000fc80007ffe0ff */
[----:B------:R-:W-:Y:S02]  /*4770*/  FSETP.GEU.AND P0, PT, |R2|, 5.8789094863358348022e-39, PT ;  /* 0x004004020200780b */ /* 0x000fe40003f0e200 */
[----:B01----:R-:W0:-:S06]  /*4780*/  DFMA R6, -R64, R2, 1 ;  /* 0x3ff000004006742b */ /* 0x003e0c0000000102 */
        /* <DEDUP_REMOVED lines=11> */
.L_x_5424:
[----:B------:R-:W-:Y:S05]  /*4840*/  BSYNC B2 ;  /* 0x0000000000027941 */ /* 0x000fea0003800000 */
.L_x_5423:
[----:B-1----:R-:W1:-:S06]  /*4850*/  DFMA R56, R68, -R56, R56 ;  /* 0x800000384438722b */ /* 0x002e4c0000000038 */
[----:B-1----:R-:W1:-:S06]  /*4860*/  DMUL R50, R56, R50 ;  /* 0x0000003238327228 */ /* 0x002e4c0000000000 */
[----:B-1----:R1:W0:-:S06]  /*4870*/  DFMA R50, R68, R54, R50 ;  /* 0x000000364432722b */ /* 0x00220c0000000032 */
.L_x_5420:
[----:B------:R-:W-:Y:S05]  /*4880*/  BSYNC B1 ;  /* 0x0000000000017941 */ /* 0x000fea0003800000 */
.L_x_5419:
[----:B------:R-:W-:Y:S01]  /*4890*/  ISETP.GE.AND P0, PT, R58, R74, PT ;  /* 0x0000004a3a00720c */ /* 0x000fe20003f06270 */
[----:B------:R-:W-:Y:S01]  /*48a0*/  BSSY B0, `(.L_x_5425) ;  /* 0x0000034000007945 */ /* 0x000fe20003800000 */
[----:B------:R-:W-:Y:S11]  /*48b0*/  BSSY B1, `(.L_x_5426) ;  /* 0x000002c000017945 */ /* 0x000ff60003800000 */
[----:B------:R-:W-:Y:S05]  /*48c0*/  @P0 BRA `(.L_x_5427) ;  /* 0x000000d000000947 */ /* 0x000fea0003800000 */
[----:B------:R-:W5:Y:S01]  /*48d0*/  S2R R2, SR_TID.X ;  /* 0x0000000000027919 */ /* 0x000f620000002100 */
[----:B------:R-:W-:Y:S01]  /*48e0*/  IMAD.MOV.U32 R3, RZ, RZ, 0x8 ;  /* 0x00000008ff037424 */ /* 0x000fe200078e00ff */
[----:B------:R-:W-:-:S04]  /*48f0*/  MOV R58, R59 ;  /* 0x0000003b003a7202 */ /* 0x000fc80000000f00 */
[----:B------:R-:W-:Y:S01]  /*4900*/  ISETP.GE.AND P0, PT, R58, R74, PT ;  /* 0x0000004a3a00720c */ /* 0x000fe20003f06270 */
[----:B-----5:R-:W-:-:S04]  /*4910*/  IMAD.IADD R2, R75, 0x1, R2 ;  /* 0x000000014b027824 */ /* 0x020fc800078e0202 */
[----:B------:R-:W-:-:S05]  /*4920*/  IMAD.WIDE.U32 R2, R2, R3, c[0x0][0x168] ;  /* 0x00005a0002027625 */ /* 0x000fca00078e0003 */
[----:B--2---:R2:W-:Y:S03]  /*4930*/  STG.E.64 [R2.64], R60 ;  /* 0x0000003c02007986 */ /* 0x0045e6000c101b04 */
[----:B------:R-:W-:Y:S05]  /*4940*/  @P0 BRA `(.L_x_5428) ;  /* 0x000000c000000947 */ /* 0x000fea0003800000 */
[----:B--2---:R-:W-:Y:S01]  /*4950*/  IMAD.IADD R2, R75, 0x1, R58 ;  /* 0x000000014b027824 */ /* 0x004fe200078e023a */
[----:B------:R-:W-:Y:S01]  /*4960*/  IADD3 R58, R58, 0x80, RZ ;  /* 0x000000803a3a7810 */ /* 0x000fe20007ffe0ff */
[----:B------:R-:W-:-:S04]  /*4970*/  IMAD.MOV.U32 R3, RZ, RZ, 0x8 ;  /* 0x00000008ff037424 */ /* 0x000fc800078e00ff */
[----:B------:R-:W-:-:S05]  /*4980*/  IMAD.WIDE.U32 R2, R2, R3, c[0x0][0x168] ;  /* 0x00005a0002027625 */ /* 0x000fca00078e0003 */
[----:B---3--:R2:W-:Y:S02]  /*4990*/  STG.E.64 [R2.64], R4 ;  /* 0x0000000402007986 */ /* 0x0085e4000c101b04 */
.L_x_5427:
[----:B------:R-:W-:-:S13]  /*49a0*/  ISETP.GE.AND P0, PT, R58, R74, PT ;  /* 0x0000004a3a00720c */ /* 0x000fda0003f06270 */
[----:B------:R-:W-:Y:S05]  /*49b0*/  @P0 BRA `(.L_x_5429) ;  /* 0x000000c000000947 */ /* 0x000fea0003800000 */
[----:B--2---:R-:W-:Y:S01]  /*49c0*/  IMAD.IADD R2, R75, 0x1, R58 ;  /* 0x000000014b027824 */ /* 0x004fe200078e023a */
[----:B------:R-:W-:Y:S01]  /*49d0*/  IADD3 R58, R58, 0x80, RZ ;  /* 0x000000803a3a7810 */ /* 0x000fe20007ffe0ff */
[----:B------:R-:W-:-:S04]  /*49e0*/  IMAD.MOV.U32 R3, RZ, RZ, 0x8 ;  /* 0x00000008ff037424 */ /* 0x000fc800078e00ff */
[----:B------:R-:W-:-:S05]  /*49f0*/  IMAD.WIDE.U32 R2, R2, R3, c[0x0][0x168] ;  /* 0x00005a0002027625 */ /* 0x000fca00078e0003 */
[----:B----4-:R2:W-:Y:S02]  /*4a00*/  STG.E.64 [R2.64], R14 ;  /* 0x0000000e02007986 */ /* 0x0105e4000c101b04 */
.L_x_5428:
[----:B------:R-:W-:-:S13]  /*4a10*/  ISETP.GE.AND P0, PT, R58, R74, PT ;  /* 0x0000004a3a00720c */ /* 0x000fda0003f06270 */
[----:B------:R-:W-:Y:S05]  /*4a20*/  @P0 BRA `(.L_x_5430) ;  /* 0x000000c000000947 */ /* 0x000fea0003800000 */
[----:B--2---:R-:W-:Y:S01]  /*4a30*/  IMAD.IADD R2, R75, 0x1, R58 ;  /* 0x000000014b027824 */ /* 0x004fe200078e023a */
[----:B------:R-:W-:Y:S01]  /*4a40*/  IADD3 R58, R58, 0x80, RZ ;  /* 0x000000803a3a7810 */ /* 0x000fe20007ffe0ff */
[----:B------:R-:W-:-:S04]  /*4a50*/  IMAD.MOV.U32 R3, RZ, RZ, 0x8 ;  /* 0x00000008ff037424 */ /* 0x000fc800078e00ff */
[----:B------:R-:W-:-:S05]  /*4a60*/  IMAD.WIDE.U32 R2, R2, R3, c[0x0][0x168] ;  /* 0x00005a0002027625 */ /* 0x000fca00078e0003 */
[----:B0-----:R0:W-:Y:S02]  /*4a70*/  STG.E.64 [R2.64], R22 ;  /* 0x0000001602007986 */ /* 0x0011e4000c101b04 */
.L_x_5429:
[----:B------:R-:W-:-:S13]  /*4a80*/  ISETP.GE.AND P0, PT, R58, R74, PT ;  /* 0x0000004a3a00720c */ /* 0x000fda0003f06270 */
[----:B------:R-:W-:Y:S05]  /*4a90*/  @P0 BRA `(.L_x_5431) ;  /* 0x000000d000000947 */ /* 0x000fea0003800000 */
[----:B0-2---:R-:W-:Y:S01]  /*4aa0*/  IMAD.IADD R2, R75, 0x1, R58 ;  /* 0x000000014b027824 */ /* 0x005fe200078e023a */
[----:B------:R-:W-:Y:S01]  /*4ab0*/  IADD3 R58, R58, 0x80, RZ ;  /* 0x000000803a3a7810 */ /* 0x000fe20007ffe0ff */
[----:B------:R-:W-:-:S04]  /*4ac0*/  IMAD.MOV.U32 R3, RZ, RZ, 0x8 ;  /* 0x00000008ff037424 */ /* 0x000fc800078e00ff */
[----:B------:R-:W-:-:S05]  /*4ad0*/  IMAD.WIDE.U32 R2, R2, R3, c[0x0][0x168] ;  /* 0x00005a0002027625 */ /* 0x000fca00078e0003 */
[----:B------:R0:W-:Y:S02]  /*4ae0*/  STG.E.64 [R2.64], R30 ;  /* 0x0000001e02007986 */ /* 0x0001e4000c101b04 */
.L_x_5430:
[----:B------:R-:W-:-:S13]  /*4af0*/  ISETP.GE.AND P0, PT, R58, R74, PT ;  /* 0x0000004a3a00720c */ /* 0x000fda0003f06270 */
[----:B------:R-:W-:Y:S01]  /*4b00*/  @P0 BREAK B1 ;  /* 0x0000000000010942 */ /* 0x000fe20003800000 */
[----:B------:R-:W-:Y:S05]  /*4b10*/  @P0 BRA `(.L_x_5432) ;  /* 0x000000c000000947 */ /* 0x000fea0003800000 */
[----:B0-2---:R-:W-:Y:S01]  /*4b20*/  IMAD.IADD R2, R75, 0x1, R58 ;  /* 0x000000014b027824 */ /* 0x005fe200078e023a */
[----:B------:R-:W-:Y:S01]  /*4b30*/  IADD3 R58, R58, 0x80, RZ ;  /* 0x000000803a3a7810 */ /* 0x000fe20007ffe0ff */
[----:B------:R-:W-:-:S04]  /*4b40*/  IMAD.MOV.U32 R3, RZ, RZ, 0x8 ;  /* 0x00000008ff037424 */ /* 0x000fc800078e00ff */
[----:B------:R-:W-:-:S05]  /*4b50*/  IMAD.WIDE.U32 R2, R2, R3, c[0x0][0x168] ;  /* 0x00005a0002027625 */ /* 0x000fca00078e0003 */
[----:B------:R0:W-:Y:S02]  /*4b60*/  STG.E.64 [R2.64], R38 ;  /* 0x0000002602007986 */ /* 0x0001e4000c101b04 */
.L_x_5431:
[----:B------:R-:W-:Y:S05]  /*4b70*/  BSYNC B1 ;  /* 0x0000000000017941 */ /* 0x000fea0003800000 */
.L_x_5426:
[----:B------:R-:W-:-:S13]  /*4b80*/  ISETP.GE.AND P0, PT, R58, R74, PT ;  /* 0x0000004a3a00720c */ /* 0x000fda0003f06270 */
[----:B0-2---:R-:W-:Y:S01]  /*4b90*/  @!P0 MOV R3, 0x8 ;  /* 0x0000000800038802 */ /* 0x005fe20000000f00 */
[----:B------:R-:W-:Y:S01]  /*4ba0*/  @!P0 IMAD.IADD R2, R75, 0x1, R58 ;  /* 0x000000014b028824 */ /* 0x000fe200078e023a */
[----:B------:R-:W-:-:S03]  /*4bb0*/  @!P0 IADD3 R58, R58, 0x80, RZ ;  /* 0x000000803a3a8810 */ /* 0x000fc60007ffe0ff */
[----:B------:R-:W-:-:S05]  /*4bc0*/  @!P0 IMAD.WIDE.U32 R2, R2, R3, c[0x0][0x168] ;  /* 0x00005a0002028625 */ /* 0x000fca00078e0003 */
[----:B------:R0:W-:Y:S02]  /*4bd0*/  @!P0 STG.E.64 [R2.64], R46 ;  /* 0x0000002e02008986 */ /* 0x0001e4000c101b04 */
.L_x_5432:
[----:B------:R-:W-:Y:S05]  /*4be0*/  BSYNC B0 ;  /* 0x0000000000007941 */ /* 0x000fea0003800000 */
.L_x_5425:
[----:B------:R-:W-:Y:S01]  /*4bf0*/  WARPSYNC 0xffffffff ;  /* 0xffffffff00007948 */ /* 0x000fe20003800000 */
[----:B------:R-:W-:-:S13]  /*4c00*/  ISETP.GE.AND P0, PT, R58, R74, PT ;  /* 0x0000004a3a00720c */ /* 0x000fda0003f06270 */
[----:B------:R-:W-:Y:S05]  /*4c10*/  @P0 EXIT ;  /* 0x000000000000094d */ /* 0x000fea0003800000 */
[----:B0-2---:R-:W-:Y:S02]  /*4c20*/  IMAD.IADD R2, R75, 0x1, R58 ;  /* 0x000000014b027824 */ /* 0x005fe400078e023a */
[----:B------:R-:W-:-:S04]  /*4c30*/  IMAD.MOV.U32 R3, RZ, RZ, 0x8 ;  /* 0x00000008ff037424 */ /* 0x000fc800078e00ff */
[----:B------:R-:W-:-:S05]  /*4c40*/  IMAD.WIDE.U32 R2, R2, R3, c[0x0][0x168] ;  /* 0x00005a0002027625 */ /* 0x000fca00078e0003 */
[----:B------:R-:W-:Y:S01]  /*4c50*/  STG.E.64 [R2.64], R50 ;  /* 0x0000003202007986 */ /* 0x000fe2000c101b04 */
[----:B------:R-:W-:Y:S05]  /*4c60*/  EXIT ;  /* 0x000000000000794d */ /* 0x000fea0003800000 */
        .weak           $__internal_4_$__cuda_sm20_dblrcp_rn_slowpath_v3
        .type           $__internal_4_$__cuda_sm20_dblrcp_rn_slowpath_v3,@function
        .size           $__internal_4_$__cuda_sm20_dblrcp_rn_slowpath_v3,(.L_x_9024 - $__internal_4_$__cuda_sm20_dblrcp_rn_slowpath_v3)
$__internal_4_$__cuda_sm20_dblrcp_rn_slowpath_v3:
        /* <DEDUP_REMOVED lines=26> */
.L_x_5436:
        /* <DEDUP_REMOVED lines=10> */
.L_x_5434:
[----:B------:R-:W-:Y:S01]  /*4eb0*/  LOP3.LUT R69, R65, 0x80000, RZ, 0xfc, !PT ;  /* 0x0008000041457812 */ /* 0x000fe200078efcff */
[----:B------:R-:W-:Y:S02]  /*4ec0*/  IMAD.MOV.U32 R68, RZ, RZ, R64 ;  /* 0x000000ffff447224 */ /* 0x000fe400078e0040 */
.L_x_5435:
[----:B------:R-:W-:Y:S05]  /*4ed0*/  BSYNC B0 ;  /* 0x0000000000007941 */ /* 0x000fea0003800000 */
.L_x_5433:
[----:B------:R-:W-:Y:S02]  /*4ee0*/  IMAD.MOV.U32 R3, RZ, RZ, 0x0 ;  /* 0x00000000ff037424 */ /* 0x000fe400078e00ff */
[----:B-1----:R-:W-:Y:S02]  /*4ef0*/  IMAD.MOV.U32 R0, RZ, RZ, R68 ;  /* 0x000000ffff007224 */ /* 0x002fe400078e0044 */
[----:B------:R-:W-:Y:S05]  /*4f00*/  RET.REL.NODEC R2 `(_ZN2at6native29vectorized_elementwise_kernelILi2EZZZNS0_14glu_jvp_kernelERNS_18TensorIteratorBaseEENKUlvE_clEvENKUlvE_clEvEUlddddE_St5arrayIPcLm5EEEEviT0_T1_) ;  /* 0xffffb0f002007950 */ /* 0x000fea0003c3ffff */
.L_x_5437:
        /* <DEDUP_REMOVED lines=15> */
.L_x_9024:


//--------------------- .text._ZN2at6native29vectorized_elementwise_kernelILi4EZZZNS0_14glu_jvp_kernelERNS_18TensorIteratorBaseEENKUlvE_clEvENKUlvE_clEvEUlddddE_St5arrayIPcLm5EEEEviT0_T1_ --------------------------
	.section	.text._ZN2at6native29vectorized_elementwise_kernelILi4EZZZNS0_14glu_jvp_kernelERNS_18TensorIteratorBaseEENKUlvE_clEvENKUlvE_clEvEUlddddE_St5arrayIPcLm5EEEEviT0_T1_,"ax",@progbits
	.sectioninfo	@"SHI_REGISTERS=80"
	.align	128
        .global         _ZN2at6native29vectorized_elementwise_kernelILi4EZZZNS0_14glu_jvp_kernelERNS_18TensorIteratorBaseEENKUlvE_clEvENKUlvE_clEvEUlddddE_St5arrayIPcLm5EEEEviT0_T1_
        .type           _ZN2at6native29vectorized_elementwise_kernelILi4EZZZNS0_14glu_jvp_kernelERNS_18TensorIteratorBaseEENKUlvE_clEvENKUlvE_clEvEUlddddE_St5arrayIPcLm5EEEEviT0_T1_,@function
        .size           _ZN2at6native29vectorized_elementwise_kernelILi4EZZZNS0_14glu_jvp_kernelERNS_18TensorIteratorBaseEENKUlvE_clEvENKUlvE_clEvEUlddddE_St5arrayIPcLm5EEEEviT0_T1_,(.L_x_9025 - _ZN2at6native29vectorized_elementwise_kernelILi4EZZZNS0_14glu_jvp_kernelERNS_18TensorIteratorBaseEENKUlvE_clEvENKUlvE_clEvEUlddddE_St5arrayIPcLm5EEEEviT0_T1_)
        .other          _ZN2at6native29vectorized_elementwise_kernelILi4EZZZNS0_14glu_jvp_kernelERNS_18TensorIteratorBaseEENKUlvE_clEvENKUlvE_clEvEUlddddE_St5arrayIPcLm5EEEEviT0_T1_,@"STO_CUDA_ENTRY STV_DEFAULT"
_ZN2at6native29vectorized_elementwise_kernelILi4EZZZNS0_14glu_jvp_kernelERNS_18TensorIteratorBaseEENKUlvE_clEvENKUlvE_clEvEUlddddE_St5arrayIPcLm5EEEEviT0_T1_:
.text._ZN2at6native29vectorized_elementwise_kernelILi4EZZZNS0_14glu_jvp_kernelERNS_18TensorIteratorBaseEENKUlvE_clEvENKUlvE_clEvEUlddddE_St5arrayIPcLm5EEEEviT0_T1_:
        /* <DEDUP_REMOVED lines=70> */
.L_x_5440:
[----:B------:R-:W-:Y:S05]  /*0460*/  BSYNC B0 ;  /* 0x0000000000007941 */ /* 0x000fea0003800000 */
.L_x_5439:
        /* <DEDUP_REMOVED lines=15> */
[----:B01---5:R-:W-:Y:S05]  /*0560*/  CALL.REL.NOINC `($__internal_5_$__cuda_sm20_dblrcp_rn_slowpath_v3) ;  /* 0x0000470000007944 */ /* 0x023fea0003c00000 */
[----:B------:R-:W-:Y:S02]  /*0570*/  IMAD.MOV.U32 R68, RZ, RZ, R0 ;  /* 0x000000ffff447224 */ /* 0x000fe400078e0000 */
.L_x_5442:
[----:B------:R-:W-:Y:S05]  /*0580*/  BSYNC B1 ;  /* 0x0000000000017941 */ /* 0x000fea0003800000 */
.L_x_5441:
        /* <DEDUP_REMOVED lines=37> */
.L_x_5444:
[----:B------:R-:W-:Y:S05]  /*07e0*/  BSYNC B0 ;  /* 0x0000000000007941 */ /* 0x000fea0003800000 */
.L_x_5443:
        /* <DEDUP_REMOVED lines=18> */
[----:B01----:R-:W-:Y:S05]  /*0910*/  CALL.REL.NOINC `($__internal_5_$__cuda_sm20_dblrcp_rn_slowpath_v3) ;  /* 0x0000435000007944 */ /* 0x003fea0003c00000 */
[----:B------:R-:W-:Y:S02]  /*0920*/  IMAD.MOV.U32 R68, RZ, RZ, R0 ;  /* 0x000000ffff447224 */ /* 0x000fe400078e0000 */
.L_x_5446:
[----:B------:R-:W-:Y:S05]  /*0930*/  BSYNC B1 ;  /* 0x0000000000017941 */ /* 0x000fea0003800000 */
.L_x_5445:
        /* <DEDUP_REMOVED lines=37> */
.L_x_5448:
[----:B------:R-:W-:Y:S05]  /*0b90*/  BSYNC B0 ;  /* 0x0000000000007941 */ /* 0x000fea0003800000 */
.L_x_5447:
        /* <DEDUP_REMOVED lines=20> */
.L_x_5450:
[----:B------:R-:W-:Y:S05]  /*0ce0*/  BSYNC B1 ;  /* 0x0000000000017941 */ /* 0x000fea0003800000 */
.L_x_5449:
        /* <DEDUP_REMOVED lines=37> */
.L_x_5452:
[----:B------:R-:W-:Y:S05]  /*0f40*/  BSYNC B0 ;  /* 0x0000000000007941 */ /* 0x000fea0003800000 */
.L_x_5451:
        /* <DEDUP_REMOVED lines=20> */
.L_x_5454:
[----:B------:R-:W-:Y:S05]  /*1090*/  BSYNC B1 ;  /* 0x0000000000017941 */ /* 0x000fea0003800000 */
.L_x_5453:
        /* <DEDUP_REMOVED lines=37> */
.L_x_5456:
[----:B------:R-:W-:Y:S05]  /*12f0*/  BSYNC B0 ;  /* 0x0000000000007941 */ /* 0x000fea0003800000 */
.L_x_5455:
        /* <DEDUP_REMOVED lines=20> */
.L_x_5458:
[----:B------:R-:W-:Y:S05]  /*1440*/  BSYNC B1 ;  /* 0x0000000000017941 */ /* 0x000fea0003800000 */
.L_x_5457:
        /* <DEDUP_REMOVED lines=37> */
.L_x_5460:
[----:B------:R-:W-:Y:S05]  /*16a0*/  BSYNC B0 ;  /* 0x0000000000007941 */ /* 0x000fea0003800000 */
.L_x_5459:
        /* <DEDUP_REMOVED lines=20> */
.L_x_5462:
[----:B------:R-:W-:Y:S05]  /*17f0*/  BSYNC B1 ;  /* 0x0000000000017941 */ /* 0x000fea0003800000 */
.L_x_5461:
        /* <DEDUP_REMOVED lines=37> */
.L_x_5464:
[----:B------:R-:W-:Y:S05]  /*1a50*/  BSYNC B0 ;  /* 0x0000000000007941 */ /* 0x000fea0003800000 */
.L_x_5463:
        /* <DEDUP_REMOVED lines=20> */
.L_x_5466:
[----:B------:R-:W-:Y:S05]  /*1ba0*/  BSYNC B1 ;  /* 0x0000000000017941 */ /* 0x000fea0003800000 */
.L_x_5465:
        /* <DEDUP_REMOVED lines=37> */
.L_x_5468:
[----:B------:R-:W-:Y:S05]  /*1e00*/  BSYNC B0 ;  /* 0x0000000000007941 */ /* 0x000fea0003800000 */
.L_x_5467:
        /* <DEDUP_REMOVED lines=21> */
[----:B-12---:R-:W-:Y:S05]  /*1f60*/  CALL.REL.NOINC `($__internal_5_$__cuda_sm20_dblrcp_rn_slowpath_v3) ;  /* 0x00002d0000007944 */ /* 0x006fea0003c00000 */
[----:B------:R-:W-:Y:S02]  /*1f70*/  IMAD.MOV.U32 R10, RZ, RZ, R0 ;  /* 0x000000ffff0a7224 */ /* 0x000fe400078e0000 */
[----:B------:R-:W-:Y:S02]  /*1f80*/  IMAD.MOV.U32 R11, RZ, RZ, R69 ;  /* 0x000000ffff0b7224 */ /* 0x000fe400078e0045 */
.L_x_5470:
[----:B---3--:R-:W-:Y:S05]  /*1f90*/  BSYNC B1 ;  /* 0x0000000000017941 */ /* 0x008fea0003800000 */
.L_x_5469:
        /* <DEDUP_REMOVED lines=11> */
.L_x_5438:
        /* <DEDUP_REMOVED lines=168> */
.L_x_5474:
[----:B------:R-:W-:Y:S05]  /*2ad0*/  BSYNC B0 ;  /* 0x0000000000007941 */ /* 0x000fea0003800000 */
.L_x_5473:
        /* <DEDUP_REMOVED lines=16> */
[----:B------:R-:W-:Y:S02]  /*2be0*/  MOV R68, R0 ;  /* 0x0000000000447202 */ /* 0x000fe40000000f00 */
.L_x_5476:
[----:B------:R-:W-:Y:S05]  /*2bf0*/  BSYNC B2 ;  /* 0x0000000000027941 */ /* 0x000fea0003800000 */
.L_x_5475:
[----:B-1----:R-:W1:-:S06]  /*2c00*/  DFMA R58, R68, -R58, R58 ;  /* 0x8000003a443a722b */ /* 0x002e4c000000003a */
[----:B-1----:R-:W1:-:S06]  /*2c10*/  DMUL R58, R58, R62 ;  /* 0x0000003e3a3a7228 */ /* 0x002e4c0000000000 */
[----:B-1----:R1:W2:-:S06]  /*2c20*/  DFMA R60, R68, R60, R58 ;  /* 0x0000003c443c722b */ /* 0x00228c000000003a */
.L_x_5472:
[----:B------:R-:W-:Y:S05]  /*2c30*/  BSYNC B1 ;  /* 0x0000000000017941 */ /* 0x000fea0003800000 */
.L_x_5471:
        /* <DEDUP_REMOVED lines=42> */
.L_x_5480:
[----:B------:R-:W-:Y:S05]  /*2ee0*/  BSYNC B0 ;  /* 0x0000000000007941 */ /* 0x000fea0003800000 */
.L_x_5479:
        /* <DEDUP_REMOVED lines=15> */
[----:B-12---:R-:W-:Y:S05]  /*2fe0*/  CALL.REL.NOINC `($__internal_5_$__cuda_sm20_dblrcp_rn_slowpath_v3) ;  /* 0x00001c8000007944 */ /* 0x006fea0003c00000 */
[----:B------:R-:W-:Y:S02]  /*2ff0*/  IMAD.MOV.U32 R68, RZ, RZ, R0 ;  /* 0x000000ffff447224 */ /* 0x000fe400078e0000 */
.L_x_5482:
[----:B------:R-:W-:Y:S05]  /*3000*/  BSYNC B2 ;  /* 0x0000000000027941 */ /* 0x000fea0003800000 */
.L_x_5481:
[----:B-1----:R-:W1:-:S06]  /*3010*/  DFMA R8, R68, -R8, R8 ;  /* 0x800000084408722b */ /* 0x002e4c0000000008 */
[----:B-1----:R-:W1:-:S06]  /*3020*/  DMUL R8, R8, R66 ;  /* 0x0000004208087228 */ /* 0x002e4c0000000000 */
[----:B-1----:R1:W3:-:S06]  /*3030*/  DFMA R4, R68, R4, R8 ;  /* 0x000000044404722b */ /* 0x0022cc0000000008 */
.L_x_5478:
[----:B------:R-:W-:Y:S05]  /*3040*/  BSYNC B1 ;  /* 0x0000000000017941 */ /* 0x000fea0003800000 */
.L_x_5477:
        /* <DEDUP_REMOVED lines=41> */
.L_x_5486:
[----:B------:R-:W-:Y:S05]  /*32e0*/  BSYNC B0 ;  /* 0x0000000000007941 */ /* 0x000fea0003800000 */
.L_x_5485:
        /* <DEDUP_REMOVED lines=15> */
[----:B0123--:R-:W-:Y:S05]  /*33e0*/  CALL.REL.NOINC `($__internal_5_$__cuda_sm20_dblrcp_rn_slowpath_v3) ;  /* 0x0000188000007944 */ /* 0x00ffea0003c00000 */
[----:B------:R-:W-:Y:S02]  /*33f0*/  IMAD.MOV.U32 R68, RZ, RZ, R0 ;  /* 0x000000ffff447224 */ /* 0x000fe400078e0000 */
.L_x_5488:
[----:B------:R-:W-:Y:S05]  /*3400*/  BSYNC B2 ;  /* 0x0000000000027941 */ /* 0x000fea0003800000 */
.L_x_5487:
[----:B-1----:R-:W1:-:S06]  /*3410*/  DFMA R16, R68, -R16, R16 ;  /* 0x800000104410722b */ /* 0x002e4c0000000010 */
[----:B-1----:R-:W1:-:S06]  /*3420*/  DMUL R10, R16, R10 ;  /* 0x0000000a100a7228 */ /* 0x002e4c0000000000 */
[----:B-1----:R1:W4:-:S06]  /*3430*/  DFMA R14, R68, R14, R10 ;  /* 0x0000000e440e722b */ /* 0x00230c000000000a */
.L_x_5484:
[----:B------:R-:W-:Y:S05]  /*3440*/  BSYNC B1 ;  /* 0x0000000000017941 */ /* 0x000fea0003800000 */
.L_x_5483:
        /* <DEDUP_REMOVED lines=42> */
.L_x_5492:
[----:B------:R-:W-:Y:S05]  /*36f0*/  BSYNC B0 ;  /* 0x0000000000007941 */ /* 0x000fea0003800000 */
.L_x_5491:
        /* <DEDUP_REMOVED lines=15> */
[----:B01234-:R-:W-:Y:S05]  /*37f0*/  CALL.REL.NOINC `($__internal_5_$__cuda_sm20_dblrcp_rn_slowpath_v3) ;  /* 0x0000147000007944 */ /* 0x01ffea0003c00000 */
[----:B------:R-:W-:Y:S02]  /*3800*/  IMAD.MOV.U32 R68, RZ, RZ, R0 ;  /* 0x000000ffff447224 */ /* 0x000fe400078e0000 */
.L_x_5494:
[----:B------:R-:W-:Y:S05]  /*3810*/  BSYNC B2 ;  /* 0x0000000000027941 */ /* 0x000fea0003800000 */
.L_x_5493:
[----:B-1----:R-:W1:-:S06]  /*3820*/  DFMA R24, R68, -R24, R24 ;  /* 0x800000184418722b */ /* 0x002e4c0000000018 */
[----:B-1----:R-:W1:-:S06]  /*3830*/  DMUL R18, R24, R18 ;  /* 0x0000001218127228 */ /* 0x002e4c0000000000 */
[----:B-1----:R1:W0:-:S06]  /*3840*/  DFMA R22, R68, R22, R18 ;  /* 0x000000164416722b */ /* 0x00220c0000000012 */
.L_x_5490:
[----:B------:R-:W-:Y:S05]  /*3850*/  BSYNC B1 ;  /* 0x0000000000017941 */ /* 0x000fea0003800000 */
.L_x_5489:
        /* <DEDUP_REMOVED lines=42> */
.L_x_5498:
[----:B------:R-:W-:Y:S05]  /*3b00*/  BSYNC B0 ;  /* 0x0000000000007941 */ /* 0x000fea0003800000 */
.L_x_5497:
        /* <DEDUP_REMOVED lines=17> */
.L_x_5500:
[----:B------:R-:W-:Y:S05]  /*3c20*/  BSYNC B2 ;  /* 0x0000000000027941 */ /* 0x000fea0003800000 */
.L_x_5499:
[----:B-1----:R-:W1:-:S06]  /*3c30*/  DFMA R32, R68, -R32, R32 ;  /* 0x800000204420722b */ /* 0x002e4c0000000020 */
[----:B-1----:R-:W1:-:S06]  /*3c40*/  DMUL R26, R32, R26 ;  /* 0x0000001a201a7228 */ /* 0x002e4c0000000000 */
[----:B-1----:R1:W0:-:S06]  /*3c50*/  DFMA R30, R68, R30, R26 ;  /* 0x0000001e441e722b */ /* 0x00220c000000001a */
.L_x_5496:
[----:B------:R-:W-:Y:S05]  /*3c60*/  BSYNC B1 ;  /* 0x0000000000017941 */ /* 0x000fea0003800000 */
.L_x_5495:
        /* <DEDUP_REMOVED lines=42> */
.L_x_5504:
[----:B------:R-:W-:Y:S05]  /*3f10*/  BSYNC B0 ;  /* 0x0000000000007941 */ /* 0x000fea0003800000 */
.L_x_5503:
        /* <DEDUP_REMOVED lines=17> */
.L_x_5506:
[----:B------:R-:W-:Y:S05]  /*4030*/  BSYNC B2 ;  /* 0x0000000000027941 */ /* 0x000fea0003800000 */
.L_x_5505:
[----:B-1----:R-:W1:-:S06]  /*4040*/  DFMA R40, R68, -R40, R40 ;  /* 0x800000284428722b */ /* 0x002e4c0000000028 */
[----:B-1----:R-:W1:-:S06]  /*4050*/  DMUL R34, R40, R34 ;  /* 0x0000002228227228 */ /* 0x002e4c0000000000 */
[----:B-1----:R1:W0:-:S06]  /*4060*/  DFMA R38, R68, R38, R34 ;  /* 0x000000264426722b */ /* 0x00220c0000000022 */
.L_x_5502:
[----:B------:R-:W-:Y:S05]  /*4070*/  BSYNC B1 ;  /* 0x0000000000017941 */ /* 0x000fea0003800000 */
.L_x_5501:
        /* <DEDUP_REMOVED lines=42> */
.L_x_5510:
[----:B------:R-:W-:Y:S05]  /*4320*/  BSYNC B0 ;  /* 0x0000000000007941 */ /* 0x000fea0003800000 */
.L_x_5509:
        /* <DEDUP_REMOVED lines=17> */
.L_x_5512:
[----:B------:R-:W-:Y:S05]  /*4440*/  BSYNC B2 ;  /* 0x0000000000027941 */ /* 0x000fea0003800000 */
.L_x_5511:
[----:B-1----:R-:W1:-:S06]  /*4450*/  DFMA R48, R68, -R48, R48 ;  /* 0x800000304430722b */ /* 0x002e4c0000000030 */
[----:B-1----:R-:W1:-:S06]  /*4460*/  DMUL R42, R48, R42 ;  /* 0x0000002a302a7228 */ /* 0x002e4c0000000000 */
[----:B-1----:R1:W0:-:S06]  /*4470*/  DFMA R46, R68, R46, R42 ;  /* 0x0000002e442e722b */ /* 0x00220c000000002a */
.L_x_5508:
[----:B------:R-:W-:Y:S05]  /*4480*/  BSYNC B1 ;  /* 0x0000000000017941 */ /* 0x000fea0003800000 */
.L_x_5507:
        /* <DEDUP_REMOVED lines=41> */
.L_x_5516:
[----:B------:R-:W-:Y:S05]  /*4720*/  BSYNC B0 ;  /* 0x0000000000007941 */ /* 0x000fea0003800000 */
.L_x_5515:
        /* <DEDUP_REMOVED lines=17> */
.L_x_5518:
[----:B------:R-:W-:Y:S05]  /*4840*/  BSYNC B2 ;  /* 0x0000000000027941 */ /* 0x000fea0003800000 */
.L_x_5517:
[----:B-1----:R-:W1:-:S06]  /*4850*/  DFMA R56, R68, -R56, R56 ;  /* 0x800000384438722b */ /* 0x002e4c0000000038 */
[----:B-1----:R-:W1:-:S06]  /*4860*/  DMUL R50, R56, R50 ;  /* 0x0000003238327228 */ /* 0x002e4c0000000000 */
[----:B-1----:R1:W0:-:S06]  /*4870*/  DFMA R50, R68, R54, R50 ;  /* 0x000000364432722b */ /* 0x00220c0000000032 */
.L_x_5514:
[----:B------:R-:W-:Y:S05]  /*4880*/  BSYNC B1 ;  /* 0x0000000000017941 */ /* 0x000fea0003800000 */
.L_x_5513:
        /* <DEDUP_REMOVED lines=17> */
.L_x_5521:
[----:B------:R-:W-:-:S13]  /*49a0*/  ISETP.GE.AND P0, PT, R58, R74, PT ;  /* 0x0000004a3a00720c */ /* 0x000fda0003f06270 */
[----:B------:R-:W-:Y:S05]  /*49b0*/  @P0 BRA `(.L_x_5523) ;  /* 0x000000c000000947 */ /* 0x000fea0003800000 */
[----:B--2---:R-:W-:Y:S01]  /*49c0*/  IMAD.IADD R2, R75, 0x1, R58 ;  /* 0x000000014b027824 */ /* 0x004fe200078e023a */
[----:B------:R-:W-:Y:S01]  /*49d0*/  IADD3 R58, R58, 0x80, RZ ;  /* 0x000000803a3a7810 */ /* 0x000fe20007ffe0ff */
[----:B------:R-:W-:-:S04]  /*49e0*/  IMAD.MOV.U32 R3, RZ, RZ, 0x8 ;  /* 0x00000008ff037424 */ /* 0x000fc800078e00ff */
[----:B------:R-:W-:-:S05]  /*49f0*/  IMAD.WIDE.U32 R2, R2, R3, c[0x0][0x168] ;  /* 0x00005a0002027625 */ /* 0x000fca00078e0003 */
[----:B----4-:R2:W-:Y:S02]  /*4a00*/  STG.E.64 [R2.64], R14 ;  /* 0x0000000e02007986 */ /* 0x0105e4000c101b04 */
.L_x_5522:
[----:B------:R-:W-:-:S13]  /*4a10*/  ISETP.GE.AND P0, PT, R58, R74, PT ;  /* 0x0000004a3a00720c */ /* 0x000fda0003f06270 */
[----:B------:R-:W-:Y:S05]  /*4a20*/  @P0 BRA `(.L_x_5524) ;  /* 0x000000c000000947 */ /* 0x000fea0003800000 */
[----:B--2---:R-:W-:Y:S01]  /*4a30*/  IMAD.IADD R2, R75, 0x1, R58 ;  /* 0x000000014b027824 */ /* 0x004fe200078e023a */
[----:B------:R-:W-:Y:S01]  /*4a40*/  IADD3 R58, R58, 0x80, RZ ;  /* 0x000000803a3a7810 */ /* 0x000fe20007ffe0ff */
[----:B------:R-:W-:-:S04]  /*4a50*/  IMAD.MOV.U32 R3, RZ, RZ, 0x8 ;  /* 0x00000008ff037424 */ /* 0x000fc800078e00ff */
[----:B------:R-:W-:-:S05]  /*4a60*/  IMAD.WIDE.U32 R2, R2, R3, c[0x0][0x168] ;  /* 0x00005a0002027625 */ /* 0x000fca00078e0003 */
[----:B0-----:R0:W-:Y:S02]  /*4a70*/  STG.E.64 [R2.64], R22 ;  /* 0x0000001602007986 */ /* 0x0011e4000c101b04 */
.L_x_5523:
[----:B------:R-:W-:-:S13]  /*4a80*/  ISETP.GE.AND P0, PT, R58, R74, PT ;  /* 0x0000004a3a00720c */ /* 0x000fda0003f06270 */
[----:B------:R-:W-:Y:S05]  /*4a90*/  @P0 BRA `(.L_x_5525) ;  /* 0x000000d000000947 */ /* 0x000fea0003800000 */
[----:B0-2---:R-:W-:Y:S01]  /*4aa0*/  IMAD.IADD R2, R75, 0x1, R58 ;  /* 0x000000014b027824 */ /* 0x005fe200078e023a */
[----:B------:R-:W-:Y:S01]  /*4ab0*/  IADD3 R58, R58, 0x80, RZ ;  /* 0x000000803a3a7810 */ /* 0x000fe20007ffe0ff */
[----:B------:R-:W-:-:S04]  /*4ac0*/  IMAD.MOV.U32 R3, RZ, RZ, 0x8 ;  /* 0x00000008ff037424 */ /* 0x000fc800078e00ff */
[----:B------:R-:W-:-:S05]  /*4ad0*/  IMAD.WIDE.U32 R2, R2, R3, c[0x0][0x168] ;  /* 0x00005a0002027625 */ /* 0x000fca00078e0003 */
[----:B------:R0:W-:Y:S02]  /*4ae0*/  STG.E.64 [R2.64], R30 ;  /* 0x0000001e02007986 */ /* 0x0001e4000c101b04 */
.L_x_5524:
        /* <DEDUP_REMOVED lines=8> */
.L_x_5525:
[----:B------:R-:W-:Y:S05]  /*4b70*/  BSYNC B1 ;  /* 0x0000000000017941 */ /* 0x000fea0003800000 */
.L_x_5520:
[----:B------:R-:W-:-:S13]  /*4b80*/  ISETP.GE.AND P0, PT, R58, R74, PT ;  /* 0x0000004a3a00720c */ /* 0x000fda0003f06270 */
[----:B0-2---:R-:W-:Y:S01]  /*4b90*/  @!P0 MOV R3, 0x8 ;  /* 0x0000000800038802 */ /* 0x005fe20000000f00 */
[----:B------:R-:W-:Y:S01]  /*4ba0*/  @!P0 IMAD.IADD R2, R75, 0x1, R58 ;  /* 0x000000014b028824 */ /* 0x000fe200078e023a */
[----:B------:R-:W-:-:S03]  /*4bb0*/  @!P0 IADD3 R58, R58, 0x80, RZ ;  /* 0x000000803a3a8810 */ /* 0x000fc60007ffe0ff */
[----:B------:R-:W-:-:S05]  /*4bc0*/  @!P0 IMAD.WIDE.U32 R2, R2, R3, c[0x0][0x168] ;  /* 0x00005a0002028625 */ /* 0x000fca00078e0003 */
[----:B------:R0:W-:Y:S02]  /*4bd0*/  @!P0 STG.E.64 [R2.64], R46 ;  /* 0x0000002e02008986 */ /* 0x0001e4000c101b04 */
.L_x_5526:
[----:B------:R-:W-:Y:S05]  /*4be0*/  BSYNC B0 ;  /* 0x0000000000007941 */ /* 0x000fea0003800000 */
.L_x_5519:
        /* <DEDUP_REMOVED lines=8> */
        .weak           $__internal_5_$__cuda_sm20_dblrcp_rn_slowpath_v3
        .type           $__internal_5_$__cuda_sm20_dblrcp_rn_slowpath_v3,@function
        .size           $__internal_5_$__cuda_sm20_dblrcp_rn_slowpath_v3,(.L_x_9025 - $__internal_5_$__cuda_sm20_dblrcp_rn_slowpath_v3)
$__internal_5_$__cuda_sm20_dblrcp_rn_slowpath_v3:
        /* <DEDUP_REMOVED lines=26> */
.L_x_5530:
        /* <DEDUP_REMOVED lines=10> */
.L_x_5528:
[----:B------:R-:W-:Y:S01]  /*4eb0*/  LOP3.LUT R69, R65, 0x80000, RZ, 0xfc, !PT ;  /* 0x0008000041457812 */ /* 0x000fe200078efcff */
[----:B------:R-:W-:Y:S02]  /*4ec0*/  IMAD.MOV.U32 R68, RZ, RZ, R64 ;  /* 0x000000ffff447224 */ /* 0x000fe400078e0040 */
.L_x_5529:
[----:B------:R-:W-:Y:S05]  /*4ed0*/  BSYNC B0 ;  /* 0x0000000000007941 */ /* 0x000fea0003800000 */
.L_x_5527:
[----:B------:R-:W-:Y:S02]  /*4ee0*/  IMAD.MOV.U32 R3, RZ, RZ, 0x0 ;  /* 0x00000000ff037424 */ /* 0x000fe400078e00ff */
[----:B-1----:R-:W-:Y:S02]  /*4ef0*/  IMAD.MOV.U32 R0, RZ, RZ, R68 ;  /* 0x000000ffff007224 */ /* 0x002fe400078e0044 */
[----:B------:R-:W-:Y:S05]  /*4f00*/  RET.REL.NODEC R2 `(_ZN2at6native29vectorized_elementwise_kernelILi4EZZZNS0_14glu_jvp_kernelERNS_18TensorIteratorBaseEENKUlvE_clEvENKUlvE_clEvEUlddddE_St5arrayIPcLm5EEEEviT0_T1_) ;  /* 0xffffb0f002007950 */ /* 0x000fea0003c3ffff */
.L_x_5531:
        /* <DEDUP_REMOVED lines=15> */
.L_x_9025:


//--------------------- .text._ZN2at6native29vectorized_elementwise_kernelILi8EZZZNS0_14glu_jvp_kernelERNS_18TensorIteratorBaseEENKUlvE_clEvENKUlvE_clEvEUlddddE_St5arrayIPcLm5EEEEviT0_T1_ --------------------------
	.section	.text._ZN2at6native29vectorized_elementwise_kernelILi8EZZZNS0_14glu_jvp_kernelERNS_18TensorIteratorBaseEENKUlvE_clEvENKUlvE_clEvEUlddddE_St5arrayIPcLm5EEEEviT0_T1_,"ax",@progbits
	.sectioninfo	@"SHI_REGISTERS=4"
	.align	128
        .global         _ZN2at6native29vectorized_elementwise_kernelILi8EZZZNS0_14glu_jvp_kernelERNS_18TensorIteratorBaseEENKUlvE_clEvENKUlvE_clEvEUlddddE_St5arrayIPcLm5EEEEviT0_T1_
        .type           _ZN2at6native29vectorized_elementwise_kernelILi8EZZZNS0_14glu_jvp_kernelERNS_18TensorIteratorBaseEENKUlvE_clEvENKUlvE_clEvEUlddddE_St5arrayIPcLm5EEEEviT0_T1_,@function
        .size           _ZN2at6native29vectorized_elementwise_kernelILi8EZZZNS0_14glu_jvp_kernelERNS_18TensorIteratorBaseEENKUlvE_clEvENKUlvE_clEvEUlddddE_St5arrayIPcLm5EEEEviT0_T1_,(.L_x_9060 - _ZN2at6native29vectorized_elementwise_kernelILi8EZZZNS0_14glu_jvp_kernelERNS_18TensorIteratorBaseEENKUlvE_clEvENKUlvE_clEvEUlddddE_St5arrayIPcLm5EEEEviT0_T1_)
        .other          _ZN2at6native29vectorized_elementwise_kernelILi8EZZZNS0_14glu_jvp_kernelERNS_18TensorIteratorBaseEENKUlvE_clEvENKUlvE_clEvEUlddddE_St5arrayIPcLm5EEEEviT0_T1_,@"STO_CUDA_ENTRY STV_DEFAULT"
_ZN2at6native29vectorized_elementwise_kernelILi8EZZZNS0_14glu_jvp_kernelERNS_18TensorIteratorBaseEENKUlvE_clEvENKUlvE_clEvEUlddddE_St5arrayIPcLm5EEEEviT0_T1_:
.text._ZN2at6native29vectorized_elementwise_kernelILi8EZZZNS0_14glu_jvp_kernelERNS_18TensorIteratorBaseEENKUlvE_clEvENKUlvE_clEvEUlddddE_St5arrayIPcLm5EEEEviT0_T1_:
[----:B------:R-:W-:Y:S02]  /*0000*/  MOV R1, c[0x0][0x28] ;  /* 0x00000a0000017a02 */ /* 0x000fe40000000f00 */
[----:B------:R-:W-:Y:S05]  /*0010*/  EXIT ;  /* 0x000000000000794d */ /* 0x000fea0003800000 */
.L_x_5532:
        /* <DEDUP_REMOVED lines=14> */
.L_x_9060:


//--------------------- .text._ZN2at6native18elementwise_kernelILi128ELi4EZNS0_15gpu_kernel_implIZZZNS0_10glu_kernelERNS_18TensorIteratorBaseEENKUlvE_clEvENKUlvE2_clEvEUlN3c108BFloat16ES8_E_EEvS4_RKT_EUliE_EEviT1_ --------------------------
	.section	.text._ZN2at6native18elementwise_kernelILi128ELi4EZNS0_15gpu_kernel_implIZZZNS0_10glu_kernelERNS_18TensorIteratorBaseEENKUlvE_clEvENKUlvE2_clEvEUlN3c108BFloat16ES8_E_EEvS4_RKT_EUliE_EEviT1_,"ax",@progbits
	.sectioninfo	@"SHI_REGISTERS=26"
	.align	128
        .global         _ZN2at6native18elementwise_kernelILi128ELi4EZNS0_15gpu_kernel_implIZZZNS0_10glu_kernelERNS_18TensorIteratorBaseEENKUlvE_clEvENKUlvE2_clEvEUlN3c108BFloat16ES8_E_EEvS4_RKT_EUliE_EEviT1_
        .type           _ZN2at6native18elementwise_kernelILi128ELi4EZNS0_15gpu_kernel_implIZZZNS0_10glu_kernelERNS_18TensorIteratorBaseEENKUlvE_clEvENKUlvE2_clEvEUlN3c108BFloat16ES8_E_EEvS4_RKT_EUliE_EEviT1_,@function
        .size           _ZN2at6native18elementwise_kernelILi128ELi4EZNS0_15gpu_kernel_implIZZZNS0_10glu_kernelERNS_18TensorIteratorBaseEENKUlvE_clEvENKUlvE2_clEvEUlN3c108BFloat16ES8_E_EEvS4_RKT_EUliE_EEviT1_,(.L_x_9061 - _ZN2at6native18elementwise_kernelILi128ELi4EZNS0_15gpu_kernel_implIZZZNS0_10glu_kernelERNS_18TensorIteratorBaseEENKUlvE_clEvENKUlvE2_clEvEUlN3c108BFloat16ES8_E_EEvS4_RKT_EUliE_EEviT1_)
        .other          _ZN2at6native18elementwise_kernelILi128ELi4EZNS0_15gpu_kernel_implIZZZNS0_10glu_kernelERNS_18TensorIteratorBaseEENKUlvE_clEvENKUlvE2_clEvEUlN3c108BFloat16ES8_E_EEvS4_RKT_EUliE_EEviT1_,@"STO_CUDA_ENTRY STV_DEFAULT"
_ZN2at6native18elementwise_kernelILi128ELi4EZNS0_15gpu_kernel_implIZZZNS0_10glu_kernelERNS_18TensorIteratorBaseEENKUlvE_clEvENKUlvE2_clEvEUlN3c108BFloat16ES8_E_EEvS4_RKT_EUliE_EEviT1_:
.text._ZN2at6native18elementwise_kernelILi128ELi4EZNS0_15gpu_kernel_implIZZZNS0_10glu_kernelERNS_18TensorIteratorBaseEENKUlvE_clEvENKUlvE2_clEvEUlN3c108BFloat16ES8_E_EEvS4_RKT_EUliE_EEviT1_:
        /* <DEDUP_REMOVED lines=9> */
[----:B------:R-:W-:Y:S02]  /*0090*/  IMAD.MOV.U32 R22, RZ, RZ, RZ ;  /* 0x000000ffff167224 */ /* 0x000fe400078e00ff */
        /* <DEDUP_REMOVED lines=252> */
[----:B------:R-:W-:Y:S02]  /*1060*/  IMAD R22, R3, c[0x0][0x3c0], R22 ;  /* 0x0000f00003167a24 */ /* 0x000fe400078e0216 */
.L_x_5535:
        /* <DEDUP_REMOVED lines=21> */
.L_x_5539:
[----:B------:R-:W2:Y:S02]  /*11c0*/  LDG.E.U8 R2, [R2.64] ;  /* 0x0000002402027981 */ /* 0x000ea4000c1e1100 */
[----:B--2---:R-:W0:Y:S02]  /*11d0*/  I2F.U16 R0, R2 ;  /* 0x0000000200007306 */ /* 0x004e240000101000 */
[----:B0-----:R-:W-:-:S04]  /*11e0*/  F2FP.BF16.PACK_AB R0, RZ, R0 ;  /* 0x00000000ff00723e */ /* 0x001fc800000010ff */
[----:B------:R-:W-:Y:S01]  /*11f0*/  PRMT R23, R0, 0x7610, R23 ;  /* 0x0000761000177816 */ /* 0x000fe20000000017 */
[----:B------:R-:W-:Y:S05]  /*1200*/  BRA `(.L_x_5541) ;  /* 0x00000f0000007947 */ /* 0x000fea0003800000 */
.L_x_5538:
        /* <DEDUP_REMOVED lines=11> */
.L_x_5543:
[----:B------:R-:W2:Y:S02]  /*12c0*/  LDG.E R2, [R2.64] ;  /* 0x0000002402027981 */ /* 0x000ea4000c1e1900 */
[----:B--2---:R-:W0:Y:S02]  /*12d0*/  I2F R0, R2 ;  /* 0x0000000200007306 */ /* 0x004e240000201400 */
[----:B0-----:R-:W-:-:S04]  /*12e0*/  F2FP.BF16.PACK_AB R0, RZ, R0 ;  /* 0x00000000ff00723e */ /* 0x001fc800000010ff */
[----:B------:R-:W-:Y:S01]  /*12f0*/  PRMT R23, R0, 0x7610, R23 ;  /* 0x0000761000177816 */ /* 0x000fe20000000017 */
[----:B------:R-:W-:Y:S05]  /*1300*/  BRA `(.L_x_5541) ;  /* 0x00000e0000007947 */ /* 0x000fea0003800000 */
.L_x_5542:
[----:B------:R-:W2:Y:S02]  /*1310*/  LDG.E.U16 R2, [R2.64] ;  /* 0x0000002402027981 */ /* 0x000ea4000c1e1500 */
[----:B--2---:R-:W0:Y:S02]  /*1320*/  I2F.S16 R0, R2 ;  /* 0x0000000200007306 */ /* 0x004e240000101400 */
[----:B0-----:R-:W-:-:S04]  /*1330*/  F2FP.BF16.PACK_AB R0, RZ, R0 ;  /* 0x00000000ff00723e */ /* 0x001fc800000010ff */
[----:B------:R-:W-:Y:S01]  /*1340*/  PRMT R23, R0, 0x7610, R23 ;  /* 0x0000761000177816 */ /* 0x000fe20000000017 */
[----:B------:R-:W-:Y:S05]  /*1350*/  BRA `(.L_x_5541) ;  /* 0x00000db000007947 */ /* 0x000fea0003800000 */
.L_x_5537:
        /* <DEDUP_REMOVED lines=9> */
.L_x_5545:
[----:B------:R-:W2:Y:S02]  /*13f0*/  LDG.E.U16 R0, [R2.64] ;  /* 0x0000002402007981 */ /* 0x000ea4000c1e1500 */
[----:B--2---:R-:W-:-:S05]  /*1400*/  HADD2.F32 R0, -RZ, R0.H0_H0 ;  /* 0x20000000ff007230 */ /* 0x004fca0000004100 */
[----:B------:R-:W-:-:S04]  /*1410*/  F2FP.BF16.PACK_AB R0, RZ, R0 ;  /* 0x00000000ff00723e */ /* 0x000fc800000010ff */
[----:B------:R-:W-:Y:S01]  /*1420*/  PRMT R23, R0, 0x7610, R23 ;  /* 0x0000761000177816 */ /* 0x000fe20000000017 */
[----:B------:R-:W-:Y:S05]  /*1430*/  BRA `(.L_x_5541) ;  /* 0x00000cd000007947 */ /* 0x000fea0003800000 */
.L_x_5544:
        /* <DEDUP_REMOVED lines=9> */
.L_x_5547:
[----:B------:R-:W2:Y:S02]  /*14d0*/  LDG.E.U16 R2, [R2.64] ;  /* 0x0000002402027981 */ /* 0x000ea4000c1e1500 */
[----:B--2---:R-:W-:-:S05]  /*14e0*/  HADD2.F32 R0, -RZ, R2.H0_H0 ;  /* 0x20000002ff007230 */ /* 0x004fca0000004100 */
[----:B------:R-:W-:-:S04]  /*14f0*/  F2FP.BF16.PACK_AB R0, RZ, R0 ;  /* 0x00000000ff00723e */ /* 0x000fc800000010ff */
[----:B------:R-:W-:Y:S01]  /*1500*/  PRMT R23, R0, 0x7610, R23 ;  /* 0x0000761000177816 */ /* 0x000fe20000000017 */
[----:B------:R-:W-:Y:S05]  /*1510*/  BRA `(.L_x_5541) ;  /* 0x00000bf000007947 */ /* 0x000fea0003800000 */
.L_x_5546:
[----:B------:R-:W2:Y:S02]  /*1520*/  LDG.E.64 R2, [R2.64] ;  /* 0x0000002402027981 */ /* 0x000ea4000c1e1b00 */
[----:B--2---:R-:W0:Y:S01]  /*1530*/  F2F.F32.F64 R0, R2 ;  /* 0x0000000200007310 */ /* 0x004e220000301000 */
[----:B------:R-:W0:-:S14]  /*1540*/  DSETP.GEU.AND P0, PT, |R2|, c[0x2][0x0], PT ;  /* 0x008000000200762a */ /* 0x000e1c0003f0e200 */
[----:B0-----:R-:W-:-:S05]  /*1550*/  @!P0 FMUL R0, R0, 1.175494350822287508e-38 ;  /* 0x0080000000008820 */ /* 0x001fca0000400000 */
[----:B------:R-:W-:-:S04]  /*1560*/  F2FP.BF16.PACK_AB R0, RZ, R0 ;  /* 0x00000000ff00723e */ /* 0x000fc800000010ff */
[----:B------:R-:W-:Y:S01]  /*1570*/  PRMT R23, R0, 0x7610, R23 ;  /* 0x0000761000177816 */ /* 0x000fe20000000017 */
[----:B------:R-:W-:Y:S05]  /*1580*/  BRA `(.L_x_5541) ;  /* 0x00000b8000007947 */ /* 0x000fea0003800000 */
.L_x_5536:
        /* <DEDUP_REMOVED lines=14> */
.L_x_5550:
[----:B------:R-:W2:Y:S02]  /*1670*/  LDG.E.64 R2, [R2.64] ;  /* 0x0000002402027981 */ /* 0x000ea4000c1e1b00 */
[----:B--2---:R-:W0:Y:S01]  /*1680*/  F2F.F32.F64 R0, R2 ;  /* 0x0000000200007310 */ /* 0x004e220000301000 */
[----:B------:R-:W0:-:S14]  /*1690*/  DSETP.GEU.AND P0, PT, |R2|, c[0x2][0x0], PT ;  /* 0x008000000200762a */ /* 0x000e1c0003f0e200 */
[----:B0-----:R-:W-:-:S05]  /*16a0*/  @!P0 FMUL R0, R0, 1.175494350822287508e-38 ;  /* 0x0080000000008820 */ /* 0x001fca0000400000 */
[----:B------:R-:W-:-:S04]  /*16b0*/  F2FP.BF16.PACK_AB R0, RZ, R0 ;  /* 0x00000000ff00723e */ /* 0x000fc800000010ff */
[----:B------:R-:W-:Y:S01]  /*16c0*/  PRMT R23, R0, 0x7610, R23 ;  /* 0x0000761000177816 */ /* 0x000fe20000000017 */
[----:B------:R-:W-:Y:S05]  /*16d0*/  BRA `(.L_x_5541) ;  /* 0x00000a3000007947 */ /* 0x000fea0003800000 */
.L_x_5549:
        /* <DEDUP_REMOVED lines=28> */
.L_x_5552:
        /* <DEDUP_REMOVED lines=15> */
.L_x_5551:
[----:B------:R0:W5:Y:S01]  /*1990*/  LDG.E.U16 R23, [R2.64] ;  /* 0x0000002402177981 */ /* 0x000162000c1e1500 */
[----:B------:R-:W-:Y:S05]  /*19a0*/  BRA `(.L_x_5541) ;  /* 0x0000076000007947 */ /* 0x000fea0003800000 */
.L_x_5548:
        /* <DEDUP_REMOVED lines=12> */
.L_x_5555:
        /* <DEDUP_REMOVED lines=21> */
.L_x_5559:
[----:B------:R-:W-:Y:S05]  /*1bc0*/  BSYNC B1 ;  /* 0x0000000000017941 */ /* 0x000fea0003800000 */
.L_x_5558:
[----:B------:R-:W-:Y:S01]  /*1bd0*/  LEA R3, R0, 0x3b800000, 0x17 ;  /* 0x3b80000000037811 */ /* 0x000fe200078eb8ff */
[----:B------:R-:W-:-:S05]  /*1be0*/  IMAD.SHL.U32 R0, R2, 0x100000, RZ ;  /* 0x0010000002007824 */ /* 0x000fca00078e00ff */
[----:B------:R-:W-:Y:S02]  /*1bf0*/  LOP3.LUT R0, R3, R0, R4, 0xfe, !PT ;  /* 0x0000000003007212 */ /* 0x000fe400078efe04 */
.L_x_5557:
[----:B------:R-:W-:Y:S05]  /*1c00*/  BSYNC B0 ;  /* 0x0000000000007941 */ /* 0x000fea0003800000 */
.L_x_5556:
[----:B------:R-:W-:-:S04]  /*1c10*/  F2FP.BF16.PACK_AB R0, RZ, R0 ;  /* 0x00000000ff00723e */ /* 0x000fc800000010ff */
[----:B------:R-:W-:Y:S01]  /*1c20*/  PRMT R23, R0, 0x7610, R23 ;  /* 0x0000761000177816 */ /* 0x000fe20000000017 */
[----:B------:R-:W-:Y:S05]  /*1c30*/  BRA `(.L_x_5541) ;  /* 0x000004d000007947 */ /* 0x000fea0003800000 */
.L_x_5554:
        /* <DEDUP_REMOVED lines=21> */
.L_x_5563:
[----:B------:R-:W-:Y:S05]  /*1d90*/  BSYNC B1 ;  /* 0x0000000000017941 */ /* 0x000fea0003800000 */
.L_x_5562:
[----:B------:R-:W-:Y:S01]  /*1da0*/  LEA R3, R0, 0x37800000, 0x17 ;  /* 0x3780000000037811 */ /* 0x000fe200078eb8ff */
[----:B------:R-:W-:-:S05]  /*1db0*/  IMAD.SHL.U32 R0, R2, 0x200000, RZ ;  /* 0x0020000002007824 */ /* 0x000fca00078e00ff */
[----:B------:R-:W-:Y:S02]  /*1dc0*/  LOP3.LUT R0, R3, R0, R4, 0xfe, !PT ;  /* 0x0000000003007212 */ /* 0x000fe400078efe04 */
.L_x_5561:
[----:B------:R-:W-:Y:S05]  /*1dd0*/  BSYNC B0 ;  /* 0x0000000000007941 */ /* 0x000fea0003800000 */
.L_x_5560:
[----:B------:R-:W-:-:S04]  /*1de0*/  F2FP.BF16.PACK_AB R0, RZ, R0 ;  /* 0x00000000ff00723e */ /* 0x000fc800000010ff */
[----:B------:R-:W-:Y:S01]  /*1df0*/  PRMT R23, R0, 0x7610, R23 ;  /* 0x0000761000177816 */ /* 0x000fe20000000017 */
[----:B------:R-:W-:Y:S05]  /*1e00*/  BRA `(.L_x_5541) ;  /* 0x0000030000007947 */ /* 0x000fea0003800000 */
.L_x_5553:
        /* <DEDUP_REMOVED lines=14> */
.L_x_5567:
[----:B------:R-:W-:Y:S05]  /*1ef0*/  BSYNC B0 ;  /* 0x0000000000007941 */ /* 0x000fea0003800000 */
.L_x_5566:
[----:B------:R-:W-:-:S04]  /*1f00*/  F2FP.BF16.PACK_AB R0, RZ, R0 ;  /* 0x00000000ff00723e */ /* 0x000fc800000010ff */
[----:B------:R-:W-:Y:S01]  /*1f10*/  PRMT R23, R0, 0x7610, R23 ;  /* 0x0000761000177816 */ /* 0x000fe20000000017 */
[----:B------:R-:W-:Y:S05]  /*1f20*/  BRA `(.L_x_5541) ;  /* 0x000001e000007947 */ /* 0x000fea0003800000 */
.L_x_5540:
        /* <DEDUP_REMOVED lines=21> */
.L_x_5565:
[----:B------:R-:W2:Y:S02]  /*2080*/  LDG.E.64 R2, [R2.64] ;  /* 0x0000002402027981 */ /* 0x000ea4000c1e1b00 */
[----:B--2---:R-:W0:Y:S02]  /*2090*/  I2F.U64 R0, R2 ;  /* 0x0000000200007312 */ /* 0x004e240000301000 */
[----:B0-----:R-:W-:-:S04]  /*20a0*/  F2FP.BF16.PACK_AB R0, RZ, R0 ;  /* 0x00000000ff00723e */ /* 0x001fc800000010ff */
[----:B------:R-:W-:Y:S01]  /*20b0*/  PRMT R23, R0, 0x7610, R23 ;  /* 0x0000761000177816 */ /* 0x000fe20000000017 */
[----:B------:R-:W-:Y:S05]  /*20c0*/  BRA `(.L_x_5541) ;  /* 0x0000004000007947 */ /* 0x000fea0003800000 */
.L_x_5564:
[----:B------:R-:W2:Y:S02]  /*20d0*/  LDG.E R2, [R2.64] ;  /* 0x0000002402027981 */ /* 0x000ea4000c1e1900 */
[----:B--2---:R-:W0:Y:S02]  /*20e0*/  I2F.U32 R0, R2 ;  /* 0x0000000200007306 */ /* 0x004e240000201000 */
[----:B0-----:R-:W-:-:S04]  /*20f0*/  F2FP.BF16.PACK_AB R0, RZ, R0 ;  /* 0x00000000ff00723e */ /* 0x001fc800000010ff */
[----:B------:R-:W-:Y:S02]  /*2100*/  PRMT R23, R0, 0x7610, R23 ;  /* 0x0000761000177816 */ /* 0x000fe40000000017 */
.L_x_5541:
        /* <DEDUP_REMOVED lines=18> */
.L_x_5571:
[----:B------:R-:W2:Y:S02]  /*2230*/  LDG.E.U8 R2, [R2.64] ;  /* 0x0000002402027981 */ /* 0x000ea4000c1e1100 */
[----:B--2---:R-:W0:Y:S02]  /*2240*/  I2F.U16 R0, R2 ;  /* 0x0000000200007306 */ /* 0x004e240000101000 */
[----:B0-----:R-:W-:Y:S01]  /*2250*/  F2FP.BF16.PACK_AB R0, RZ, R0 ;  /* 0x00000000ff00723e */ /* 0x001fe200000010ff */
[----:B------:R-:W-:Y:S05]  /*2260*/  BRA `(.L_x_5573) ;  /* 0x00000e3000007947 */ /* 0x000fea0003800000 */
.L_x_5570:
        /* <DEDUP_REMOVED lines=10> */
.L_x_5575:
[----:B------:R-:W2:Y:S02]  /*2310*/  LDG.E R2, [R2.64] ;  /* 0x0000002402027981 */ /* 0x000ea4000c1e1900 */
[----:B--2---:R-:W0:Y:S02]  /*2320*/  I2F R0, R2 ;  /* 0x0000000200007306 */ /* 0x004e240000201400 */
[----:B0-----:R-:W-:Y:S01]  /*2330*/  F2FP.BF16.PACK_AB R0, RZ, R0 ;  /* 0x00000000ff00723e */ /* 0x001fe200000010ff */
[----:B------:R-:W-:Y:S05]  /*2340*/  BRA `(.L_x_5573) ;  /* 0x00000d5000007947 */ /* 0x000fea0003800000 */
.L_x_5574:
[----:B------:R-:W2:Y:S02]  /*2350*/  LDG.E.U16 R2, [R2.64] ;  /* 0x0000002402027981 */ /* 0x000ea4000c1e1500 */
[----:B--2---:R-:W0:Y:S02]  /*2360*/  I2F.S16 R0, R2 ;  /* 0x0000000200007306 */ /* 0x004e240000101400 */
[----:B0-----:R-:W-:Y:S01]  /*2370*/  F2FP.BF16.PACK_AB R0, RZ, R0 ;  /* 0x00000000ff00723e */ /* 0x001fe200000010ff */
[----:B------:R-:W-:Y:S05]  /*2380*/  BRA `(.L_x_5573) ;  /* 0x00000d1000007947 */ /* 0x000fea0003800000 */
.L_x_5569:
        /* <DEDUP_REMOVED lines=9> */
.L_x_5577:
[----:B------:R-:W2:Y:S02]  /*2420*/  LDG.E.U16 R0, [R2.64] ;  /* 0x0000002402007981 */ /* 0x000ea4000c1e1500 */
[----:B--2---:R-:W-:-:S05]  /*2430*/  HADD2.F32 R0, -RZ, R0.H0_H0 ;  /* 0x20000000ff007230 */ /* 0x004fca0000004100 */
[----:B------:R-:W-:Y:S01]  /*2440*/  F2FP.BF16.PACK_AB R0, RZ, R0 ;  /* 0x00000000ff00723e */ /* 0x000fe200000010ff */
[----:B------:R-:W-:Y:S05]  /*2450*/  BRA `(.L_x_5573) ;  /* 0x00000c4000007947 */ /* 0x000fea0003800000 */
.L_x_5576:
        /* <DEDUP_REMOVED lines=9> */
.L_x_5579:
[----:B------:R-:W2:Y:S02]  /*24f0*/  LDG.E.U16 R2, [R2.64] ;  /* 0x0000002402027981 */ /* 0x000ea4000c1e1500 */
[----:B--2---:R-:W-:-:S05]  /*2500*/  HADD2.F32 R0, -RZ, R2.H0_H0 ;  /* 0x20000002ff007230 */ /* 0x004fca0000004100 */
[----:B------:R-:W-:Y:S01]  /*2510*/  F2FP.BF16.PACK_AB R0, RZ, R0 ;  /* 0x00000000ff00723e */ /* 0x000fe200000010ff */
[----:B------:R-:W-:Y:S05]  /*2520*/  BRA `(.L_x_5573) ;  /* 0x00000b7000007947 */ /* 0x000fea0003800000 */
.L_x_5578:
[----:B------:R-:W2:Y:S02]  /*2530*/  LDG.E.64 R2, [R2.64] ;  /* 0x0000002402027981 */ /* 0x000ea4000c1e1b00 */
[----:B--2---:R-:W0:Y:S01]  /*2540*/  F2F.F32.F64 R0, R2 ;  /* 0x0000000200007310 */ /* 0x004e220000301000 */
[----:B------:R-:W0:-:S14]  /*2550*/  DSETP.GEU.AND P0, PT, |R2|, c[0x2][0x0], PT ;  /* 0x008000000200762a */ /* 0x000e1c0003f0e200 */
[----:B0-----:R-:W-:-:S05]  /*2560*/  @!P0 FMUL R0, R0, 1.175494350822287508e-38 ;  /* 0x0080000000008820 */ /* 0x001fca0000400000 */
[----:B------:R-:W-:Y:S01]  /*2570*/  F2FP.BF16.PACK_AB R0, RZ, R0 ;  /* 0x00000000ff00723e */ /* 0x000fe200000010ff */
[----:B------:R-:W-:Y:S05]  /*2580*/  BRA `(.L_x_5573) ;  /* 0x00000b1000007947 */ /* 0x000fea0003800000 */
.L_x_5568:
        /* <DEDUP_REMOVED lines=13> */
.L_x_5582:
[----:B------:R-:W2:Y:S02]  /*2660*/  LDG.E.64 R2, [R2.64] ;  /* 0x0000002402027981 */ /* 0x000ea4000c1e1b00 */
[----:B--2---:R-:W0:Y:S01]  /*2670*/  F2F.F32.F64 R0, R2 ;  /* 0x0000000200007310 */ /* 0x004e220000301000 */
[----:B------:R-:W0:-:S14]  /*2680*/  DSETP.GEU.AND P0, PT, |R2|, c[0x2][0x0], PT ;  /* 0x008000000200762a */ /* 0x000e1c0003f0e200 */
[----:B0-----:R-:W-:-:S05]  /*2690*/  @!P0 FMUL R0, R0, 1.175494350822287508e-38 ;  /* 0x0080000000008820 */ /* 0x001fca0000400000 */
[----:B------:R-:W-:Y:S01]  /*26a0*/  F2FP.BF16.PACK_AB R0, RZ, R0 ;  /* 0x00000000ff00723e */ /* 0x000fe200000010ff */
[----:B------:R-:W-:Y:S05]  /*26b0*/  BRA `(.L_x_5573) ;  /* 0x000009e000007947 */ /* 0x000fea0003800000 */
.L_x_5581:
        /* <DEDUP_REMOVED lines=28> */
.L_x_5584:
        /* <DEDUP_REMOVED lines=15> */
.L_x_5583:
[----:B------:R0:W5:Y:S01]  /*2970*/  LDG.E.U16 R0, [R2.64] ;  /* 0x0000002402007981 */ /* 0x000162000c1e1500 */
[----:B------:R-:W-:Y:S05]  /*2980*/  BRA `(.L_x_5573) ;  /* 0x0000071000007947 */ /* 0x000fea0003800000 */
.L_x_5580:
        /* <DEDUP_REMOVED lines=12> */
.L_x_5587:
        /* <DEDUP_REMOVED lines=21> */
.L_x_5591:
[----:B------:R-:W-:Y:S05]  /*2ba0*/  BSYNC B1 ;  /* 0x0000000000017941 */ /* 0x000fea0003800000 */
.L_x_5590:
[----:B------:R-:W-:Y:S01]  /*2bb0*/  LEA R3, R0, 0x3b800000, 0x17 ;  /* 0x3b80000000037811 */ /* 0x000fe200078eb8ff */
[----:B------:R-:W-:-:S05]  /*2bc0*/  IMAD.SHL.U32 R0, R2, 0x100000, RZ ;  /* 0x0010000002007824 */ /* 0x000fca00078e00ff */
[----:B------:R-:W-:Y:S02]  /*2bd0*/  LOP3.LUT R0, R3, R0, R4, 0xfe, !PT ;  /* 0x0000000003007212 */ /* 0x000fe400078efe04 */
.L_x_5589:
[----:B------:R-:W-:Y:S05]  /*2be0*/  BSYNC B0 ;  /* 0x0000000000007941 */ /* 0x000fea0003800000 */
.L_x_5588:
[----:B------:R-:W-:Y:S01]  /*2bf0*/  F2FP.BF16.PACK_AB R0, RZ, R0 ;  /* 0x00000000ff00723e */ /* 0x000fe200000010ff */
[----:B------:R-:W-:Y:S05]  /*2c00*/  BRA `(.L_x_5573) ;  /* 0x0000049000007947 */ /* 0x000fea0003800000 */
.L_x_5586:
        /* <DEDUP_REMOVED lines=21> */
.L_x_5595:
[----:B------:R-:W-:Y:S05]  /*2d60*/  BSYNC B1 ;  /* 0x0000000000017941 */ /* 0x000fea0003800000 */
.L_x_5594:
[----:B------:R-:W-:Y:S01]  /*2d70*/  LEA R3, R0, 0x37800000, 0x17 ;  /* 0x3780000000037811 */ /* 0x000fe200078eb8ff */
[----:B------:R-:W-:-:S05]  /*2d80*/  IMAD.SHL.U32 R0, R2, 0x200000, RZ ;  /* 0x0020000002007824 */ /* 0x000fca00078e00ff */
[----:B------:R-:W-:Y:S02]  /*2d90*/  LOP3.LUT R0, R3, R0, R4, 0xfe, !PT ;  /* 0x0000000003007212 */ /* 0x000fe400078efe04 */
.L_x_5593:
[----:B------:R-:W-:Y:S05]  /*2da0*/  BSYNC B0 ;  /* 0x0000000000007941 */ /* 0x000fea0003800000 */
.L_x_5592:
[----:B------:R-:W-:Y:S01]  /*2db0*/  F2FP.BF16.PACK_AB R0, RZ, R0 ;  /* 0x00000000ff00723e */ /* 0x000fe200000010ff */
[----:B------:R-:W-:Y:S05]  /*2dc0*/  BRA `(.L_x_5573) ;  /* 0x000002d000007947 */ /* 0x000fea0003800000 */
.L_x_5585:
        /* <DEDUP_REMOVED lines=14> */
.L_x_5599:
[----:B------:R-:W-:Y:S05]  /*2eb0*/  BSYNC B0 ;  /* 0x0000000000007941 */ /* 0x000fea0003800000 */
.L_x_5598:
[----:B------:R-:W-:Y:S01]  /*2ec0*/  F2FP.BF16.PACK_AB R0, RZ, R0 ;  /* 0x00000000ff00723e */ /* 0x000fe200000010ff */
[----:B------:R-:W-:Y:S05]  /*2ed0*/  BRA `(.L_x_5573) ;  /* 0x000001c000007947 */ /* 0x000fea0003800000 */
.L_x_5572:
        /* <DEDUP_REMOVED lines=21> */
.L_x_5597:
[----:B------:R-:W2:Y:S02]  /*3030*/  LDG.E.64 R2, [R2.64] ;  /* 0x0000002402027981 */ /* 0x000ea4000c1e1b00 */
[----:B--2---:R-:W0:Y:S02]  /*3040*/  I2F.U64 R0, R2 ;  /* 0x0000000200007312 */ /* 0x004e240000301000 */
[----:B0-----:R-:W-:Y:S01]  /*3050*/  F2FP.BF16.PACK_AB R0, RZ, R0 ;  /* 0x00000000ff00723e */ /* 0x001fe200000010ff */
[----:B------:R-:W-:Y:S05]  /*3060*/  BRA `(.L_x_5573) ;  /* 0x0000003000007947 */ /* 0x000fea0003800000 */
.L_x_5596:
[----:B------:R-:W2:Y:S02]  /*3070*/  LDG.E R2, [R2.64] ;  /* 0x0000002402027981 */ /* 0x000ea4000c1e1900 */
[----:B--2---:R-:W0:Y:S02]  /*3080*/  I2F.U32 R0, R2 ;  /* 0x0000000200007306 */ /* 0x004e240000201000 */
[----:B0-----:R-:W-:-:S06]  /*3090*/  F2FP.BF16.PACK_AB R0, RZ, R0 ;  /* 0x00000000ff00723e */ /* 0x001fcc00000010ff */
.L_x_5573:
[----:B-----5:R-:W-:Y:S01]  /*30a0*/  PRMT R0, RZ, 0x5410, R0 ;  /* 0x00005410ff007816 */ /* 0x020fe20000000000 */
[----:B------:R-:W1:Y:S01]  /*30b0*/  LDC.U8 R4, c[0x0][0x3e1] ;  /* 0x0000f840ff047b82 */ /* 0x000e620000000000 */
[----:B------:R-:W-:-:S03]  /*30c0*/  PRMT R23, RZ, 0x5410, R23 ;  /* 0x00005410ff177816 */ /* 0x000fc60000000017 */
[----:B------:R-:W-:-:S06]  /*30d0*/  FMUL.FTZ R0, R0, -1.4426950216293334961 ;  /* 0xbfb8aa3b00007820 */ /* 0x000fcc0000410000 */
[----:B------:R-:W2:Y:S01]  /*30e0*/  MUFU.EX2 R0, R0 ;  /* 0x0000000000007308 */ /* 0x000ea20000000800 */
[----:B01----:R-:W-:Y:S01]  /*30f0*/  PRMT R3, R4, 0x9910, RZ ;  /* 0x0000991004037816 */ /* 0x003fe200000000ff */
[----:B--2---:R-:W-:-:S03]  /*3100*/  FADD.FTZ R2, R0, 1 ;  /* 0x3f80000000027421 */ /* 0x004fc60000010000 */
[----:B------:R-:W-:-:S03]  /*3110*/  ISETP.GT.AND P0, PT, R3, 0x9, PT ;  /* 0x000000090300780c */ /* 0x000fc60003f04270 */
[----:B------:R-:W0:Y:S02]  /*3120*/  MUFU.RCP R2, R2 ;  /* 0x0000000200027308 */ /* 0x000e240000001000 */
[----:B0-----:R-:W-:-:S05]  /*3130*/  FMUL.FTZ R23, R23, R2 ;  /* 0x0000000217177220 */ /* 0x001fca0000410000 */
[----:B------:R-:W-:-:S03]  /*3140*/  F2FP.BF16.PACK_AB R23, RZ, R23 ;  /* 0x00000017ff17723e */ /* 0x000fc600000010ff */
        /* <DEDUP_REMOVED lines=13> */
.L_x_5603:
[----:B------:R-:W-:-:S06]  /*3220*/  PRMT R3, RZ, 0x5410, R23 ;  /* 0x00005410ff037816 */ /* 0x000fcc0000000017 */
[----:B------:R-:W0:Y:S02]  /*3230*/  F2I.S64.TRUNC R2, R3 ;  /* 0x0000000300027311 */ /* 0x000e24000020d900 */
[----:B0-----:R0:W-:Y:S01]  /*3240*/  STG.E.U8 [R16.64], R2 ;  /* 0x0000000210007986 */ /* 0x0011e2000c101124 */
[----:B------:R-:W-:Y:S05]  /*3250*/  BRA `(.L_x_5605) ;  /* 0x00000e4000007947 */ /* 0x000fea0003800000 */
.L_x_5602:
        /* <DEDUP_REMOVED lines=10> */
.L_x_5607:
[----:B------:R-:W-:-:S06]  /*3300*/  PRMT R23, RZ, 0x5410, R23 ;  /* 0x00005410ff177816 */ /* 0x000fcc0000000017 */
[----:B------:R-:W0:Y:S02]  /*3310*/  F2I.FTZ.TRUNC.NTZ R23, R23 ;  /* 0x0000001700177305 */ /* 0x000e24000021f100 */
[----:B0-----:R0:W-:Y:S01]  /*3320*/  STG.E [R16.64], R23 ;  /* 0x0000001710007986 */ /* 0x0011e2000c101924 */
[----:B------:R-:W-:Y:S05]  /*3330*/  BRA `(.L_x_5605) ;  /* 0x00000d6000007947 */ /* 0x000fea0003800000 */
.L_x_5606:
[----:B------:R-:W-:-:S06]  /*3340*/  PRMT R23, RZ, 0x5410, R23 ;  /* 0x00005410ff177816 */ /* 0x000fcc0000000017 */
[----:B------:R-:W0:Y:S02]  /*3350*/  F2I.FTZ.TRUNC.NTZ R23, R23 ;  /* 0x0000001700177305 */ /* 0x000e24000021f100 */
[----:B0-----:R0:W-:Y:S01]  /*3360*/  STG.E.U16 [R16.64], R23 ;  /* 0x0000001710007986 */ /* 0x0011e2000c101524 */
[----:B------:R-:W-:Y:S05]  /*3370*/  BRA `(.L_x_5605) ;  /* 0x00000d2000007947 */ /* 0x000fea0003800000 */
.L_x_5601:
        /* <DEDUP_REMOVED lines=9> */
.L_x_5609:
[----:B------:R-:W-:-:S04]  /*3410*/  PRMT R0, RZ, 0x5410, R23 ;  /* 0x00005410ff007816 */ /* 0x000fc80000000017 */
[----:B------:R-:W-:-:S05]  /*3420*/  F2FP.PACK_AB R0, RZ, R0 ;  /* 0x00000000ff00723e */ /* 0x000fca00000000ff */
[----:B------:R0:W-:Y:S01]  /*3430*/  STG.E.U16 [R16.64], R0 ;  /* 0x0000000010007986 */ /* 0x0001e2000c101524 */
[----:B------:R-:W-:Y:S05]  /*3440*/  BRA `(.L_x_5605) ;  /* 0x00000c5000007947 */ /* 0x000fea0003800000 */
.L_x_5608:
        /* <DEDUP_REMOVED lines=10> */
.L_x_5611:
[----:B------:R-:W-:-:S04]  /*34f0*/  PRMT R23, RZ, 0x5410, R23 ;  /* 0x00005410ff177816 */ /* 0x000fc80000000017 */
[----:B------:R-:W-:-:S04]  /*3500*/  F2FP.PACK_AB R3, RZ, R23 ;  /* 0x00000017ff03723e */ /* 0x000fc800000000ff */
[----:B------:R-:W-:-:S05]  /*3510*/  PRMT R3, R3, 0x5410, RZ ;  /* 0x0000541003037816 */ /* 0x000fca00000000ff */
[----:B------:R0:W-:Y:S01]  /*3520*/  STG.E [R16.64], R3 ;  /* 0x0000000310007986 */ /* 0x0001e2000c101924 */
[----:B------:R-:W-:Y:S05]  /*3530*/  BRA `(.L_x_5605) ;  /* 0x00000b6000007947 */ /* 0x000fea0003800000 */
.L_x_5610:
[----:B------:R-:W-:-:S05]  /*3540*/  PRMT R2, RZ, 0x5410, R23 ;  /* 0x00005410ff027816 */ /* 0x000fca0000000017 */
[----:B------:R-:W-:-:S06]  /*3550*/  FMUL.FTZ R2, R2, 1 ;  /* 0x3f80000002027820 */ /* 0x000fcc0000410000 */
[----:B------:R-:W0:Y:S02]  /*3560*/  F2F.F64.F32 R2, R2 ;  /* 0x0000000200027310 */ /* 0x000e240000201800 */
[----:B0-----:R0:W-:Y:S01]  /*3570*/  STG.E.64 [R16.64], R2 ;  /* 0x0000000210007986 */ /* 0x0011e2000c101b24 */
[----:B------:R-:W-:Y:S05]  /*3580*/  BRA `(.L_x_5605) ;  /* 0x00000b1000007947 */ /* 0x000fea0003800000 */
.L_x_5600:
        /* <DEDUP_REMOVED lines=13> */
.L_x_5614:
[----:B------:R-:W-:Y:S01]  /*3660*/  PRMT R23, RZ, 0x5410, R23 ;  /* 0x00005410ff177816 */ /* 0x000fe20000000017 */
[----:B------:R-:W-:-:S04]  /*3670*/  CS2R R6, SRZ ;  /* 0x0000000000067805 */ /* 0x000fc8000001ff00 */
[----:B------:R-:W-:-:S06]  /*3680*/  FMUL.FTZ R4, R23, 1 ;  /* 0x3f80000017047820 */ /* 0x000fcc0000410000 */
[----:B------:R-:W0:Y:S02]  /*3690*/  F2F.F64.F32 R4, R4 ;  /* 0x0000000400047310 */ /* 0x000e240000201800 */
[----:B0-----:R0:W-:Y:S01]  /*36a0*/  STG.E.128 [R16.64], R4 ;  /* 0x0000000410007986 */ /* 0x0011e2000c101d24 */
[----:B------:R-:W-:Y:S05]  /*36b0*/  BRA `(.L_x_5605) ;  /* 0x000009e000007947 */ /* 0x000fea0003800000 */
.L_x_5613:
        /* <DEDUP_REMOVED lines=21> */
.L_x_5618:
[----:B------:R-:W-:Y:S05]  /*3810*/  BSYNC B0 ;  /* 0x0000000000007941 */ /* 0x000fea0003800000 */
.L_x_5617:
[----:B------:R-:W-:-:S05]  /*3820*/  LOP3.LUT R3, R0, R3, RZ, 0xfc, !PT ;  /* 0x0000000300037212 */ /* 0x000fca00078efcff */
[----:B------:R0:W-:Y:S01]  /*3830*/  STG.E.U8 [R16.64], R3 ;  /* 0x0000000310007986 */ /* 0x0001e2000c101124 */
[----:B------:R-:W-:Y:S05]  /*3840*/  BRA `(.L_x_5605) ;  /* 0x0000085000007947 */ /* 0x000fea0003800000 */
.L_x_5616:
        /* <DEDUP_REMOVED lines=13> */
.L_x_5620:
[----:B------:R-:W-:Y:S01]  /*3920*/  IMAD.MOV.U32 R0, RZ, RZ, 0x7f ;  /* 0x0000007fff007424 */ /* 0x000fe200078e00ff */
[----:B------:R-:W-:-:S04]  /*3930*/  ISETP.GT.U32.AND P0, PT, R2, 0x7f800000, PT ;  /* 0x7f8000000200780c */ /* 0x000fc80003f04070 */
[----:B------:R-:W-:-:S04]  /*3940*/  SEL R0, R0, 0x7c, P0 ;  /* 0x0000007c00007807 */ /* 0x000fc80000000000 */
.L_x_5621:
[----:B------:R-:W-:Y:S05]  /*3950*/  BSYNC B0 ;  /* 0x0000000000007941 */ /* 0x000fea0003800000 */
.L_x_5619:
[----:B------:R-:W-:-:S04]  /*3960*/  LOP3.LUT R2, R23, 0x80000000, RZ, 0xc0, !PT ;  /* 0x8000000017027812 */ /* 0x000fc800078ec0ff */
[----:B------:R-:W-:-:S04]  /*3970*/  SHF.R.U32.HI R3, RZ, 0x18, R2 ;  /* 0x00000018ff037819 */ /* 0x000fc80000011602 */
[----:B------:R-:W-:-:S05]  /*3980*/  LOP3.LUT R3, R0, R3, RZ, 0xfc, !PT ;  /* 0x0000000300037212 */ /* 0x000fca00078efcff */
[----:B------:R0:W-:Y:S01]  /*3990*/  STG.E.U8 [R16.64], R3 ;  /* 0x0000000310007986 */ /* 0x0001e2000c101124 */
[----:B------:R-:W-:Y:S05]  /*39a0*/  BRA `(.L_x_5605) ;  /* 0x000006f000007947 */ /* 0x000fea0003800000 */
.L_x_5615:
[----:B------:R0:W-:Y:S01]  /*39b0*/  STG.E.U16 [R16.64], R23 ;  /* 0x0000001710007986 */ /* 0x0001e2000c101524 */
[----:B------:R-:W-:Y:S05]  /*39c0*/  BRA `(.L_x_5605) ;  /* 0x000006d000007947 */ /* 0x000fea0003800000 */
.L_x_5612:
        /* <DEDUP_REMOVED lines=12> */
.L_x_5624:
        /* <DEDUP_REMOVED lines=17> */
.L_x_5627:
[----:B------:R-:W-:-:S04]  /*3ba0*/  LOP3.LUT R2, R23, 0x80000000, RZ, 0xc0, !PT ;  /* 0x8000000017027812 */ /* 0x000fc800078ec0ff */
[----:B------:R-:W-:-:S04]  /*3bb0*/  SHF.R.U32.HI R3, RZ, 0x18, R2 ;  /* 0x00000018ff037819 */ /* 0x000fc80000011602 */
[----:B------:R-:W-:-:S04]  /*3bc0*/  LOP3.LUT R0, R0, R3, RZ, 0xfc, !PT ;  /* 0x0000000300007212 */ /* 0x000fc800078efcff */
[----:B------:R-:W-:Y:S02]  /*3bd0*/  PRMT R8, R0, 0x7610, R8 ;  /* 0x0000761000087816 */ /* 0x000fe40000000008 */
.L_x_5626:
[----:B------:R-:W-:Y:S05]  /*3be0*/  BSYNC B0 ;  /* 0x0000000000007941 */ /* 0x000fea0003800000 */
.L_x_5625:
[----:B------:R0:W-:Y:S01]  /*3bf0*/  STG.E.U8 [R16.64], R8 ;  /* 0x0000000810007986 */ /* 0x0001e2000c101124 */
[----:B------:R-:W-:Y:S05]  /*3c00*/  BRA `(.L_x_5605) ;  /* 0x0000049000007947 */ /* 0x000fea0003800000 */
.L_x_5623:
        /* <DEDUP_REMOVED lines=17> */
.L_x_5630:
[----:B------:R-:W-:-:S04]  /*3d20*/  LOP3.LUT R2, R23, 0x80000000, RZ, 0xc0, !PT ;  /* 0x8000000017027812 */ /* 0x000fc800078ec0ff */
[----:B------:R-:W-:-:S04]  /*3d30*/  SHF.R.U32.HI R3, RZ, 0x18, R2 ;  /* 0x00000018ff037819 */ /* 0x000fc80000011602 */
[----:B------:R-:W-:-:S04]  /*3d40*/  LOP3.LUT R0, R0, R3, RZ, 0xfc, !PT ;  /* 0x0000000300007212 */ /* 0x000fc800078efcff */
[----:B------:R-:W-:Y:S02]  /*3d50*/  PRMT R8, R0, 0x7610, R8 ;  /* 0x0000761000087816 */ /* 0x000fe40000000008 */
.L_x_5629:
[----:B------:R-:W-:Y:S05]  /*3d60*/  BSYNC B0 ;  /* 0x0000000000007941 */ /* 0x000fea0003800000 */
.L_x_5628:
[----:B------:R0:W-:Y:S01]  /*3d70*/  STG.E.U8 [R16.64], R8 ;  /* 0x0000000810007986 */ /* 0x0001e2000c101124 */
[----:B------:R-:W-:Y:S05]  /*3d80*/  BRA `(.L_x_5605) ;  /* 0x0000031000007947 */ /* 0x000fea0003800000 */
.L_x_5622:
        /* <DEDUP_REMOVED lines=22> */
.L_x_5604:
        /* <DEDUP_REMOVED lines=20> */
.L_x_5632:
[----:B------:R-:W-:-:S06]  /*4030*/  PRMT R2, RZ, 0x5410, R23 ;  /* 0x00005410ff027816 */ /* 0x000fcc0000000017 */
[----:B------:R-:W0:Y:S02]  /*4040*/  F2I.U64.TRUNC R2, R2 ;  /* 0x0000000200027311 */ /* 0x000e24000020d800 */
[----:B0-----:R0:W-:Y:S01]  /*4050*/  STG.E.64 [R16.64], R2 ;  /* 0x0000000210007986 */ /* 0x0011e2000c101b24 */
[----:B------:R-:W-:Y:S05]  /*4060*/  BRA `(.L_x_5605) ;  /* 0x0000003000007947 */ /* 0x000fea0003800000 */
.L_x_5631:
[----:B------:R-:W-:-:S06]  /*4070*/  PRMT R23, RZ, 0x5410, R23 ;  /* 0x00005410ff177816 */ /* 0x000fcc0000000017 */
[----:B------:R-:W0:Y:S02]  /*4080*/  F2I.FTZ.U32.TRUNC.NTZ R23, R23 ;  /* 0x0000001700177305 */ /* 0x000e24000021f000 */
[----:B0-----:R0:W-:Y:S02]  /*4090*/  STG.E [R16.64], R23 ;  /* 0x0000001710007986 */ /* 0x0011e4000c101924 */
.L_x_5605:
[----:B------:R-:W-:-:S05]  /*40a0*/  IMAD R18, R19, 0x200, R18 ;  /* 0x0000020013127824 */ /* 0x000fca00078e0212 */
[----:B0-----:R-:W-:Y:S02]  /*40b0*/  IADD3 R23, R18, 0x80, RZ ;  /* 0x0000008012177810 */ /* 0x001fe40007ffe0ff */
.L_x_5534:
[----:B------:R-:W-:Y:S05]  /*40c0*/  BSYNC B6 ;  /* 0x0000000000067941 */ /* 0x000fea0003800000 */
.L_x_5533:
[----:B------:R-:W-:Y:S01]  /*40d0*/  ISETP.GE.AND P0, PT, R23, c[0x0][0x160], PT ;  /* 0x0000580017007a0c */ /* 0x000fe20003f06270 */
[----:B------:R-:W-:-:S12]  /*40e0*/  BSSY B6, `(.L_x_5633) ;  /* 0x000080a000067945 */ /* 0x000fd80003800000 */
[----:B------:R-:W-:Y:S05]  /*40f0*/  @P0 BRA `(.L_x_5634) ;  /* 0x0000808000000947 */ /* 0x000fea0003800000 */
[----:B------:R-:W-:Y:S01]  /*4100*/  ISETP.NE.AND P0, PT, RZ, c[0x0][0x168], PT ;  /* 0x00005a00ff007a0c */ /* 0x000fe20003f05270 */
[----:B------:R-:W-:Y:S02]  /*4110*/  IMAD.MOV.U32 R18, RZ, RZ, RZ ;  /* 0x000000ffff127224 */ /* 0x000fe400078e00ff */
[----:B------:R-:W-:Y:S02]  /*4120*/  IMAD.MOV.U32 R0, RZ, RZ, RZ ;  /* 0x000000ffff007224 */ /* 0x000fe400078e00ff */
        /* <DEDUP_REMOVED lines=11> */
[----:B------:R-:W-:Y:S01]  /*41e0*/  IMAD R18, R18, c[0x0][0x2a0], RZ ;  /* 0x0000a80012127a24 */ /* 0x000fe200078e02ff */
        /* <DEDUP_REMOVED lines=240> */
.L_x_5635:
        /* <DEDUP_REMOVED lines=21> */
.L_x_5639:
[----:B------:R-:W2:Y:S02]  /*5240*/  LDG.E.U8 R2, [R2.64] ;  /* 0x0000002402027981 */ /* 0x000ea4000c1e1100 */
[----:B--2---:R-:W0:Y:S02]  /*5250*/  I2F.U16 R0, R2 ;  /* 0x0000000200007306 */ /* 0x004e240000101000 */
[----:B0-----:R-:W-:-:S04]  /*5260*/  F2FP.BF16.PACK_AB R0, RZ, R0 ;  /* 0x00000000ff00723e */ /* 0x001fc800000010ff */
[----:B------:R-:W-:Y:S01]  /*5270*/  PRMT R19, R0, 0x7610, R19 ;  /* 0x0000761000137816 */ /* 0x000fe20000000013 */
[----:B------:R-:W-:Y:S05]  /*5280*/  BRA `(.L_x_5641) ;  /* 0x00000f0000007947 */ /* 0x000fea0003800000 */
.L_x_5638:
        /* <DEDUP_REMOVED lines=11> */
.L_x_5643:
[----:B------:R-:W2:Y:S02]  /*5340*/  LDG.E R2, [R2.64] ;  /* 0x0000002402027981 */ /* 0x000ea4000c1e1900 */
[----:B--2---:R-:W0:Y:S02]  /*5350*/  I2F R0, R2 ;  /* 0x0000000200007306 */ /* 0x004e240000201400 */
[----:B0-----:R-:W-:-:S04]  /*5360*/  F2FP.BF16.PACK_AB R0, RZ, R0 ;  /* 0x00000000ff00723e */ /* 0x001fc800000010ff */
[----:B------:R-:W-:Y:S01]  /*5370*/  PRMT R19, R0, 0x7610, R19 ;  /* 0x0000761000137816 */ /* 0x000fe20000000013 */
[----:B------:R-:W-:Y:S05]  /*5380*/  BRA `(.L_x_5641) ;  /* 0x00000e0000007947 */ /* 0x000fea0003800000 */
.L_x_5642:
[----:B------:R-:W2:Y:S02]  /*5390*/  LDG.E.U16 R2, [R2.64] ;  /* 0x0000002402027981 */ /* 0x000ea4000c1e1500 */
[----:B--2---:R-:W0:Y:S02]  /*53a0*/  I2F.S16 R0, R2 ;  /* 0x0000000200007306 */ /* 0x004e240000101400 */
[----:B0-----:R-:W-:-:S04]  /*53b0*/  F2FP.BF16.PACK_AB R0, RZ, R0 ;  /* 0x00000000ff00723e */ /* 0x001fc800000010ff */
[----:B------:R-:W-:Y:S01]  /*53c0*/  PRMT R19, R0, 0x7610, R19 ;  /* 0x0000761000137816 */ /* 0x000fe20000000013 */
[----:B------:R-:W-:Y:S05]  /*53d0*/  BRA `(.L_x_5641) ;  /* 0x00000db000007947 */ /* 0x000fea0003800000 */
.L_x_5637:
        /* <DEDUP_REMOVED lines=9> */
.L_x_5645:
[----:B------:R-:W2:Y:S02]  /*5470*/  LDG.E.U16 R0, [R2.64] ;  /* 0x0000002402007981 */ /* 0x000ea4000c1e1500 */
[----:B--2---:R-:W-:-:S05]  /*5480*/  HADD2.F32 R0, -RZ, R0.H0_H0 ;  /* 0x20000000ff007230 */ /* 0x004fca0000004100 */
[----:B------:R-:W-:-:S04]  /*5490*/  F2FP.BF16.PACK_AB R0, RZ, R0 ;  /* 0x00000000ff00723e */ /* 0x000fc800000010ff */
[----:B------:R-:W-:Y:S01]  /*54a0*/  PRMT R19, R0, 0x7610, R19 ;  /* 0x0000761000137816 */ /* 0x000fe20000000013 */
[----:B------:R-:W-:Y:S05]  /*54b0*/  BRA `(.L_x_5641) ;  /* 0x00000cd000007947 */ /* 0x000fea0003800000 */
.L_x_5644:
        /* <DEDUP_REMOVED lines=9> */
.L_x_5647:
[----:B------:R-:W2:Y:S02]  /*5550*/  LDG.E.U16 R2, [R2.64] ;  /* 0x0000002402027981 */ /* 0x000ea4000c1e1500 */
[----:B--2---:R-:W-:-:S05]  /*5560*/  HADD2.F32 R0, -RZ, R2.H0_H0 ;  /* 0x20000002ff007230 */ /* 0x004fca0000004100 */
[----:B------:R-:W-:-:S04]  /*5570*/  F2FP.BF16.PACK_AB R0, RZ, R0 ;  /* 0x00000000ff00723e */ /* 0x000fc800000010ff */
[----:B------:R-:W-:Y:S01]  /*5580*/  PRMT R19, R0, 0x7610, R19 ;  /* 0x0000761000137816 */ /* 0x000fe20000000013 */
[----:B------:R-:W-:Y:S05]  /*5590*/  BRA `(.L_x_5641) ;  /* 0x00000bf000007947 */ /* 0x000fea0003800000 */
.L_x_5646:
[----:B------:R-:W2:Y:S02]  /*55a0*/  LDG.E.64 R2, [R2.64] ;  /* 0x0000002402027981 */ /* 0x000ea4000c1e1b00 */
[----:B--2---:R-:W0:Y:S01]  /*55b0*/  F2F.F32.F64 R0, R2 ;  /* 0x0000000200007310 */ /* 0x004e220000301000 */
[----:B------:R-:W0:-:S14]  /*55c0*/  DSETP.GEU.AND P0, PT, |R2|, c[0x2][0x0], PT ;  /* 0x008000000200762a */ /* 0x000e1c0003f0e200 */
[----:B0-----:R-:W-:-:S05]  /*55d0*/  @!P0 FMUL R0, R0, 1.175494350822287508e-38 ;  /* 0x0080000000008820 */ /* 0x001fca0000400000 */
[----:B------:R-:W-:-:S04]  /*55e0*/  F2FP.BF16.PACK_AB R0, RZ, R0 ;  /* 0x00000000ff00723e */ /* 0x000fc800000010ff */
[----:B------:R-:W-:Y:S01]  /*55f0*/  PRMT R19, R0, 0x7610, R19 ;  /* 0x0000761000137816 */ /* 0x000fe20000000013 */
[----:B------:R-:W-:Y:S05]  /*5600*/  BRA `(.L_x_5641) ;  /* 0x00000b8000007947 */ /* 0x000fea0003800000 */
.L_x_5636:
        /* <DEDUP_REMOVED lines=14> */
.L_x_5650:
[----:B------:R-:W2:Y:S02]  /*56f0*/  LDG.E.64 R2, [R2.64] ;  /* 0x0000002402027981 */ /* 0x000ea4000c1e1b00 */
[----:B--2---:R-:W0:Y:S01]  /*5700*/  F2F.F32.F64 R0, R2 ;  /* 0x0000000200007310 */ /* 0x004e220000301000 */
[----:B------:R-:W0:-:S14]  /*5710*/  DSETP.GEU.AND P0, PT, |R2|, c[0x2][0x0], PT ;  /* 0x008000000200762a */ /* 0x000e1c0003f0e200 */
[----:B0-----:R-:W-:-:S05]  /*5720*/  @!P0 FMUL R0, R0, 1.175494350822287508e-38 ;  /* 0x0080000000008820 */ /* 0x001fca0000400000 */
[----:B------:R-:W-:-:S04]  /*5730*/  F2FP.BF16.PACK_AB R0, RZ, R0 ;  /* 0x00000000ff00723e */ /* 0x000fc800000010ff */
[----:B------:R-:W-:Y:S01]  /*5740*/  PRMT R19, R0, 0x7610, R19 ;  /* 0x0000761000137816 */ /* 0x000fe20000000013 */
[----:B------:R-:W-:Y:S05]  /*5750*/  BRA `(.L_x_5641) ;  /* 0x00000a3000007947 */ /* 0x000fea0003800000 */
.L_x_5649:
        /* <DEDUP_REMOVED lines=28> */
.L_x_5652:
        /* <DEDUP_REMOVED lines=15> */
.L_x_5651:
[----:B------:R0:W5:Y:S01]  /*5a10*/  LDG.E.U16 R19, [R2.64] ;  /* 0x0000002402137981 */ /* 0x000162000c1e1500 */
[----:B------:R-:W-:Y:S05]  /*5a20*/  BRA `(.L_x_5641) ;  /* 0x0000076000007947 */ /* 0x000fea0003800000 */
.L_x_5648:
        /* <DEDUP_REMOVED lines=12> */
.L_x_5655:
        /* <DEDUP_REMOVED lines=21> */
.L_x_5659:
[----:B------:R-:W-:Y:S05]  /*5c40*/  BSYNC B1 ;  /* 0x0000000000017941 */ /* 0x000fea0003800000 */
.L_x_5658:
[----:B------:R-:W-:Y:S01]  /*5c50*/  LEA R3, R0, 0x3b800000, 0x17 ;  /* 0x3b80000000037811 */ /* 0x000fe200078eb8ff */
[----:B------:R-:W-:-:S05]  /*5c60*/  IMAD.SHL.U32 R0, R2, 0x100000, RZ ;  /* 0x0010000002007824 */ /* 0x000fca00078e00ff */
[----:B------:R-:W-:Y:S02]  /*5c70*/  LOP3.LUT R0, R3, R0, R4, 0xfe, !PT ;  /* 0x0000000003007212 */ /* 0x000fe400078efe04 */
.L_x_5657:
[----:B------:R-:W-:Y:S05]  /*5c80*/  BSYNC B0 ;  /* 0x0000000000007941 */ /* 0x000fea0003800000 */
.L_x_5656:
[----:B------:R-:W-:-:S04]  /*5c90*/  F2FP.BF16.PACK_AB R0, RZ, R0 ;  /* 0x00000000ff00723e */ /* 0x000fc800000010ff */
[----:B------:R-:W-:Y:S01]  /*5ca0*/  PRMT R19, R0, 0x7610, R19 ;  /* 0x0000761000137816 */ /* 0x000fe20000000013 */
[----:B------:R-:W-:Y:S05]  /*5cb0*/  BRA `(.L_x_5641) ;  /* 0x000004d000007947 */ /* 0x000fea0003800000 */
.L_x_5654:
        /* <DEDUP_REMOVED lines=21> */
.L_x_5663:
[----:B------:R-:W-:Y:S05]  /*5e10*/  BSYNC B1 ;  /* 0x0000000000017941 */ /* 0x000fea0003800000 */
.L_x_5662:
[----:B------:R-:W-:Y:S01]  /*5e20*/  LEA R3, R0, 0x37800000, 0x17 ;  /* 0x3780000000037811 */ /* 0x000fe200078eb8ff */
[----:B------:R-:W-:-:S05]  /*5e30*/  IMAD.SHL.U32 R0, R2, 0x200000, RZ ;  /* 0x0020000002007824 */ /* 0x000fca00078e00ff */
[----:B------:R-:W-:Y:S02]  /*5e40*/  LOP3.LUT R0, R3, R0, R4, 0xfe, !PT ;  /* 0x0000000003007212 */ /* 0x000fe400078efe04 */
.L_x_5661:
[----:B------:R-:W-:Y:S05]  /*5e50*/  BSYNC B0 ;  /* 0x0000000000007941 */ /* 0x000fea0003800000 */
.L_x_5660:
[----:B------:R-:W-:-:S04]  /*5e60*/  F2FP.BF16.PACK_AB R0, RZ, R0 ;  /* 0x00000000ff00723e */ /* 0x000fc800000010ff */
[----:B------:R-:W-:Y:S01]  /*5e70*/  PRMT R19, R0, 0x7610, R19 ;  /* 0x0000761000137816 */ /* 0x000fe20000000013 */
[----:B------:R-:W-:Y:S05]  /*5e80*/  BRA `(.L_x_5641) ;  /* 0x0000030000007947 */ /* 0x000fea0003800000 */
.L_x_5653:
        /* <DEDUP_REMOVED lines=14> */
.L_x_5667:
[----:B------:R-:W-:Y:S05]  /*5f70*/  BSYNC B0 ;  /* 0x0000000000007941 */ /* 0x000fea0003800000 */
.L_x_5666:
[----:B------:R-:W-:-:S04]  /*5f80*/  F2FP.BF16.PACK_AB R0, RZ, R0 ;  /* 0x00000000ff00723e */ /* 0x000fc800000010ff */
[----:B------:R-:W-:Y:S01]  /*5f90*/  PRMT R19, R0, 0x7610, R19 ;  /* 0x0000761000137816 */ /* 0x000fe20000000013 */
[----:B------:R-:W-:Y:S05]  /*5fa0*/  BRA `(.L_x_5641) ;  /* 0x000001e000007947 */ /* 0x000fea0003800000 */
.L_x_5640:
        /* <DEDUP_REMOVED lines=21> */
.L_x_5665:
[----:B------:R-:W2:Y:S02]  /*6100*/  LDG.E.64 R2, [R2.64] ;  /* 0x0000002402027981 */ /* 0x000ea4000c1e1b00 */
[----:B--2---:R-:W0:Y:S02]  /*6110*/  I2F.U64 R0, R2 ;  /* 0x0000000200007312 */ /* 0x004e240000301000 */
[----:B0-----:R-:W-:-:S04]  /*6120*/  F2FP.BF16.PACK_AB R0, RZ, R0 ;  /* 0x00000000ff00723e */ /* 0x001fc800000010ff */
[----:B------:R-:W-:Y:S01]  /*6130*/  PRMT R19, R0, 0x7610, R19 ;  /* 0x0000761000137816 */ /* 0x000fe20000000013 */
[----:B------:R-:W-:Y:S05]  /*6140*/  BRA `(.L_x_5641) ;  /* 0x0000004000007947 */ /* 0x000fea0003800000 */
.L_x_5664:
[----:B------:R-:W2:Y:S02]  /*6150*/  LDG.E R2, [R2.64] ;  /* 0x0000002402027981 */ /* 0x000ea4000c1e1900 */
[----:B--2---:R-:W0:Y:S02]  /*6160*/  I2F.U32 R0, R2 ;  /* 0x0000000200007306 */ /* 0x004e240000201000 */
[----:B0-----:R-:W-:-:S04]  /*6170*/  F2FP.BF16.PACK_AB R0, RZ, R0 ;  /* 0x00000000ff00723e */ /* 0x001fc800000010ff */
[----:B------:R-:W-:Y:S02]  /*6180*/  PRMT R19, R0, 0x7610, R19 ;  /* 0x0000761000137816 */ /* 0x000fe40000000013 */
.L_x_5641:
        /* <DEDUP_REMOVED lines=18> */
.L_x_5671:
[----:B------:R-:W2:Y:S02]  /*62b0*/  LDG.E.U8 R2, [R2.64] ;  /* 0x0000002402027981 */ /* 0x000ea4000c1e1100 */
[----:B--2---:R-:W0:Y:S02]  /*62c0*/  I2F.U16 R0, R2 ;  /* 0x0000000200007306 */ /* 0x004e240000101000 */
[----:B0-----:R-:W-:Y:S01]  /*62d0*/  F2FP.BF16.PACK_AB R0, RZ, R0 ;  /* 0x00000000ff00723e */ /* 0x001fe200000010ff */
[----:B------:R-:W-:Y:S05]  /*62e0*/  BRA `(.L_x_5673) ;  /* 0x00000e3000007947 */ /* 0x000fea0003800000 */
.L_x_5670:
        /* <DEDUP_REMOVED lines=10> */
.L_x_5675:
[----:B------:R-:W2:Y:S02]  /*6390*/  LDG.E R2, [R2.64] ;  /* 0x0000002402027981 */ /* 0x000ea4000c1e1900 */
[----:B--2---:R-:W0:Y:S02]  /*63a0*/  I2F R0, R2 ;  /* 0x0000000200007306 */ /* 0x004e240000201400 */
[----:B0-----:R-:W-:Y:S01]  /*63b0*/  F2FP.BF16.PACK_AB R0, RZ, R0 ;  /* 0x00000000ff00723e */ /* 0x001fe200000010ff */
[----:B------:R-:W-:Y:S05]  /*63c0*/  BRA `(.L_x_5673) ;  /* 0x00000d5000007947 */ /* 0x000fea0003800000 */
.L_x_5674:
[----:B------:R-:W2:Y:S02]  /*63d0*/  LDG.E.U16 R2, [R2.64] ;  /* 0x0000002402027981 */ /* 0x000ea4000c1e1500 */
[----:B--2---:R-:W0:Y:S02]  /*63e0*/  I2F.S16 R0, R2 ;  /* 0x0000000200007306 */ /* 0x004e240000101400 */
[----:B0-----:R-:W-:Y:S01]  /*63f0*/  F2FP.BF16.PACK_AB R0, RZ, R0 ;  /* 0x00000000ff00723e */ /* 0x001fe200000010ff */
[----:B------:R-:W-:Y:S05]  /*6400*/  BRA `(.L_x_5673) ;  /* 0x00000d1000007947 */ /* 0x000fea0003800000 */
.L_x_5669:
        /* <DEDUP_REMOVED lines=9> */
.L_x_5677:
[----:B------:R-:W2:Y:S02]  /*64a0*/  LDG.E.U16 R0, [R2.64] ;  /* 0x0000002402007981 */ /* 0x000ea4000c1e1500 */
[----:B--2---:R-:W-:-:S05]  /*64b0*/  HADD2.F32 R0, -RZ, R0.H0_H0 ;  /* 0x20000000ff007230 */ /* 0x004fca0000004100 */
[----:B------:R-:W-:Y:S01]  /*64c0*/  F2FP.BF16.PACK_AB R0, RZ, R0 ;  /* 0x00000000ff00723e */ /* 0x000fe200000010ff */
[----:B------:R-:W-:Y:S05]  /*64d0*/  BRA `(.L_x_5673) ;  /* 0x00000c4000007947 */ /* 0x000fea0003800000 */
.L_x_5676:
        /* <DEDUP_REMOVED lines=9> */
.L_x_5679:
[----:B------:R-:W2:Y:S02]  /*6570*/  LDG.E.U16 R2, [R2.64] ;  /* 0x0000002402027981 */ /* 0x000ea4000c1e1500 */
[----:B--2---:R-:W-:-:S05]  /*6580*/  HADD2.F32 R0, -RZ, R2.H0_H0 ;  /* 0x20000002ff007230 */ /* 0x004fca0000004100 */
[----:B------:R-:W-:Y:S01]  /*6590*/  F2FP.BF16.PACK_AB R0, RZ, R0 ;  /* 0x00000000ff00723e */ /* 0x000fe200000010ff */
[----:B------:R-:W-:Y:S05]  /*65a0*/  BRA `(.L_x_5673) ;  /* 0x00000b7000007947 */ /* 0x000fea0003800000 */
.L_x_5678:
[----:B------:R-:W2:Y:S02]  /*65b0*/  LDG.E.64 R2, [R2.64] ;  /* 0x0000002402027981 */ /* 0x000ea4000c1e1b00 */
[----:B--2---:R-:W0:Y:S01]  /*65c0*/  F2F.F32.F64 R0, R2 ;  /* 0x0000000200007310 */ /* 0x004e220000301000 */
[----:B------:R-:W0:-:S14]  /*65d0*/  DSETP.GEU.AND P0, PT, |R2|, c[0x2][0x0], PT ;  /* 0x008000000200762a */ /* 0x000e1c0003f0e200 */
[----:B0-----:R-:W-:-:S05]  /*65e0*/  @!P0 FMUL R0, R0, 1.175494350822287508e-38 ;  /* 0x0080000000008820 */ /* 0x001fca0000400000 */
[----:B------:R-:W-:Y:S01]  /*65f0*/  F2FP.BF16.PACK_AB R0, RZ, R0 ;  /* 0x00000000ff00723e */ /* 0x000fe200000010ff */
[----:B------:R-:W-:Y:S05]  /*6600*/  BRA `(.L_x_5673) ;  /* 0x00000b1000007947 */ /* 0x000fea0003800000 */
.L_x_5668:
        /* <DEDUP_REMOVED lines=13> */
.L_x_5682:
[----:B------:R-:W2:Y:S02]  /*66e0*/  LDG.E.64 R2, [R2.64] ;  /* 0x0000002402027981 */ /* 0x000ea4000c1e1b00 */
[----:B--2---:R-:W0:Y:S01]  /*66f0*/  F2F.F32.F64 R0, R2 ;  /* 0x0000000200007310 */ /* 0x004e220000301000 */
[----:B------:R-:W0:-:S14]  /*6700*/  DSETP.GEU.AND P0, PT, |R2|, c[0x2][0x0], PT ;  /* 0x008000000200762a */ /* 0x000e1c0003f0e200 */
[----:B0-----:R-:W-:-:S05]  /*6710*/  @!P0 FMUL R0, R0, 1.175494350822287508e-38 ;  /* 0x0080000000008820 */ /* 0x001fca0000400000 */
[----:B------:R-:W-:Y:S01]  /*6720*/  F2FP.BF16.PACK_AB R0, RZ, R0 ;  /* 0x00000000ff00723e */ /* 0x000fe200000010ff */
[----:B------:R-:W-:Y:S05]  /*6730*/  BRA `(.L_x_5673) ;  /* 0x000009e000007947 */ /* 0x000fea0003800000 */
.L_x_5681:
        /* <DEDUP_REMOVED lines=28> */
.L_x_5684:
        /* <DEDUP_REMOVED lines=15> */
.L_x_5683:
[----:B------:R0:W5:Y:S01]  /*69f0*/  LDG.E.U16 R0, [R2.64] ;  /* 0x0000002402007981 */ /* 0x000162000c1e1500 */
[----:B------:R-:W-:Y:S05]  /*6a00*/  BRA `(.L_x_5673) ;  /* 0x0000071000007947 */ /* 0x000fea0003800000 */
.L_x_5680:
        /* <DEDUP_REMOVED lines=12> */
.L_x_5687:
        /* <DEDUP_REMOVED lines=21> */
.L_x_5691:
[----:B------:R-:W-:Y:S05]  /*6c20*/  BSYNC B1 ;  /* 0x0000000000017941 */ /* 0x000fea0003800000 */
.L_x_5690:
[----:B------:R-:W-:Y:S01]  /*6c30*/  LEA R3, R0, 0x3b800000, 0x17 ;  /* 0x3b80000000037811 */ /* 0x000fe200078eb8ff */
[----:B------:R-:W-:-:S05]  /*6c40*/  IMAD.SHL.U32 R0, R2, 0x100000, RZ ;  /* 0x0010000002007824 */ /* 0x000fca00078e00ff */
[----:B------:R-:W-:Y:S02]  /*6c50*/  LOP3.LUT R0, R3, R0, R4, 0xfe, !PT ;  /* 0x0000000003007212 */ /* 0x000fe400078efe04 */
.L_x_5689:
[----:B------:R-:W-:Y:S05]  /*6c60*/  BSYNC B0 ;  /* 0x0000000000007941 */ /* 0x000fea0003800000 */
.L_x_5688:
[----:B------:R-:W-:Y:S01]  /*6c70*/  F2FP.BF16.PACK_AB R0, RZ, R0 ;  /* 0x00000000ff00723e */ /* 0x000fe200000010ff */
[----:B------:R-:W-:Y:S05]  /*6c80*/  BRA `(.L_x_5673) ;  /* 0x0000049000007947 */ /* 0x000fea0003800000 */
.L_x_5686:
        /* <DEDUP_REMOVED lines=21> */
.L_x_5695:
[----:B------:R-:W-:Y:S05]  /*6de0*/  BSYNC B1 ;  /* 0x0000000000017941 */ /* 0x000fea0003800000 */
.L_x_5694:
[----:B------:R-:W-:Y:S01]  /*6df0*/  LEA R3, R0, 0x37800000, 0x17 ;  /* 0x3780000000037811 */ /* 0x000fe200078eb8ff */
[----:B------:R-:W-:-:S05]  /*6e00*/  IMAD.SHL.U32 R0, R2, 0x200000, RZ ;  /* 0x0020000002007824 */ /* 0x000fca00078e00ff */
[----:B------:R-:W-:Y:S02]  /*6e10*/  LOP3.LUT R0, R3, R0, R4, 0xfe, !PT ;  /* 0x0000000003007212 */ /* 0x000fe400078efe04 */
.L_x_5693:
[----:B------:R-:W-:Y:S05]  /*6e20*/  BSYNC B0 ;  /* 0x0000000000007941 */ /* 0x000fea0003800000 */
.L_x_5692:
[----:B------:R-:W-:Y:S01]  /*6e30*/  F2FP.BF16.PACK_AB R0, RZ, R0 ;  /* 0x00000000ff00723e */ /* 0x000fe200000010ff */
[----:B------:R-:W-:Y:S05]  /*6e40*/  BRA `(.L_x_5673) ;  /* 0x000002d000007947 */ /* 0x000fea0003800000 */
.L_x_5685:
        /* <DEDUP_REMOVED lines=14> */
.L_x_5699:
[----:B------:R-:W-:Y:S05]  /*6f30*/  BSYNC B0 ;  /* 0x0000000000007941 */ /* 0x000fea0003800000 */
.L_x_5698:
[----:B------:R-:W-:Y:S01]  /*6f40*/  F2FP.BF16.PACK_AB R0, RZ, R0 ;  /* 0x00000000ff00723e */ /* 0x000fe200000010ff */
[----:B------:R-:W-:Y:S05]  /*6f50*/  BRA `(.L_x_5673) ;  /* 0x000001c000007947 */ /* 0x000fea0003800000 */
.L_x_5672:
        /* <DEDUP_REMOVED lines=21> */
.L_x_5697:
[----:B------:R-:W2:Y:S02]  /*70b0*/  LDG.E.64 R2, [R2.64] ;  /* 0x0000002402027981 */ /* 0x000ea4000c1e1b00 */
[----:B--2---:R-:W0:Y:S02]  /*70c0*/  I2F.U64 R0, R2 ;  /* 0x0000000200007312 */ /* 0x004e240000301000 */
[----:B0-----:R-:W-:Y:S01]  /*70d0*/  F2FP.BF16.PACK_AB R0, RZ, R0 ;  /* 0x00000000ff00723e */ /* 0x001fe200000010ff */
[----:B------:R-:W-:Y:S05]  /*70e0*/  BRA `(.L_x_5673) ;  /* 0x0000003000007947 */ /* 0x000fea0003800000 */
.L_x_5696:
[----:B------:R-:W2:Y:S02]  /*70f0*/  LDG.E R2, [R2.64] ;  /* 0x0000002402027981 */ /* 0x000ea4000c1e1900 */
[----:B--2---:R-:W0:Y:S02]  /*7100*/  I2F.U32 R0, R2 ;  /* 0x0000000200007306 */ /* 0x004e240000201000 */
[----:B0-----:R-:W-:-:S06]  /*7110*/  F2FP.BF16.PACK_AB R0, RZ, R0 ;  /* 0x00000000ff00723e */ /* 0x001fcc00000010ff */
.L_x_5673:
[----:B-----5:R-:W-:Y:S01]  /*7120*/  PRMT R0, RZ, 0x5410, R0 ;  /* 0x00005410ff007816 */ /* 0x020fe20000000000 */
[----:B0-----:R-:W0:Y:S01]  /*7130*/  LDC.U8 R3, c[0x0][0x3e1] ;  /* 0x0000f840ff037b82 */ /* 0x001e220000000000 */
[----:B------:R-:W-:-:S03]  /*7140*/  PRMT R19, RZ, 0x5410, R19 ;  /* 0x00005410ff137816 */ /* 0x000fc60000000013 */
[----:B------:R-:W-:-:S06]  /*7150*/  FMUL.FTZ R0, R0, -1.4426950216293334961 ;  /* 0xbfb8aa3b00007820 */ /* 0x000fcc0000410000 */
[----:B------:R-:W1:Y:S01]  /*7160*/  MUFU.EX2 R0, R0 ;  /* 0x0000000000007308 */ /* 0x000e620000000800 */
[----:B0-----:R-:W-:Y:S01]  /*7170*/  PRMT R4, R3, 0x9910, RZ ;  /* 0x0000991003047816 */ /* 0x001fe200000000ff */
[----:B-1----:R-:W-:-:S03]  /*7180*/  FADD.FTZ R2, R0, 1 ;  /* 0x3f80000000027421 */ /* 0x002fc60000010000 */
        /* <DEDUP_REMOVED lines=17> */
.L_x_5703:
[----:B------:R-:W-:-:S06]  /*72a0*/  PRMT R3, RZ, 0x5410, R19 ;  /* 0x00005410ff037816 */ /* 0x000fcc0000000013 */
[----:B------:R-:W0:Y:S02]  /*72b0*/  F2I.S64.TRUNC R2, R3 ;  /* 0x0000000300027311 */ /* 0x000e24000020d900 */
[----:B0-----:R0:W-:Y:S01]  /*72c0*/  STG.E.U8 [R16.64], R2 ;  /* 0x0000000210007986 */ /* 0x0011e2000c101124 */
[----:B------:R-:W-:Y:S05]  /*72d0*/  BRA `(.L_x_5705) ;  /* 0x00000e4000007947 */ /* 0x000fea0003800000 */
.L_x_5702:
        /* <DEDUP_REMOVED lines=10> */
.L_x_5707:
[----:B------:R-:W-:-:S06]  /*7380*/  PRMT R19, RZ, 0x5410, R19 ;  /* 0x00005410ff137816 */ /* 0x000fcc0000000013 */
[----:B------:R-:W0:Y:S02]  /*7390*/  F2I.FTZ.TRUNC.NTZ R19, R19 ;  /* 0x0000001300137305 */ /* 0x000e24000021f100 */
[----:B0-----:R0:W-:Y:S01]  /*73a0*/  STG.E [R16.64], R19 ;  /* 0x0000001310007986 */ /* 0x0011e2000c101924 */
[----:B------:R-:W-:Y:S05]  /*73b0*/  BRA `(.L_x_5705) ;  /* 0x00000d6000007947 */ /* 0x000fea0003800000 */
.L_x_5706:
[----:B------:R-:W-:-:S06]  /*73c0*/  PRMT R19, RZ, 0x5410, R19 ;  /* 0x00005410ff137816 */ /* 0x000fcc0000000013 */
[----:B------:R-:W0:Y:S02]  /*73d0*/  F2I.FTZ.TRUNC.NTZ R19, R19 ;  /* 0x0000001300137305 */ /* 0x000e24000021f100 */
[----:B0-----:R0:W-:Y:S01]  /*73e0*/  STG.E.U16 [R16.64], R19 ;  /* 0x0000001310007986 */ /* 0x0011e2000c101524 */
[----:B------:R-:W-:Y:S05]  /*73f0*/  BRA `(.L_x_5705) ;  /* 0x00000d2000007947 */ /* 0x000fea0003800000 */
.L_x_5701:
        /* <DEDUP_REMOVED lines=9> */
.L_x_5709:
[----:B------:R-:W-:-:S04]  /*7490*/  PRMT R0, RZ, 0x5410, R19 ;  /* 0x00005410ff007816 */ /* 0x000fc80000000013 */
[----:B------:R-:W-:-:S05]  /*74a0*/  F2FP.PACK_AB R0, RZ, R0 ;  /* 0x00000000ff00723e */ /* 0x000fca00000000ff */
[----:B------:R0:W-:Y:S01]  /*74b0*/  STG.E.U16 [R16.64], R0 ;  /* 0x0000000010007986 */ /* 0x0001e2000c101524 */
[----:B------:R-:W-:Y:S05]  /*74c0*/  BRA `(.L_x_5705) ;  /* 0x00000c5000007947 */ /* 0x000fea0003800000 */
.L_x_5708:
        /* <DEDUP_REMOVED lines=10> */
.L_x_5711:
[----:B------:R-:W-:-:S04]  /*7570*/  PRMT R19, RZ, 0x5410, R19 ;  /* 0x00005410ff137816 */ /* 0x000fc80000000013 */
[----:B------:R-:W-:-:S04]  /*7580*/  F2FP.PACK_AB R3, RZ, R19 ;  /* 0x00000013ff03723e */ /* 0x000fc800000000ff */
[----:B------:R-:W-:-:S05]  /*7590*/  PRMT R3, R3, 0x5410, RZ ;  /* 0x0000541003037816 */ /* 0x000fca00000000ff */
[----:B------:R0:W-:Y:S01]  /*75a0*/  STG.E [R16.64], R3 ;  /* 0x0000000310007986 */ /* 0x0001e2000c101924 */
[----:B------:R-:W-:Y:S05]  /*75b0*/  BRA `(.L_x_5705) ;  /* 0x00000b6000007947 */ /* 0x000fea0003800000 */
.L_x_5710:
[----:B------:R-:W-:-:S05]  /*75c0*/  PRMT R2, RZ, 0x5410, R19 ;  /* 0x00005410ff027816 */ /* 0x000fca0000000013 */
[----:B------:R-:W-:-:S06]  /*75d0*/  FMUL.FTZ R2, R2, 1 ;  /* 0x3f80000002027820 */ /* 0x000fcc0000410000 */
[----:B------:R-:W0:Y:S02]  /*75e0*/  F2F.F64.F32 R2, R2 ;  /* 0x0000000200027310 */ /* 0x000e240000201800 */
[----:B0-----:R0:W-:Y:S01]  /*75f0*/  STG.E.64 [R16.64], R2 ;  /* 0x0000000210007986 */ /* 0x0011e2000c101b24 */
[----:B------:R-:W-:Y:S05]  /*7600*/  BRA `(.L_x_5705) ;  /* 0x00000b1000007947 */ /* 0x000fea0003800000 */
.L_x_5700:
        /* <DEDUP_REMOVED lines=13> */
.L_x_5714:
[----:B------:R-:W-:Y:S01]  /*76e0*/  PRMT R19, RZ, 0x5410, R19 ;  /* 0x00005410ff137816 */ /* 0x000fe20000000013 */
[----:B------:R-:W-:-:S04]  /*76f0*/  CS2R R6, SRZ ;  /* 0x0000000000067805 */ /* 0x000fc8000001ff00 */
[----:B------:R-:W-:-:S06]  /*7700*/  FMUL.FTZ R4, R19, 1 ;  /* 0x3f80000013047820 */ /* 0x000fcc0000410000 */
[----:B------:R-:W0:Y:S02]  /*7710*/  F2F.F64.F32 R4, R4 ;  /* 0x0000000400047310 */ /* 0x000e240000201800 */
[----:B0-----:R0:W-:Y:S01]  /*7720*/  STG.E.128 [R16.64], R4 ;  /* 0x0000000410007986 */ /* 0x0011e2000c101d24 */
[----:B------:R-:W-:Y:S05]  /*7730*/  BRA `(.L_x_5705) ;  /* 0x000009e000007947 */ /* 0x000fea0003800000 */
.L_x_5713:
        /* <DEDUP_REMOVED lines=21> */
.L_x_5718:
[----:B------:R-:W-:Y:S05]  /*7890*/  BSYNC B0 ;  /* 0x0000000000007941 */ /* 0x000fea0003800000 */
.L_x_5717:
[----:B------:R-:W-:-:S05]  /*78a0*/  LOP3.LUT R3, R0, R3, RZ, 0xfc, !PT ;  /* 0x0000000300037212 */ /* 0x000fca00078efcff */
[----:B------:R0:W-:Y:S01]  /*78b0*/  STG.E.U8 [R16.64], R3 ;  /* 0x0000000310007986 */ /* 0x0001e2000c101124 */
[----:B------:R-:W-:Y:S05]  /*78c0*/  BRA `(.L_x_5705) ;  /* 0x0000085000007947 */ /* 0x000fea0003800000 */
.L_x_5716:
        /* <DEDUP_REMOVED lines=13> */
.L_x_5720:
[----:B------:R-:W-:Y:S01]  /*79a0*/  IMAD.MOV.U32 R0, RZ, RZ, 0x7f ;  /* 0x0000007fff007424 */ /* 0x000fe200078e00ff */
[----:B------:R-:W-:-:S04]  /*79b0*/  ISETP.GT.U32.AND P0, PT, R2, 0x7f800000, PT ;  /* 0x7f8000000200780c */ /* 0x000fc80003f04070 */
[----:B------:R-:W-:-:S04]  /*79c0*/  SEL R0, R0, 0x7c, P0 ;  /* 0x0000007c00007807 */ /* 0x000fc80000000000 */
.L_x_5721:
[----:B------:R-:W-:Y:S05]  /*79d0*/  BSYNC B0 ;  /* 0x0000000000007941 */ /* 0x000fea0003800000 */
.L_x_5719:
[----:B------:R-:W-:-:S04]  /*79e0*/  LOP3.LUT R2, R19, 0x80000000, RZ, 0xc0, !PT ;  /* 0x8000000013027812 */ /* 0x000fc800078ec0ff */
[----:B------:R-:W-:-:S04]  /*79f0*/  SHF.R.U32.HI R3, RZ, 0x18, R2 ;  /* 0x00000018ff037819 */ /* 0x000fc80000011602 */
[----:B------:R-:W-:-:S05]  /*7a00*/  LOP3.LUT R3, R0, R3, RZ, 0xfc, !PT ;  /* 0x0000000300037212 */ /* 0x000fca00078efcff */
[----:B------:R0:W-:Y:S01]  /*7a10*/  STG.E.U8 [R16.64], R3 ;  /* 0x0000000310007986 */ /* 0x0001e2000c101124 */
[----:B------:R-:W-:Y:S05]  /*7a20*/  BRA `(.L_x_5705) ;  /* 0x000006f000007947 */ /* 0x000fea0003800000 */
.L_x_5715:
[----:B------:R0:W-:Y:S01]  /*7a30*/  STG.E.U16 [R16.64], R19 ;  /* 0x0000001310007986 */ /* 0x0001e2000c101524 */
[----:B------:R-:W-:Y:S05]  /*7a40*/  BRA `(.L_x_5705) ;  /* 0x000006d000007947 */ /* 0x000fea0003800000 */
.L_x_5712:
        /* <DEDUP_REMOVED lines=12> */
.L_x_5724:
        /* <DEDUP_REMOVED lines=17> */
.L_x_5727:
[----:B------:R-:W-:-:S04]  /*7c20*/  LOP3.LUT R2, R19, 0x80000000, RZ, 0xc0, !PT ;  /* 0x8000000013027812 */ /* 0x000fc800078ec0ff */
[----:B------:R-:W-:-:S04]  /*7c30*/  SHF.R.U32.HI R3, RZ, 0x18, R2 ;  /* 0x00000018ff037819 */ /* 0x000fc80000011602 */
[----:B------:R-:W-:-:S04]  /*7c40*/  LOP3.LUT R0, R0, R3, RZ, 0xfc, !PT ;  /* 0x0000000300007212 */ /* 0x000fc800078efcff */
[----:B------:R-:W-:Y:S02]  /*7c50*/  PRMT R8, R0, 0x7610, R8 ;  /* 0x0000761000087816 */ /* 0x000fe40000000008 */
.L_x_5726:
[----:B------:R-:W-:Y:S05]  /*7c60*/  BSYNC B0 ;  /* 0x0000000000007941 */ /* 0x000fea0003800000 */
.L_x_5725:
[----:B------:R0:W-:Y:S01]  /*7c70*/  STG.E.U8 [R16.64], R8 ;  /* 0x0000000810007986 */ /* 0x0001e2000c101124 */
[----:B------:R-:W-:Y:S05]  /*7c80*/  BRA `(.L_x_5705) ;  /* 0x0000049000007947 */ /* 0x000fea0003800000 */
.L_x_5723:
        /* <DEDUP_REMOVED lines=17> */
.L_x_5730:
[----:B------:R-:W-:-:S04]  /*7da0*/  LOP3.LUT R2, R19, 0x80000000, RZ, 0xc0, !PT ;  /* 0x8000000013027812 */ /* 0x000fc800078ec0ff */
[----:B------:R-:W-:-:S04]  /*7db0*/  SHF.R.U32.HI R3, RZ, 0x18, R2 ;  /* 0x00000018ff037819 */ /* 0x000fc80000011602 */
[----:B------:R-:W-:-:S04]  /*7dc0*/  LOP3.LUT R0, R0, R3, RZ, 0xfc, !PT ;  /* 0x0000000300007212 */ /* 0x000fc800078efcff */
[----:B------:R-:W-:Y:S02]  /*7dd0*/  PRMT R8, R0, 0x7610, R8 ;  /* 0x0000761000087816 */ /* 0x000fe40000000008 */
.L_x_5729:
[----:B------:R-:W-:Y:S05]  /*7de0*/  BSYNC B0 ;  /* 0x0000000000007941 */ /* 0x000fea0003800000 */
.L_x_5728:
[----:B------:R0:W-:Y:S01]  /*7df0*/  STG.E.U8 [R16.64], R8 ;  /* 0x0000000810007986 */ /* 0x0001e2000c101124 */
[----:B------:R-:W-:Y:S05]  /*7e00*/  BRA `(.L_x_5705) ;  /* 0x0000031000007947 */ /* 0x000fea0003800000 */
.L_x_5722:
        /* <DEDUP_REMOVED lines=22> */
.L_x_5704:
        /* <DEDUP_REMOVED lines=20> */
.L_x_5732:
[----:B------:R-:W-:-:S06]  /*80b0*/  PRMT R2, RZ, 0x5410, R19 ;  /* 0x00005410ff027816 */ /* 0x000fcc0000000013 */
[----:B------:R-:W0:Y:S02]  /*80c0*/  F2I.U64.TRUNC R2, R2 ;  /* 0x0000000200027311 */ /* 0x000e24000020d800 */
[----:B0-----:R0:W-:Y:S01]  /*80d0*/  STG.E.64 [R16.64], R2 ;  /* 0x0000000210007986 */ /* 0x0011e2000c101b24 */
[----:B------:R-:W-:Y:S05]  /*80e0*/  BRA `(.L_x_5705) ;  /* 0x0000003000007947 */ /* 0x000fea0003800000 */
.L_x_5731:
[----:B------:R-:W-:-:S06]  /*80f0*/  PRMT R19, RZ, 0x5410, R19 ;  /* 0x00005410ff137816 */ /* 0x000fcc0000000013 */
[----:B------:R-:W0:Y:S02]  /*8100*/  F2I.FTZ.U32.TRUNC.NTZ R19, R19 ;  /* 0x0000001300137305 */ /* 0x000e24000021f000 */
[----:B0-----:R0:W-:Y:S02]  /*8110*/  STG.E [R16.64], R19 ;  /* 0x0000001310007986 */ /* 0x0011e4000c101924 */
.L_x_5705:
[----:B------:R-:W-:-:S04]  /*8120*/  IADD3 R23, R23, 0x80, RZ ;  /* 0x0000008017177810 */ /* 0x000fc80007ffe0ff */
[----:B------:R-:W-:-:S13]  /*8130*/  ISETP.GE.AND P0, PT, R23, c[0x0][0x160], PT ;  /* 0x0000580017007a0c */ /* 0x000fda0003f06270 */
[----:B------:R-:W-:Y:S05]  /*8140*/  @P0 BRA `(.L_x_5634) ;  /* 0x0000403000000947 */ /* 0x000fea0003800000 */
[----:B------:R-:W-:Y:S01]  /*8150*/  ISETP.NE.AND P0, PT, RZ, c[0x0][0x168], PT ;  /* 0x00005a00ff007a0c */ /* 0x000fe20003f05270 */
[----:B------:R-:W-:Y:S02]  /*8160*/  IMAD.MOV.U32 R18, RZ, RZ, RZ ;  /* 0x000000ffff127224 */ /* 0x000fe400078e00ff */
        /* <DEDUP_REMOVED lines=253> */
.L_x_5733:
        /* <DEDUP_REMOVED lines=21> */
.L_x_5737:
[----:B------:R-:W2:Y:S02]  /*9290*/  LDG.E.U8 R2, [R2.64] ;  /* 0x0000002402027981 */ /* 0x000ea4000c1e1100 */
[----:B--2---:R-:W0:Y:S02]  /*92a0*/  I2F.U16 R0, R2 ;  /* 0x0000000200007306 */ /* 0x004e240000101000 */
[----:B0-----:R-:W-:-:S04]  /*92b0*/  F2FP.BF16.PACK_AB R0, RZ, R0 ;  /* 0x00000000ff00723e */ /* 0x001fc800000010ff */
[----:B------:R-:W-:Y:S01]  /*92c0*/  PRMT R19, R0, 0x7610, R19 ;  /* 0x0000761000137816 */ /* 0x000fe20000000013 */
[----:B------:R-:W-:Y:S05]  /*92d0*/  BRA `(.L_x_5739) ;  /* 0x00000f0000007947 */ /* 0x000fea0003800000 */
.L_x_5736:
        /* <DEDUP_REMOVED lines=11> */
.L_x_5741:
[----:B------:R-:W2:Y:S02]  /*9390*/  LDG.E R2, [R2.64] ;  /* 0x0000002402027981 */ /* 0x000ea4000c1e1900 */
[----:B--2---:R-:W0:Y:S02]  /*93a0*/  I2F R0, R2 ;  /* 0x0000000200007306 */ /* 0x004e240000201400 */
[----:B0-----:R-:W-:-:S04]  /*93b0*/  F2FP.BF16.PACK_AB R0, RZ, R0 ;  /* 0x00000000ff00723e */ /* 0x001fc800000010ff */
[----:B------:R-:W-:Y:S01]  /*93c0*/  PRMT R19, R0, 0x7610, R19 ;  /* 0x0000761000137816 */ /* 0x000fe20000000013 */
[----:B------:R-:W-:Y:S05]  /*93d0*/  BRA `(.L_x_5739) ;  /* 0x00000e0000007947 */ /* 0x000fea0003800000 */
.L_x_5740:
[----:B------:R-:W2:Y:S02]  /*93e0*/  LDG.E.U16 R2, [R2.64] ;  /* 0x0000002402027981 */ /* 0x000ea4000c1e1500 */
[----:B--2---:R-:W0:Y:S02]  /*93f0*/  I2F.S16 R0, R2 ;  /* 0x0000000200007306 */ /* 0x004e240000101400 */
[----:B0-----:R-:W-:-:S04]  /*9400*/  F2FP.BF16.PACK_AB R0, RZ, R0 ;  /* 0x00000000ff00723e */ /* 0x001fc800000010ff */
[----:B------:R-:W-:Y:S01]  /*9410*/  PRMT R19, R0, 0x7610, R19 ;  /* 0x0000761000137816 */ /* 0x000fe20000000013 */
[----:B------:R-:W-:Y:S05]  /*9420*/  BRA `(.L_x_5739) ;  /* 0x00000db000007947 */ /* 0x000fea0003800000 */
.L_x_5735:
        /* <DEDUP_REMOVED lines=9> */
.L_x_5743:
[----:B------:R-:W2:Y:S02]  /*94c0*/  LDG.E.U16 R0, [R2.64] ;  /* 0x0000002402007981 */ /* 0x000ea4000c1e1500 */
[----:B--2---:R-:W-:-:S05]  /*94d0*/  HADD2.F32 R0, -RZ, R0.H0_H0 ;  /* 0x20000000ff007230 */ /* 0x004fca0000004100 */
[----:B------:R-:W-:-:S04]  /*94e0*/  F2FP.BF16.PACK_AB R0, RZ, R0 ;  /* 0x00000000ff00723e */ /* 0x000fc800000010ff */
[----:B------:R-:W-:Y:S01]  /*94f0*/  PRMT R19, R0, 0x7610, R19 ;  /* 0x0000761000137816 */ /* 0x000fe20000000013 */
[----:B------:R-:W-:Y:S05]  /*9500*/  BRA `(.L_x_5739) ;  /* 0x00000cd000007947 */ /* 0x000fea0003800000 */
.L_x_5742:
        /* <DEDUP_REMOVED lines=9> */
.L_x_5745:
[----:B------:R-:W2:Y:S02]  /*95a0*/  LDG.E.U16 R2, [R2.64] ;  /* 0x0000002402027981 */ /* 0x000ea4000c1e1500 */
[----:B--2---:R-:W-:-:S05]  /*95b0*/  HADD2.F32 R0, -RZ, R2.H0_H0 ;  /* 0x20000002ff007230 */ /* 0x004fca0000004100 */
[----:B------:R-:W-:-:S04]  /*95c0*/  F2FP.BF16.PACK_AB R0, RZ, R0 ;  /* 0x00000000ff00723e */ /* 0x000fc800000010ff */
[----:B------:R-:W-:Y:S01]  /*95d0*/  PRMT R19, R0, 0x7610, R19 ;  /* 0x0000761000137816 */ /* 0x000fe20000000013 */
[----:B------:R-:W-:Y:S05]  /*95e0*/  BRA `(.L_x_5739) ;  /* 0x00000bf000007947 */ /* 0x000fea0003800000 */
.L_x_5744:
[----:B------:R-:W2:Y:S02]  /*95f0*/  LDG.E.64 R2, [R2.64] ;  /* 0x0000002402027981 */ /* 0x000ea4000c1e1b00 */
[----:B--2---:R-:W0:Y:S01]  /*9600*/  F2F.F32.F64 R0, R2 ;  /* 0x0000000200007310 */ /* 0x004e220000301000 */
[----:B------:R-:W0:-:S14]  /*9610*/  DSETP.GEU.AND P0, PT, |R2|, c[0x2][0x0], PT ;  /* 0x008000000200762a */ /* 0x000e1c0003f0e200 */
[----:B0-----:R-:W-:-:S05]  /*9620*/  @!P0 FMUL R0, R0, 1.175494350822287508e-38 ;  /* 0x0080000000008820 */ /* 0x001fca0000400000 */
[----:B------:R-:W-:-:S04]  /*9630*/  F2FP.BF16.PACK_AB R0, RZ, R0 ;  /* 0x00000000ff00723e */ /* 0x000fc800000010ff */
[----:B------:R-:W-:Y:S01]  /*9640*/  PRMT R19, R0, 0x7610, R19 ;  /* 0x0000761000137816 */ /* 0x000fe20000000013 */
[----:B------:R-:W-:Y:S05]  /*9650*/  BRA `(.L_x_5739) ;  /* 0x00000b8000007947 */ /* 0x000fea0003800000 */
.L_x_5734:
        /* <DEDUP_REMOVED lines=14> */
.L_x_5748:
[----:B------:R-:W2:Y:S02]  /*9740*/  LDG.E.64 R2, [R2.64] ;  /* 0x0000002402027981 */ /* 0x000ea4000c1e1b00 */
[----:B--2---:R-:W0:Y:S01]  /*9750*/  F2F.F32.F64 R0, R2 ;  /* 0x0000000200007310 */ /* 0x004e220000301000 */
[----:B------:R-:W0:-:S14]  /*9760*/  DSETP.GEU.AND P0, PT, |R2|, c[0x2][0x0], PT ;  /* 0x008000000200762a */ /* 0x000e1c0003f0e200 */
[----:B0-----:R-:W-:-:S05]  /*9770*/  @!P0 FMUL R0, R0, 1.175494350822287508e-38 ;  /* 0x0080000000008820 */ /* 0x001fca0000400000 */
[----:B------:R-:W-:-:S04]  /*9780*/  F2FP.BF16.PACK_AB R0, RZ, R0 ;  /* 0x00000000ff00723e */ /* 0x000fc800000010ff */
[----:B------:R-:W-:Y:S01]  /*9790*/  PRMT R19, R0, 0x7610, R19 ;  /* 0x0000761000137816 */ /* 0x000fe20000000013 */
[----:B------:R-:W-:Y:S05]  /*97a0*/  BRA `(.L_x_5739) ;  /* 0x00000a3000007947 */ /* 0x000fea0003800000 */
.L_x_5747:
        /* <DEDUP_REMOVED lines=28> */
.L_x_5750:
        /* <DEDUP_REMOVED lines=15> */
.L_x_5749:
[----:B------:R0:W5:Y:S01]  /*9a60*/  LDG.E.U16 R19, [R2.64] ;  /* 0x0000002402137981 */ /* 0x000162000c1e1500 */
[----:B------:R-:W-:Y:S05]  /*9a70*/  BRA `(.L_x_5739) ;  /* 0x0000076000007947 */ /* 0x000fea0003800000 */
.L_x_5746:
        /* <DEDUP_REMOVED lines=12> */
.L_x_5753:
        /* <DEDUP_REMOVED lines=21> */
.L_x_5757:
[----:B------:R-:W-:Y:S05]  /*9c90*/  BSYNC B1 ;  /* 0x0000000000017941 */ /* 0x000fea0003800000 */
.L_x_5756:
[----:B------:R-:W-:Y:S01]  /*9ca0*/  LEA R3, R0, 0x3b800000, 0x17 ;  /* 0x3b80000000037811 */ /* 0x000fe200078eb8ff */
[----:B------:R-:W-:-:S05]  /*9cb0*/  IMAD.SHL.U32 R0, R2, 0x100000, RZ ;  /* 0x0010000002007824 */ /* 0x000fca00078e00ff */
[----:B------:R-:W-:Y:S02]  /*9cc0*/  LOP3.LUT R0, R3, R0, R4, 0xfe, !PT ;  /* 0x0000000003007212 */ /* 0x000fe400078efe04 */
.L_x_5755:
[----:B------:R-:W-:Y:S05]  /*9cd0*/  BSYNC B0 ;  /* 0x0000000000007941 */ /* 0x000fea0003800000 */
.L_x_5754:
[----:B------:R-:W-:-:S04]  /*9ce0*/  F2FP.BF16.PACK_AB R0, RZ, R0 ;  /* 0x00000000ff00723e */ /* 0x000fc800000010ff */
[----:B------:R-:W-:Y:S01]  /*9cf0*/  PRMT R19, R0, 0x7610, R19 ;  /* 0x0000761000137816 */ /* 0x000fe20000000013 */
[----:B------:R-:W-:Y:S05]  /*9d00*/  BRA `(.L_x_5739) ;  /* 0x000004d000007947 */ /* 0x000fea0003800000 */
.L_x_5752:
        /* <DEDUP_REMOVED lines=21> */
.L_x_5761:
[----:B------:R-:W-:Y:S05]  /*9e60*/  BSYNC B1 ;  /* 0x0000000000017941 */ /* 0x000fea0003800000 */
.L_x_5760:
[----:B------:R-:W-:Y:S01]  /*9e70*/  LEA R3, R0, 0x37800000, 0x17 ;  /* 0x3780000000037811 */ /* 0x000fe200078eb8ff */
[----:B------:R-:W-:-:S05]  /*9e80*/  IMAD.SHL.U32 R0, R2, 0x200000, RZ ;  /* 0x0020000002007824 */ /* 0x000fca00078e00ff */
[----:B------:R-:W-:Y:S02]  /*9e90*/  LOP3.LUT R0, R3, R0, R4, 0xfe, !PT ;  /* 0x0000000003007212 */ /* 0x000fe400078efe04 */
.L_x_5759:
[----:B------:R-:W-:Y:S05]  /*9ea0*/  BSYNC B0 ;  /* 0x0000000000007941 */ /* 0x000fea0003800000 */
.L_x_5758:
[----:B------:R-:W-:-:S04]  /*9eb0*/  F2FP.BF16.PACK_AB R0, RZ, R0 ;  /* 0x00000000ff00723e */ /* 0x000fc800000010ff */
[----:B------:R-:W-:Y:S01]  /*9ec0*/  PRMT R19, R0, 0x7610, R19 ;  /* 0x0000761000137816 */ /* 0x000fe20000000013 */
[----:B------:R-:W-:Y:S05]  /*9ed0*/  BRA `(.L_x_5739) ;  /* 0x0000030000007947 */ /* 0x000fea0003800000 */
.L_x_5751:
        /* <DEDUP_REMOVED lines=14> */
.L_x_5765:
[----:B------:R-:W-:Y:S05]  /*9fc0*/  BSYNC B0 ;  /* 0x0000000000007941 */ /* 0x000fea0003800000 */
.L_x_5764:
[----:B------:R-:W-:-:S04]  /*9fd0*/  F2FP.BF16.PACK_AB R0, RZ, R0 ;  /* 0x00000000ff00723e */ /* 0x000fc800000010ff */
[----:B------:R-:W-:Y:S01]  /*9fe0*/  PRMT R19, R0, 0x7610, R19 ;  /* 0x0000761000137816 */ /* 0x000fe20000000013 */
[----:B------:R-:W-:Y:S05]  /*9ff0*/  BRA `(.L_x_5739) ;  /* 0x000001e000007947 */ /* 0x000fea0003800000 */
.L_x_5738:
        /* <DEDUP_REMOVED lines=21> */
.L_x_5763:
[----:B------:R-:W2:Y:S02]  /*a150*/  LDG.E.64 R2, [R2.64] ;  /* 0x0000002402027981 */ /* 0x000ea4000c1e1b00 */
[----:B--2---:R-:W0:Y:S02]  /*a160*/  I2F.U64 R0, R2 ;  /* 0x0000000200007312 */ /* 0x004e240000301000 */
[----:B0-----:R-:W-:-:S04]  /*a170*/  F2FP.BF16.PACK_AB R0, RZ, R0 ;  /* 0x00000000ff00723e */ /* 0x001fc800000010ff */
[----:B------:R-:W-:Y:S01]  /*a180*/  PRMT R19, R0, 0x7610, R19 ;  /* 0x0000761000137816 */ /* 0x000fe20000000013 */
[----:B------:R-:W-:Y:S05]  /*a190*/  BRA `(.L_x_5739) ;  /* 0x0000004000007947 */ /* 0x000fea0003800000 */
.L_x_5762:
[----:B------:R-:W2:Y:S02]  /*a1a0*/  LDG.E R2, [R2.64] ;  /* 0x0000002402027981 */ /* 0x000ea4000c1e1900 */
[----:B--2---:R-:W0:Y:S02]  /*a1b0*/  I2F.U32 R0, R2 ;  /* 0x0000000200007306 */ /* 0x004e240000201000 */
[----:B0-----:R-:W-:-:S04]  /*a1c0*/  F2FP.BF16.PACK_AB R0, RZ, R0 ;  /* 0x00000000ff00723e */ /* 0x001fc800000010ff */
[----:B------:R-:W-:Y:S02]  /*a1d0*/  PRMT R19, R0, 0x7610, R19 ;  /* 0x0000761000137816 */ /* 0x000fe40000000013 */
.L_x_5739:
        /* <DEDUP_REMOVED lines=18> */
.L_x_5769:
[----:B------:R-:W2:Y:S02]  /*a300*/  LDG.E.U8 R2, [R2.64] ;  /* 0x0000002402027981 */ /* 0x000ea4000c1e1100 */
[----:B--2---:R-:W0:Y:S02]  /*a310*/  I2F.U16 R0, R2 ;  /* 0x0000000200007306 */ /* 0x004e240000101000 */
[----:B0-----:R-:W-:Y:S01]  /*a320*/  F2FP.BF16.PACK_AB R0, RZ, R0 ;  /* 0x00000000ff00723e */ /* 0x001fe200000010ff */
[----:B------:R-:W-:Y:S05]  /*a330*/  BRA `(.L_x_5771) ;  /* 0x00000e3000007947 */ /* 0x000fea0003800000 */
.L_x_5768:
        /* <DEDUP_REMOVED lines=10> */
.L_x_5773:
[----:B------:R-:W2:Y:S02]  /*a3e0*/  LDG.E R2, [R2.64] ;  /* 0x0000002402027981 */ /* 0x000ea4000c1e1900 */
[----:B--2---:R-:W0:Y:S02]  /*a3f0*/  I2F R0, R2 ;  /* 0x0000000200007306 */ /* 0x004e240000201400 */
[----:B0-----:R-:W-:Y:S01]  /*a400*/  F2FP.BF16.PACK_AB R0, RZ, R0 ;  /* 0x00000000ff00723e */ /* 0x001fe200000010ff */
[----:B------:R-:W-:Y:S05]  /*a410*/  BRA `(.L_x_5771) ;  /* 0x00000d5000007947 */ /* 0x000fea0003800000 */
.L_x_5772:
[----:B------:R-:W2:Y:S02]  /*a420*/  LDG.E.U16 R2, [R2.64] ;  /* 0x0000002402027981 */ /* 0x000ea4000c1e1500 */
[----:B--2---:R-:W0:Y:S02]  /*a430*/  I2F.S16 R0, R2 ;  /* 0x0000000200007306 */ /* 0x004e240000101400 */
[----:B0-----:R-:W-:Y:S01]  /*a440*/  F2FP.BF16.PACK_AB R0, RZ, R0 ;  /* 0x00000000ff00723e */ /* 0x001fe200000010ff */
[----:B------:R-:W-:Y:S05]  /*a450*/  BRA `(.L_x_5771) ;  /* 0x00000d1000007947 */ /* 0x000fea0003800000 */
.L_x_5767:
        /* <DEDUP_REMOVED lines=9> */
.L_x_5775:
[----:B------:R-:W2:Y:S02]  /*a4f0*/  LDG.E.U16 R0, [R2.64] ;  /* 0x0000002402007981 */ /* 0x000ea4000c1e1500 */
[----:B--2---:R-:W-:-:S05]  /*a500*/  HADD2.F32 R0, -RZ, R0.H0_H0 ;  /* 0x20000000ff007230 */ /* 0x004fca0000004100 */
[----:B------:R-:W-:Y:S01]  /*a510*/  F2FP.BF16.PACK_AB R0, RZ, R0 ;  /* 0x00000000ff00723e */ /* 0x000fe200000010ff */
[----:B------:R-:W-:Y:S05]  /*a520*/  BRA `(.L_x_5771) ;  /* 0x00000c4000007947 */ /* 0x000fea0003800000 */
.L_x_5774:
        /* <DEDUP_REMOVED lines=9> */
.L_x_5777:
[----:B------:R-:W2:Y:S02]  /*a5c0*/  LDG.E.U16 R2, [R2.64] ;  /* 0x0000002402027981 */ /* 0x000ea4000c1e1500 */
[----:B--2---:R-:W-:-:S05]  /*a5d0*/  HADD2.F32 R0, -RZ, R2.H0_H0 ;  /* 0x20000002ff007230 */ /* 0x004fca0000004100 */
[----:B------:R-:W-:Y:S01]  /*a5e0*/  F2FP.BF16.PACK_AB R0, RZ, R0 ;  /* 0x00000000ff00723e */ /* 0x000fe200000010ff */
[----:B------:R-:W-:Y:S05]  /*a5f0*/  BRA `(.L_x_5771) ;  /* 0x00000b7000007947 */ /* 0x000fea0003800000 */
.L_x_5776:
[----:B------:R-:W2:Y:S02]  /*a600*/  LDG.E.64 R2, [R2.64] ;  /* 0x0000002402027981 */ /* 0x000ea4000c1e1b00 */
[----:B--2---:R-:W0:Y:S01]  /*a610*/  F2F.F32.F64 R0, R2 ;  /* 0x0000000200007310 */ /* 0x004e220000301000 */
[----:B------:R-:W0:-:S14]  /*a620*/  DSETP.GEU.AND P0, PT, |R2|, c[0x2][0x0], PT ;  /* 0x008000000200762a */ /* 0x000e1c0003f0e200 */
[----:B0-----:R-:W-:-:S05]  /*a630*/  @!P0 FMUL R0, R0, 1.175494350822287508e-38 ;  /* 0x0080000000008820 */ /* 0x001fca0000400000 */
[----:B------:R-:W-:Y:S01]  /*a640*/  F2FP.BF16.PACK_AB R0, RZ, R0 ;  /* 0x00000000ff00723e */ /* 0x000fe200000010ff */
[----:B------:R-:W-:Y:S05]  /*a650*/  BRA `(.L_x_5771) ;  /* 0x00000b1000007947 */ /* 0x000fea0003800000 */
.L_x_5766:
        /* <DEDUP_REMOVED lines=13> */
.L_x_5780:
[----:B------:R-:W2:Y:S02]  /*a730*/  LDG.E.64 R2, [R2.64] ;  /* 0x0000002402027981 */ /* 0x000ea4000c1e1b00 */
[----:B--2---:R-:W0:Y:S01]  /*a740*/  F2F.F32.F64 R0, R2 ;  /* 0x0000000200007310 */ /* 0x004e220000301000 */
[----:B------:R-:W0:-:S14]  /*a750*/  DSETP.GEU.AND P0, PT, |R2|, c[0x2][0x0], PT ;  /* 0x008000000200762a */ /* 0x000e1c0003f0e200 */
[----:B0-----:R-:W-:-:S05]  /*a760*/  @!P0 FMUL R0, R0, 1.175494350822287508e-38 ;  /* 0x0080000000008820 */ /* 0x001fca0000400000 */
[----:B------:R-:W-:Y:S01]  /*a770*/  F2FP.BF16.PACK_AB R0, RZ, R0 ;  /* 0x00000000ff00723e */ /* 0x000fe200000010ff */
[----:B------:R-:W-:Y:S05]  /*a780*/  BRA `(.L_x_5771) ;  /* 0x000009e000007947 */ /* 0x000fea0003800000 */
.L_x_5779:
        /* <DEDUP_REMOVED lines=28> */
.L_x_5782:
        /* <DEDUP_REMOVED lines=15> */
.L_x_5781:
[----:B------:R0:W5:Y:S01]  /*aa40*/  LDG.E.U16 R0, [R2.64] ;  /* 0x0000002402007981 */ /* 0x000162000c1e1500 */
[----:B------:R-:W-:Y:S05]  /*aa50*/  BRA `(.L_x_5771) ;  /* 0x0000071000007947 */ /* 0x000fea0003800000 */
.L_x_5778:
        /* <DEDUP_REMOVED lines=12> */
.L_x_5785:
        /* <DEDUP_REMOVED lines=21> */
.L_x_5789:
[----:B------:R-:W-:Y:S05]  /*ac70*/  BSYNC B1 ;  /* 0x0000000000017941 */ /* 0x000fea0003800000 */
.L_x_5788:
[----:B------:R-:W-:Y:S01]  /*ac80*/  LEA R3, R0, 0x3b800000, 0x17 ;  /* 0x3b80000000037811 */ /* 0x000fe200078eb8ff */
[----:B------:R-:W-:-:S05]  /*ac90*/  IMAD.SHL.U32 R0, R2, 0x100000, RZ ;  /* 0x0010000002007824 */ /* 0x000fca00078e00ff */
[----:B------:R-:W-:Y:S02]  /*aca0*/  LOP3.LUT R0, R3, R0, R4, 0xfe, !PT ;  /* 0x0000000003007212 */ /* 0x000fe400078efe04 */
.L_x_5787:
[----:B------:R-:W-:Y:S05]  /*acb0*/  BSYNC B0 ;  /* 0x0000000000007941 */ /* 0x000fea0003800000 */
.L_x_5786:
[----:B------:R-:W-:Y:S01]  /*acc0*/  F2FP.BF16.PACK_AB R0, RZ, R0 ;  /* 0x00000000ff00723e */ /* 0x000fe200000010ff */
[----:B------:R-:W-:Y:S05]  /*acd0*/  BRA `(.L_x_5771) ;  /* 0x0000049000007947 */ /* 0x000fea0003800000 */
.L_x_5784:
        /* <DEDUP_REMOVED lines=21> */
.L_x_5793:
[----:B------:R-:W-:Y:S05]  /*ae30*/  BSYNC B1 ;  /* 0x0000000000017941 */ /* 0x000fea0003800000 */
.L_x_5792:
[----:B------:R-:W-:Y:S01]  /*ae40*/  LEA R3, R0, 0x37800000, 0x17 ;  /* 0x3780000000037811 */ /* 0x000fe200078eb8ff */
[----:B------:R-:W-:-:S05]  /*ae50*/  IMAD.SHL.U32 R0, R2, 0x200000, RZ ;  /* 0x0020000002007824 */ /* 0x000fca00078e00ff */
[----:B------:R-:W-:Y:S02]  /*ae60*/  LOP3.LUT R0, R3, R0, R4, 0xfe, !PT ;  /* 0x0000000003007212 */ /* 0x000fe400078efe04 */
.L_x_5791:
[----:B------:R-:W-:Y:S05]  /*ae70*/  BSYNC B0 ;  /* 0x0000000000007941 */ /* 0x000fea0003800000 */
.L_x_5790:
[----:B------:R-:W-:Y:S01]  /*ae80*/  F2FP.BF16.PACK_AB R0, RZ, R0 ;  /* 0x00000000ff00723e */ /* 0x000fe200000010ff */
[----:B------:R-:W-:Y:S05]  /*ae90*/  BRA `(.L_x_5771) ;  /* 0x000002d000007947 */ /* 0x000fea0003800000 */
.L_x_5783:
        /* <DEDUP_REMOVED lines=14> */
.L_x_5797:
[----:B------:R-:W-:Y:S05]  /*af80*/  BSYNC B0 ;  /* 0x0000000000007941 */ /* 0x000fea0003800000 */
.L_x_5796:
[----:B------:R-:W-:Y:S01]  /*af90*/  F2FP.BF16.PACK_AB R0, RZ, R0 ;  /* 0x00000000ff00723e */ /* 0x000fe200000010ff */
[----:B------:R-:W-:Y:S05]  /*afa0*/  BRA `(.L_x_5771) ;  /* 0x000001c000007947 */ /* 0x000fea0003800000 */
.L_x_5770:
        /* <DEDUP_REMOVED lines=21> */
.L_x_5795:
[----:B------:R-:W2:Y:S02]  /*b100*/  LDG.E.64 R2, [R2.64] ;  /* 0x0000002402027981 */ /* 0x000ea4000c1e1b00 */
[----:B--2---:R-:W0:Y:S02]  /*b110*/  I2F.U64 R0, R2 ;  /* 0x0000000200007312 */ /* 0x004e240000301000 */
[----:B0-----:R-:W-:Y:S01]  /*b120*/  F2FP.BF16.PACK_AB R0, RZ, R0 ;  /* 0x00000000ff00723e */ /* 0x001fe200000010ff */
[----:B------:R-:W-:Y:S05]  /*b130*/  BRA `(.L_x_5771) ;  /* 0x0000003000007947 */ /* 0x000fea0003800000 */
.L_x_5794:
[----:B------:R-:W2:Y:S02]  /*b140*/  LDG.E R2, [R2.64] ;  /* 0x0000002402027981 */ /* 0x000ea4000c1e1900 */
[----:B--2---:R-:W0:Y:S02]  /*b150*/  I2F.U32 R0, R2 ;  /* 0x0000000200007306 */ /* 0x004e240000201000 */
[----:B0-----:R-:W-:-:S06]  /*b160*/  F2FP.BF16.PACK_AB R0, RZ, R0 ;  /* 0x00000000ff00723e */ /* 0x001fcc00000010ff */
.L_x_5771:
        /* <DEDUP_REMOVED lines=24> */
.L_x_5801:
[----:B------:R-:W-:-:S06]  /*b2f0*/  PRMT R3, RZ, 0x5410, R19 ;  /* 0x00005410ff037816 */ /* 0x000fcc0000000013 */
[----:B------:R-:W0:Y:S02]  /*b300*/  F2I.S64.TRUNC R2, R3 ;  /* 0x0000000300027311 */ /* 0x000e24000020d900 */
[----:B0-----:R0:W-:Y:S01]  /*b310*/  STG.E.U8 [R16.64], R2 ;  /* 0x0000000210007986 */ /* 0x0011e2000c101124 */
[----:B------:R-:W-:Y:S05]  /*b320*/  BRA `(.L_x_5803) ;  /* 0x00000e4000007947 */ /* 0x000fea0003800000 */
.L_x_5800:
        /* <DEDUP_REMOVED lines=10> */
.L_x_5805:
[----:B------:R-:W-:-:S06]  /*b3d0*/  PRMT R19, RZ, 0x5410, R19 ;  /* 0x00005410ff137816 */ /* 0x000fcc0000000013 */
[----:B------:R-:W0:Y:S02]  /*b3e0*/  F2I.FTZ.TRUNC.NTZ R19, R19 ;  /* 0x0000001300137305 */ /* 0x000e24000021f100 */
[----:B0-----:R0:W-:Y:S01]  /*b3f0*/  STG.E [R16.64], R19 ;  /* 0x0000001310007986 */ /* 0x0011e2000c101924 */
[----:B------:R-:W-:Y:S05]  /*b400*/  BRA `(.L_x_5803) ;  /* 0x00000d6000007947 */ /* 0x000fea0003800000 */
.L_x_5804:
[----:B------:R-:W-:-:S06]  /*b410*/  PRMT R19, RZ, 0x5410, R19 ;  /* 0x00005410ff137816 */ /* 0x000fcc0000000013 */
[----:B------:R-:W0:Y:S02]  /*b420*/  F2I.FTZ.TRUNC.NTZ R19, R19 ;  /* 0x0000001300137305 */ /* 0x000e24000021f100 */
[----:B0-----:R0:W-:Y:S01]  /*b430*/  STG.E.U16 [R16.64], R19 ;  /* 0x0000001310007986 */ /* 0x0011e2000c101524 */
[----:B------:R-:W-:Y:S05]  /*b440*/  BRA `(.L_x_5803) ;  /* 0x00000d2000007947 */ /* 0x000fea0003800000 */
.L_x_5799:
        /* <DEDUP_REMOVED lines=9> */
.L_x_5807:
[----:B------:R-:W-:-:S04]  /*b4e0*/  PRMT R0, RZ, 0x5410, R19 ;  /* 0x00005410ff007816 */ /* 0x000fc80000000013 */
[----:B------:R-:W-:-:S05]  /*b4f0*/  F2FP.PACK_AB R0, RZ, R0 ;  /* 0x00000000ff00723e */ /* 0x000fca00000000ff */
[----:B------:R0:W-:Y:S01]  /*b500*/  STG.E.U16 [R16.64], R0 ;  /* 0x0000000010007986 */ /* 0x0001e2000c101524 */
[----:B------:R-:W-:Y:S05]  /*b510*/  BRA `(.L_x_5803) ;  /* 0x00000c5000007947 */ /* 0x000fea0003800000 */
.L_x_5806:
        /* <DEDUP_REMOVED lines=10> */
.L_x_5809:
[----:B------:R-:W-:-:S04]  /*b5c0*/  PRMT R19, RZ, 0x5410, R19 ;  /* 0x00005410ff137816 */ /* 0x000fc80000000013 */
[----:B------:R-:W-:-:S04]  /*b5d0*/  F2FP.PACK_AB R3, RZ, R19 ;  /* 0x00000013ff03723e */ /* 0x000fc800000000ff */
[----:B------:R-:W-:-:S05]  /*b5e0*/  PRMT R3, R3, 0x5410, RZ ;  /* 0x0000541003037816 */ /* 0x000fca00000000ff */
[----:B------:R0:W-:Y:S01]  /*b5f0*/  STG.E [R16.64], R3 ;  /* 0x0000000310007986 */ /* 0x0001e2000c101924 */
[----:B------:R-:W-:Y:S05]  /*b600*/  BRA `(.L_x_5803) ;  /* 0x00000b6000007947 */ /* 0x000fea0003800000 */
.L_x_5808:
[----:B------:R-:W-:-:S05]  /*b610*/  PRMT R2, RZ, 0x5410, R19 ;  /* 0x00005410ff027816 */ /* 0x000fca0000000013 */
[----:B------:R-:W-:-:S06]  /*b620*/  FMUL.FTZ R2, R2, 1 ;  /* 0x3f80000002027820 */ /* 0x000fcc0000410000 */
[----:B------:R-:W0:Y:S02]  /*b630*/  F2F.F64.F32 R2, R2 ;  /* 0x0000000200027310 */ /* 0x000e240000201800 */
[----:B0-----:R0:W-:Y:S01]  /*b640*/  STG.E.64 [R16.64], R2 ;  /* 0x0000000210007986 */ /* 0x0011e2000c101b24 */
[----:B------:R-:W-:Y:S05]  /*b650*/  BRA `(.L_x_5803) ;  /* 0x00000b1000007947 */ /* 0x000fea0003800000 */
.L_x_5798:
        /* <DEDUP_REMOVED lines=13> */
.L_x_5812:
[----:B------:R-:W-:Y:S01]  /*b730*/  PRMT R19, RZ, 0x5410, R19 ;  /* 0x00005410ff137816 */ /* 0x000fe20000000013 */
[----:B------:R-:W-:-:S04]  /*b740*/  CS2R R6, SRZ ;  /* 0x0000000000067805 */ /* 0x000fc8000001ff00 */
[----:B------:R-:W-:-:S06]  /*b750*/  FMUL.FTZ R4, R19, 1 ;  /* 0x3f80000013047820 */ /* 0x000fcc0000410000 */
[----:B------:R-:W0:Y:S02]  /*b760*/  F2F.F64.F32 R4, R4 ;  /* 0x0000000400047310 */ /* 0x000e240000201800 */
[----:B0-----:R0:W-:Y:S01]  /*b770*/  STG.E.128 [R16.64], R4 ;  /* 0x0000000410007986 */ /* 0x0011e2000c101d24 */
[----:B------:R-:W-:Y:S05]  /*b780*/  BRA `(.L_x_5803) ;  /* 0x000009e000007947 */ /* 0x000fea0003800000 */
.L_x_5811:
        /* <DEDUP_REMOVED lines=21> */
.L_x_5816:
[----:B------:R-:W-:Y:S05]  /*b8e0*/  BSYNC B0 ;  /* 0x0000000000007941 */ /* 0x000fea0003800000 */
.L_x_5815:
[----:B------:R-:W-:-:S05]  /*b8f0*/  LOP3.LUT R3, R0, R3, RZ, 0xfc, !PT ;  /* 0x0000000300037212 */ /* 0x000fca00078efcff */
[----:B------:R0:W-:Y:S01]  /*b900*/  STG.E.U8 [R16.64], R3 ;  /* 0x0000000310007986 */ /* 0x0001e2000c101124 */
[----:B------:R-:W-:Y:S05]  /*b910*/  BRA `(.L_x_5803) ;  /* 0x0000085000007947 */ /* 0x000fea0003800000 */
.L_x_5814:
        /* <DEDUP_REMOVED lines=13> */
.L_x_5818:
[----:B------:R-:W-:Y:S01]  /*b9f0*/  IMAD.MOV.U32 R0, RZ, RZ, 0x7f ;  /* 0x0000007fff007424 */ /* 0x000fe200078e00ff */
[----:B------:R-:W-:-:S04]  /*ba00*/  ISETP.GT.U32.AND P0, PT, R2, 0x7f800000, PT ;  /* 0x7f8000000200780c */ /* 0x000fc80003f04070 */
[----:B------:R-:W-:-:S04]  /*ba10*/  SEL R0, R0, 0x7c, P0 ;  /* 0x0000007c00007807 */ /* 0x000fc80000000000 */
.L_x_5819:
[----:B------:R-:W-:Y:S05]  /*ba20*/  BSYNC B0 ;  /* 0x0000000000007941 */ /* 0x000fea0003800000 */
.L_x_5817:
[----:B------:R-:W-:-:S04]  /*ba30*/  LOP3.LUT R2, R19, 0x80000000, RZ, 0xc0, !PT ;  /* 0x8000000013027812 */ /* 0x000fc800078ec0ff */
[----:B------:R-:W-:-:S04]  /*ba40*/  SHF.R.U32.HI R3, RZ, 0x18, R2 ;  /* 0x00000018ff037819 */ /* 0x000fc80000011602 */
[----:B------:R-:W-:-:S05]  /*ba50*/  LOP3.LUT R3, R0, R3, RZ, 0xfc, !PT ;  /* 0x0000000300037212 */ /* 0x000fca00078efcff */
[----:B------:R0:W-:Y:S01]  /*ba60*/  STG.E.U8 [R16.64], R3 ;  /* 0x0000000310007986 */ /* 0x0001e2000c101124 */
[----:B------:R-:W-:Y:S05]  /*ba70*/  BRA `(.L_x_5803) ;  /* 0x000006f000007947 */ /* 0x000fea0003800000 */
.L_x_5813:
[----:B------:R0:W-:Y:S01]  /*ba80*/  STG.E.U16 [R16.64], R19 ;  /* 0x0000001310007986 */ /* 0x0001e2000c101524 */
[----:B------:R-:W-:Y:S05]  /*ba90*/  BRA `(.L_x_5803) ;  /* 0x000006d000007947 */ /* 0x000fea0003800000 */
.L_x_5810:
        /* <DEDUP_REMOVED lines=12> */
.L_x_5822:
        /* <DEDUP_REMOVED lines=17> */
.L_x_5825:
[----:B------:R-:W-:-:S04]  /*bc70*/  LOP3.LUT R2, R19, 0x80000000, RZ, 0xc0, !PT ;  /* 0x8000000013027812 */ /* 0x000fc800078ec0ff */
[----:B------:R-:W-:-:S04]  /*bc80*/  SHF.R.U32.HI R3, RZ, 0x18, R2 ;  /* 0x00000018ff037819 */ /* 0x000fc80000011602 */
[----:B------:R-:W-:-:S04]  /*bc90*/  LOP3.LUT R0, R0, R3, RZ, 0xfc, !PT ;  /* 0x0000000300007212 */ /* 0x000fc800078efcff */
[----:B------:R-:W-:Y:S02]  /*bca0*/  PRMT R8, R0, 0x7610, R8 ;  /* 0x0000761000087816 */ /* 0x000fe40000000008 */
.L_x_5824:
[----:B------:R-:W-:Y:S05]  /*bcb0*/  BSYNC B0 ;  /* 0x0000000000007941 */ /* 0x000fea0003800000 */
.L_x_5823:
[----:B------:R0:W-:Y:S01]  /*bcc0*/  STG.E.U8 [R16.64], R8 ;  /* 0x0000000810007986 */ /* 0x0001e2000c101124 */
[----:B------:R-:W-:Y:S05]  /*bcd0*/  BRA `(.L_x_5803) ;  /* 0x0000049000007947 */ /* 0x000fea0003800000 */
.L_x_5821:
        /* <DEDUP_REMOVED lines=17> */
.L_x_5828:
[----:B------:R-:W-:-:S04]  /*bdf0*/  LOP3.LUT R2, R19, 0x80000000, RZ, 0xc0, !PT ;  /* 0x8000000013027812 */ /* 0x000fc800078ec0ff */
[----:B------:R-:W-:-:S04]  /*be00*/  SHF.R.U32.HI R3, RZ, 0x18, R2 ;  /* 0x00000018ff037819 */ /* 0x000fc80000011602 */
[----:B------:R-:W-:-:S04]  /*be10*/  LOP3.LUT R0, R0, R3, RZ, 0xfc, !PT ;  /* 0x0000000300007212 */ /* 0x000fc800078efcff */
[----:B------:R-:W-:Y:S02]  /*be20*/  PRMT R8, R0, 0x7610, R8 ;  /* 0x0000761000087816 */ /* 0x000fe40000000008 */
.L_x_5827:
[----:B------:R-:W-:Y:S05]  /*be30*/  BSYNC B0 ;  /* 0x0000000000007941 */ /* 0x000fea0003800000 */
.L_x_5826:
[----:B------:R0:W-:Y:S01]  /*be40*/  STG.E.U8 [R16.64], R8 ;  /* 0x0000000810007986 */ /* 0x0001e2000c101124 */
[----:B------:R-:W-:Y:S05]  /*be50*/  BRA `(.L_x_5803) ;  /* 0x0000031000007947 */ /* 0x000fea0003800000 */
.L_x_5820:
        /* <DEDUP_REMOVED lines=22> */
.L_x_5802:
        /* <DEDUP_REMOVED lines=20> */
.L_x_5830:
[----:B------:R-:W-:-:S06]  /*c100*/  PRMT R2, RZ, 0x5410, R19 ;  /* 0x00005410ff027816 */ /* 0x000fcc0000000013 */
[----:B------:R-:W0:Y:S02]  /*c110*/  F2I.U64.TRUNC R2, R2 ;  /* 0x0000000200027311 */ /* 0x000e24000020d800 */
[----:B0-----:R0:W-:Y:S01]  /*c120*/  STG.E.64 [R16.64], R2 ;  /* 0x0000000210007986 */ /* 0x0011e2000c101b24 */
[----:B------:R-:W-:Y:S05]  /*c130*/  BRA `(.L_x_5803) ;  /* 0x0000003000007947 */ /* 0x000fea0003800000 */
.L_x_5829:
[----:B------:R-:W-:-:S06]  /*c140*/  PRMT R19, RZ, 0x5410, R19 ;  /* 0x00005410ff137816 */ /* 0x000fcc0000000013 */
[----:B------:R-:W0:Y:S02]  /*c150*/  F2I.FTZ.U32.TRUNC.NTZ R19, R19 ;  /* 0x0000001300137305 */ /* 0x000e24000021f000 */
[----:B0-----:R0:W-:Y:S02]  /*c160*/  STG.E [R16.64], R19 ;  /* 0x0000001310007986 */ /* 0x0011e4000c101924 */
.L_x_5803:
[----:B------:R-:W-:Y:S02]  /*c170*/  IADD3 R23, R23, 0x80, RZ ;  /* 0x0000008017177810 */ /* 0x000fe40007ffe0ff */
.L_x_5634:
[----:B------:R-:W-:Y:S05]  /*c180*/  BSYNC B6 ;  /* 0x0000000000067941 */ /* 0x000fea0003800000 */
.L_x_5633:
[----:B------:R-:W-:-:S13]  /*c190*/  ISETP.GE.AND P0, PT, R23, c[0x0][0x160], PT ;  /* 0x0000580017007a0c */ /* 0x000fda0003f06270 */
[----:B------:R-:W-:Y:S05]  /*c1a0*/  @P0 EXIT ;  /* 0x000000000000094d */ /* 0x000fea0003800000 */
        /* <DEDUP_REMOVED lines=255> */
.L_x_5831:
        /* <DEDUP_REMOVED lines=21> */
.L_x_5835:
[----:B------:R-:W2:Y:S02]  /*d2f0*/  LDG.E.U8 R2, [R2.64] ;  /* 0x0000002402027981 */ /* 0x000ea4000c1e1100 */
[----:B--2---:R-:W0:Y:S02]  /*d300*/  I2F.U16 R0, R2 ;  /* 0x0000000200007306 */ /* 0x004e240000101000 */
[----:B0-----:R-:W-:-:S04]  /*d310*/  F2FP.BF16.PACK_AB R0, RZ, R0 ;  /* 0x00000000ff00723e */ /* 0x001fc800000010ff */
[----:B------:R-:W-:Y:S01]  /*d320*/  PRMT R19, R0, 0x7610, R19 ;  /* 0x0000761000137816 */ /* 0x000fe20000000013 */
[----:B------:R-:W-:Y:S05]  /*d330*/  BRA `(.L_x_5837) ;  /* 0x00000f0000007947 */ /* 0x000fea0003800000 */
.L_x_5834:
        /* <DEDUP_REMOVED lines=11> */
.L_x_5839:
[----:B------:R-:W2:Y:S02]  /*d3f0*/  LDG.E R2, [R2.64] ;  /* 0x0000002402027981 */ /* 0x000ea4000c1e1900 */
[----:B--2---:R-:W0:Y:S02]  /*d400*/  I2F R0, R2 ;  /* 0x0000000200007306 */ /* 0x004e240000201400 */
[----:B0-----:R-:W-:-:S04]  /*d410*/  F2FP.BF16.PACK_AB R0, RZ, R0 ;  /* 0x00000000ff00723e */ /* 0x001fc800000010ff */
[----:B------:R-:W-:Y:S01]  /*d420*/  PRMT R19, R0, 0x7610, R19 ;  /* 0x0000761000137816 */ /* 0x000fe20000000013 */
[----:B------:R-:W-:Y:S05]  /*d430*/  BRA `(.L_x_5837) ;  /* 0x00000e0000007947 */ /* 0x000fea0003800000 */
.L_x_5838:
[----:B------:R-:W2:Y:S02]  /*d440*/  LDG.E.U16 R2, [R2.64] ;  /* 0x0000002402027981 */ /* 0x000ea4000c1e1500 */
[----:B--2---:R-:W0:Y:S02]  /*d450*/  I2F.S16 R0, R2 ;  /* 0x0000000200007306 */ /* 0x004e240000101400 */
[----:B0-----:R-:W-:-:S04]  /*d460*/  F2FP.BF16.PACK_AB R0, RZ, R0 ;  /* 0x00000000ff00723e */ /* 0x001fc800000010ff */
[----:B------:R-:W-:Y:S01]  /*d470*/  PRMT R19, R0, 0x7610, R19 ;  /* 0x0000761000137816 */ /* 0x000fe20000000013 */
[----:B------:R-:W-:Y:S05]  /*d480*/  BRA `(.L_x_5837) ;  /* 0x00000db000007947 */ /* 0x000fea0003800000 */
.L_x_5833:
        /* <DEDUP_REMOVED lines=9> */
.L_x_5841:
[----:B------:R-:W2:Y:S02]  /*d520*/  LDG.E.U16 R0, [R2.64] ;  /* 0x0000002402007981 */ /* 0x000ea4000c1e1500 */
[----:B--2---:R-:W-:-:S05]  /*d530*/  HADD2.F32 R0, -RZ, R0.H0_H0 ;  /* 0x20000000ff007230 */ /* 0x004fca0000004100 */
[----:B------:R-:W-:-:S04]  /*d540*/  F2FP.BF16.PACK_AB R0, RZ, R0 ;  /* 0x00000000ff00723e */ /* 0x000fc800000010ff */
[----:B------:R-:W-:Y:S01]  /*d550*/  PRMT R19, R0, 0x7610, R19 ;  /* 0x0000761000137816 */ /* 0x000fe20000000013 */
[----:B------:R-:W-:Y:S05]  /*d560*/  BRA `(.L_x_5837) ;  /* 0x00000cd000007947 */ /* 0x000fea0003800000 */
.L_x_5840:
        /* <DEDUP_REMOVED lines=9> */
.L_x_5843:
[----:B------:R-:W2:Y:S02]  /*d600*/  LDG.E.U16 R2, [R2.64] ;  /* 0x0000002402027981 */ /* 0x000ea4000c1e1500 */
[----:B--2---:R-:W-:-:S05]  /*d610*/  HADD2.F32 R0, -RZ, R2.H0_H0 ;  /* 0x20000002ff007230 */ /* 0x004fca0000004100 */
[----:B------:R-:W-:-:S04]  /*d620*/  F2FP.BF16.PACK_AB R0, RZ, R0 ;  /* 0x00000000ff00723e */ /* 0x000fc800000010ff */
[----:B------:R-:W-:Y:S01]  /*d630*/  PRMT R19, R0, 0x7610, R19 ;  /* 0x0000761000137816 */ /* 0x000fe20000000013 */
[----:B------:R-:W-:Y:S05]  /*d640*/  BRA `(.L_x_5837) ;  /* 0x00000bf000007947 */ /* 0x000fea0003800000 */
.L_x_5842:
[----:B------:R-:W2:Y:S02]  /*d650*/  LDG.E.64 R2, [R2.64] ;  /* 0x0000002402027981 */ /* 0x000ea4000c1e1b00 */
[----:B--2---:R-:W0:Y:S01]  /*d660*/  F2F.F32.F64 R0, R2 ;  /* 0x0000000200007310 */ /* 0x004e220000301000 */
[----:B------:R-:W0:-:S14]  /*d670*/  DSETP.GEU.AND P0, PT, |R2|, c[0x2][0x0], PT ;  /* 0x008000000200762a */ /* 0x000e1c0003f0e200 */
[----:B0-----:R-:W-:-:S05]  /*d680*/  @!P0 FMUL R0, R0, 1.175494350822287508e-38 ;  /* 0x0080000000008820 */ /* 0x001fca0000400000 */
[----:B------:R-:W-:-:S04]  /*d690*/  F2FP.BF16.PACK_AB R0, RZ, R0 ;  /* 0x00000000ff00723e */ /* 0x000fc800000010ff */
[----:B------:R-:W-:Y:S01]  /*d6a0*/  PRMT R19, R0, 0x7610, R19 ;  /* 0x0000761000137816 */ /* 0x000fe20000000013 */
[----:B------:R-:W-:Y:S05]  /*d6b0*/  BRA `(.L_x_5837) ;  /* 0x00000b8000007947 */ /* 0x000fea0003800000 */
.L_x_5832:
        /* <DEDUP_REMOVED lines=14> */
.L_x_5846:
[----:B------:R-:W2:Y:S02]  /*d7a0*/  LDG.E.64 R2, [R2.64] ;  /* 0x0000002402027981 */ /* 0x000ea4000c1e1b00 */
[----:B--2---:R-:W0:Y:S01]  /*d7b0*/  F2F.F32.F64 R0, R2 ;  /* 0x0000000200007310 */ /* 0x004e220000301000 */
[----:B------:R-:W0:-:S14]  /*d7c0*/  DSETP.GEU.AND P0, PT, |R2|, c[0x2][0x0], PT ;  /* 0x008000000200762a */ /* 0x000e1c0003f0e200 */
[----:B0-----:R-:W-:-:S05]  /*d7d0*/  @!P0 FMUL R0, R0, 1.175494350822287508e-38 ;  /* 0x0080000000008820 */ /* 0x001fca0000400000 */
[----:B------:R-:W-:-:S04]  /*d7e0*/  F2FP.BF16.PACK_AB R0, RZ, R0 ;  /* 0x00000000ff00723e */ /* 0x000fc800000010ff */
[----:B------:R-:W-:Y:S01]  /*d7f0*/  PRMT R19, R0, 0x7610, R19 ;  /* 0x0000761000137816 */ /* 0x000fe20000000013 */
[----:B------:R-:W-:Y:S05]  /*d800*/  BRA `(.L_x_5837) ;  /* 0x00000a3000007947 */ /* 0x000fea0003800000 */
.L_x_5845:
        /* <DEDUP_REMOVED lines=28> */
.L_x_5848:
        /* <DEDUP_REMOVED lines=15> */
.L_x_5847:
[----:B------:R0:W5:Y:S01]  /*dac0*/  LDG.E.U16 R19, [R2.64] ;  /* 0x0000002402137981 */ /* 0x000162000c1e1500 */
[----:B------:R-:W-:Y:S05]  /*dad0*/  BRA `(.L_x_5837) ;  /* 0x0000076000007947 */ /* 0x000fea0003800000 */
.L_x_5844:
        /* <DEDUP_REMOVED lines=12> */
.L_x_5851:
        /* <DEDUP_REMOVED lines=21> */
.L_x_5855:
[----:B------:R-:W-:Y:S05]  /*dcf0*/  BSYNC B1 ;  /* 0x0000000000017941 */ /* 0x000fea0003800000 */
.L_x_5854:
[----:B------:R-:W-:Y:S01]  /*dd00*/  LEA R3, R0, 0x3b800000, 0x17 ;  /* 0x3b80000000037811 */ /* 0x000fe200078eb8ff */
[----:B------:R-:W-:-:S05]  /*dd10*/  IMAD.SHL.U32 R0, R2, 0x100000, RZ ;  /* 0x0010000002007824 */ /* 0x000fca00078e00ff */
[----:B------:R-:W-:Y:S02]  /*dd20*/  LOP3.LUT R0, R3, R0, R4, 0xfe, !PT ;  /* 0x0000000003007212 */ /* 0x000fe400078efe04 */
.L_x_5853:
[----:B------:R-:W-:Y:S05]  /*dd30*/  BSYNC B0 ;  /* 0x0000000000007941 */ /* 0x000fea0003800000 */
.L_x_5852:
[----:B------:R-:W-:-:S04]  /*dd40*/  F2FP.BF16.PACK_AB R0, RZ, R0 ;  /* 0x00000000ff00723e */ /* 0x000fc800000010ff */
[----:B------:R-:W-:Y:S01]  /*dd50*/  PRMT R19, R0, 0x7610, R19 ;  /* 0x0000761000137816 */ /* 0x000fe20000000013 */
[----:B------:R-:W-:Y:S05]  /*dd60*/  BRA `(.L_x_5837) ;  /* 0x000004d000007947 */ /* 0x000fea0003800000 */
.L_x_5850:
        /* <DEDUP_REMOVED lines=21> */
.L_x_5859:
[----:B------:R-:W-:Y:S05]  /*dec0*/  BSYNC B1 ;  /* 0x0000000000017941 */ /* 0x000fea0003800000 */
.L_x_5858:
[----:B------:R-:W-:Y:S01]  /*ded0*/  LEA R3, R0, 0x37800000, 0x17 ;  /* 0x3780000000037811 */ /* 0x000fe200078eb8ff */
[----:B------:R-:W-:-:S05]  /*dee0*/  IMAD.SHL.U32 R0, R2, 0x200000, RZ ;  /* 0x0020000002007824 */ /* 0x000fca00078e00ff */
[----:B------:R-:W-:Y:S02]  /*def0*/  LOP3.LUT R0, R3, R0, R4, 0xfe, !PT ;  /* 0x0000000003007212 */ /* 0x000fe400078efe04 */
.L_x_5857:
[----:B------:R-:W-:Y:S05]  /*df00*/  BSYNC B0 ;  /* 0x0000000000007941 */ /* 0x000fea0003800000 */
.L_x_5856:
[----:B------:R-:W-:-:S04]  /*df10*/  F2FP.BF16.PACK_AB R0, RZ, R0 ;  /* 0x00000000ff00723e */ /* 0x000fc800000010ff */
[----:B------:R-:W-:Y:S01]  /*df20*/  PRMT R19, R0, 0x7610, R19 ;  /* 0x0000761000137816 */ /* 0x000fe20000000013 */
[----:B------:R-:W-:Y:S05]  /*df30*/  BRA `(.L_x_5837) ;  /* 0x0000030000007947 */ /* 0x000fea0003800000 */
.L_x_5849:
        /* <DEDUP_REMOVED lines=14> */
.L_x_5863:
[----:B------:R-:W-:Y:S05]  /*e020*/  BSYNC B0 ;  /* 0x0000000000007941 */ /* 0x000fea0003800000 */
.L_x_5862:
[----:B------:R-:W-:-:S04]  /*e030*/  F2FP.BF16.PACK_AB R0, RZ, R0 ;  /* 0x00000000ff00723e */ /* 0x000fc800000010ff */
[----:B------:R-:W-:Y:S01]  /*e040*/  PRMT R19, R0, 0x7610, R19 ;  /* 0x0000761000137816 */ /* 0x000fe20000000013 */
[----:B------:R-:W-:Y:S05]  /*e050*/  BRA `(.L_x_5837) ;  /* 0x000001e000007947 */ /* 0x000fea0003800000 */
.L_x_5836:
        /* <DEDUP_REMOVED lines=21> */
.L_x_5861:
[----:B------:R-:W2:Y:S02]  /*e1b0*/  LDG.E.64 R2, [R2.64] ;  /* 0x0000002402027981 */ /* 0x000ea4000c1e1b00 */
[----:B--2---:R-:W0:Y:S02]  /*e1c0*/  I2F.U64 R0, R2 ;  /* 0x0000000200007312 */ /* 0x004e240000301000 */
[----:B0-----:R-:W-:-:S04]  /*e1d0*/  F2FP.BF16.PACK_AB R0, RZ, R0 ;  /* 0x00000000ff00723e */ /* 0x001fc800000010ff */
[----:B------:R-:W-:Y:S01]  /*e1e0*/  PRMT R19, R0, 0x7610, R19 ;  /* 0x0000761000137816 */ /* 0x000fe20000000013 */
[----:B------:R-:W-:Y:S05]  /*e1f0*/  BRA `(.L_x_5837) ;  /* 0x0000004000007947 */ /* 0x000fea0003800000 */
.L_x_5860:
[----:B------:R-:W2:Y:S02]  /*e200*/  LDG.E R2, [R2.64] ;  /* 0x0000002402027981 */ /* 0x000ea4000c1e1900 */
[----:B--2---:R-:W0:Y:S02]  /*e210*/  I2F.U32 R0, R2 ;  /* 0x0000000200007306 */ /* 0x004e240000201000 */
[----:B0-----:R-:W-:-:S04]  /*e220*/  F2FP.BF16.PACK_AB R0, RZ, R0 ;  /* 0x00000000ff00723e */ /* 0x001fc800000010ff */
[----:B------:R-:W-:Y:S02]  /*e230*/  PRMT R19, R0, 0x7610, R19 ;  /* 0x0000761000137816 */ /* 0x000fe40000000013 */
.L_x_5837:
        /* <DEDUP_REMOVED lines=18> */
.L_x_5867:
[----:B------:R-:W2:Y:S02]  /*e360*/  LDG.E.U8 R2, [R2.64] ;  /* 0x0000002402027981 */ /* 0x000ea4000c1e1100 */
[----:B--2---:R-:W0:Y:S02]  /*e370*/  I2F.U16 R0, R2 ;  /* 0x0000000200007306 */ /* 0x004e240000101000 */
[----:B0-----:R-:W-:Y:S01]  /*e380*/  F2FP.BF16.PACK_AB R0, RZ, R0 ;  /* 0x00000000ff00723e */ /* 0x001fe200000010ff */
[----:B------:R-:W-:Y:S05]  /*e390*/  BRA `(.L_x_5869) ;  /* 0x00000e3000007947 */ /* 0x000fea0003800000 */
.L_x_5866:
        /* <DEDUP_REMOVED lines=10> */
.L_x_5871:
[----:B------:R-:W2:Y:S02]  /*e440*/  LDG.E R2, [R2.64] ;  /* 0x0000002402027981 */ /* 0x000ea4000c1e1900 */
[----:B--2---:R-:W0:Y:S02]  /*e450*/  I2F R0, R2 ;  /* 0x0000000200007306 */ /* 0x004e240000201400 */
[----:B0-----:R-:W-:Y:S01]  /*e460*/  F2FP.BF16.PACK_AB R0, RZ, R0 ;  /* 0x00000000ff00723e */ /* 0x001fe200000010ff */
[----:B------:R-:W-:Y:S05]  /*e470*/  BRA `(.L_x_5869) ;  /* 0x00000d5000007947 */ /* 0x000fea0003800000 */
.L_x_5870:
[----:B------:R-:W2:Y:S02]  /*e480*/  LDG.E.U16 R2, [R2.64] ;  /* 0x0000002402027981 */ /* 0x000ea4000c1e1500 */
[----:B--2---:R-:W0:Y:S02]  /*e490*/  I2F.S16 R0, R2 ;  /* 0x0000000200007306 */ /* 0x004e240000101400 */
[----:B0-----:R-:W-:Y:S01]  /*e4a0*/  F2FP.BF16.PACK_AB R0, RZ, R0 ;  /* 0x00000000ff00723e */ /* 0x001fe200000010ff */
[----:B------:R-:W-:Y:S05]  /*e4b0*/  BRA `(.L_x_5869) ;  /* 0x00000d1000007947 */ /* 0x000fea0003800000 */
.L_x_5865:
        /* <DEDUP_REMOVED lines=9> */
.L_x_5873:
[----:B------:R-:W2:Y:S02]  /*e550*/  LDG.E.U16 R0, [R2.64] ;  /* 0x0000002402007981 */ /* 0x000ea4000c1e1500 */
[----:B--2---:R-:W-:-:S05]  /*e560*/  HADD2.F32 R0, -RZ, R0.H0_H0 ;  /* 0x20000000ff007230 */ /* 0x004fca0000004100 */
[----:B------:R-:W-:Y:S01]  /*e570*/  F2FP.BF16.PACK_AB R0, RZ, R0 ;  /* 0x00000000ff00723e */ /* 0x000fe200000010ff */
[----:B------:R-:W-:Y:S05]  /*e580*/  BRA `(.L_x_5869) ;  /* 0x00000c4000007947 */ /* 0x000fea0003800000 */
.L_x_5872:
        /* <DEDUP_REMOVED lines=9> */
.L_x_5875:
[----:B------:R-:W2:Y:S02]  /*e620*/  LDG.E.U16 R2, [R2.64] ;  /* 0x0000002402027981 */ /* 0x000ea4000c1e1500 */
[----:B--2---:R-:W-:-:S05]  /*e630*/  HADD2.F32 R0, -RZ, R2.H0_H0 ;  /* 0x20000002ff007230 */ /* 0x004fca0000004100 */
[----:B------:R-:W-:Y:S01]  /*e640*/  F2FP.BF16.PACK_AB R0, RZ, R0 ;  /* 0x00000000ff00723e */ /* 0x000fe200000010ff */
[----:B------:R-:W-:Y:S05]  /*e650*/  BRA `(.L_x_5869) ;  /* 0x00000b7000007947 */ /* 0x000fea0003800000 */
.L_x_5874:
[----:B------:R-:W2:Y:S02]  /*e660*/  LDG.E.64 R2, [R2.64] ;  /* 0x0000002402027981 */ /* 0x000ea4000c1e1b00 */
[----:B--2---:R-:W0:Y:S01]  /*e670*/  F2F.F32.F64 R0, R2 ;  /* 0x0000000200007310 */ /* 0x004e220000301000 */
[----:B------:R-:W0:-:S14]  /*e680*/  DSETP.GEU.AND P0, PT, |R2|, c[0x2][0x0], PT ;  /* 0x008000000200762a */ /* 0x000e1c0003f0e200 */
[----:B0-----:R-:W-:-:S05]  /*e690*/  @!P0 FMUL R0, R0, 1.175494350822287508e-38 ;  /* 0x0080000000008820 */ /* 0x001fca0000400000 */
[----:B------:R-:W-:Y:S01]  /*e6a0*/  F2FP.BF16.PACK_AB R0, RZ, R0 ;  /* 0x00000000ff00723e */ /* 0x000fe200000010ff */
[----:B------:R-:W-:Y:S05]  /*e6b0*/  BRA `(.L_x_5869) ;  /* 0x00000b1000007947 */ /* 0x000fea0003800000 */
.L_x_5864:
        /* <DEDUP_REMOVED lines=13> */
.L_x_5878:
[----:B------:R-:W2:Y:S02]  /*e790*/  LDG.E.64 R2, [R2.64] ;  /* 0x0000002402027981 */ /* 0x000ea4000c1e1b00 */
[----:B--2---:R-:W0:Y:S01]  /*e7a0*/  F2F.F32.F64 R0, R2 ;  /* 0x0000000200007310 */ /* 0x004e220000301000 */
[----:B------:R-:W0:-:S14]  /*e7b0*/  DSETP.GEU.AND P0, PT, |R2|, c[0x2][0x0], PT ;  /* 0x008000000200762a */ /* 0x000e1c0003f0e200 */
[----:B0-----:R-:W-:-:S05]  /*e7c0*/  @!P0 FMUL R0, R0, 1.175494350822287508e-38 ;  /* 0x0080000000008820 */ /* 0x001fca0000400000 */
[----:B------:R-:W-:Y:S01]  /*e7d0*/  F2FP.BF16.PACK_AB R0, RZ, R0 ;  /* 0x00000000ff00723e */ /* 0x000fe200000010ff */
[----:B------:R-:W-:Y:S05]  /*e7e0*/  BRA `(.L_x_5869) ;  /* 0x000009e000007947 */ /* 0x000fea0003800000 */
.L_x_5877:
        /* <DEDUP_REMOVED lines=28> */
.L_x_5880:
        /* <DEDUP_REMOVED lines=15> */
.L_x_5879:
[----:B------:R0:W5:Y:S01]  /*eaa0*/  LDG.E.U16 R0, [R2.64] ;  /* 0x0000002402007981 */ /* 0x000162000c1e1500 */
[----:B------:R-:W-:Y:S05]  /*eab0*/  BRA `(.L_x_5869) ;  /* 0x0000071000007947 */ /* 0x000fea0003800000 */
.L_x_5876:
        /* <DEDUP_REMOVED lines=12> */
.L_x_5883:
        /* <DEDUP_REMOVED lines=21> */
.L_x_5887:
[----:B------:R-:W-:Y:S05]  /*ecd0*/  BSYNC B1 ;  /* 0x0000000000017941 */ /* 0x000fea0003800000 */
.L_x_5886:
[----:B------:R-:W-:Y:S01]  /*ece0*/  LEA R3, R0, 0x3b800000, 0x17 ;  /* 0x3b80000000037811 */ /* 0x000fe200078eb8ff */
[----:B------:R-:W-:-:S05]  /*ecf0*/  IMAD.SHL.U32 R0, R2, 0x100000, RZ ;  /* 0x0010000002007824 */ /* 0x000fca00078e00ff */
[----:B------:R-:W-:Y:S02]  /*ed00*/  LOP3.LUT R0, R3, R0, R4, 0xfe, !PT ;  /* 0x0000000003007212 */ /* 0x000fe400078efe04 */
.L_x_5885:
[----:B------:R-:W-:Y:S05]  /*ed10*/  BSYNC B0 ;  /* 0x0000000000007941 */ /* 0x000fea0003800000 */
.L_x_5884:
[----:B------:R-:W-:Y:S01]  /*ed20*/  F2FP.BF16.PACK_AB R0, RZ, R0 ;  /* 0x00000000ff00723e */ /* 0x000fe200000010ff */
[----:B------:R-:W-:Y:S05]  /*ed30*/  BRA `(.L_x_5869) ;  /* 0x0000049000007947 */ /* 0x000fea0003800000 */
.L_x_5882:
        /* <DEDUP_REMOVED lines=21> */
.L_x_5891:
[----:B------:R-:W-:Y:S05]  /*ee90*/  BSYNC B1 ;  /* 0x0000000000017941 */ /* 0x000fea0003800000 */
.L_x_5890:
[----:B------:R-:W-:Y:S01]  /*eea0*/  LEA R3, R0, 0x37800000, 0x17 ;  /* 0x3780000000037811 */ /* 0x000fe200078eb8ff */
[----:B------:R-:W-:-:S05]  /*eeb0*/  IMAD.SHL.U32 R0, R2, 0x200000, RZ ;  /* 0x0020000002007824 */ /* 0x000fca00078e00ff */
[----:B------:R-:W-:Y:S02]  /*eec0*/  LOP3.LUT R0, R3, R0, R4, 0xfe, !PT ;  /* 0x0000000003007212 */ /* 0x000fe400078efe04 */
.L_x_5889:
[----:B------:R-:W-:Y:S05]  /*eed0*/  BSYNC B0 ;  /* 0x0000000000007941 */ /* 0x000fea0003800000 */
.L_x_5888:
[----:B------:R-:W-:Y:S01]  /*eee0*/  F2FP.BF16.PACK_AB R0, RZ, R0 ;  /* 0x00000000ff00723e */ /* 0x000fe200000010ff */
[----:B------:R-:W-:Y:S05]  /*eef0*/  BRA `(.L_x_5869) ;  /* 0x000002d000007947 */ /* 0x000fea0003800000 */
.L_x_5881:
        /* <DEDUP_REMOVED lines=14> */
.L_x_5895:
[----:B------:R-:W-:Y:S05]  /*efe0*/  BSYNC B0 ;  /* 0x0000000000007941 */ /* 0x000fea0003800000 */
.L_x_5894:
[----:B------:R-:W-:Y:S01]  /*eff0*/  F2FP.BF16.PACK_AB R0, RZ, R0 ;  /* 0x00000000ff00723e */ /* 0x000fe200000010ff */
[----:B------:R-:W-:Y:S05]  /*f000*/  BRA `(.L_x_5869) ;  /* 0x000001c000007947 */ /* 0x000fea0003800000 */
.L_x_5868:
        /* <DEDUP_REMOVED lines=21> */
.L_x_5893:
[----:B------:R-:W2:Y:S02]  /*f160*/  LDG.E.64 R2, [R2.64] ;  /* 0x0000002402027981 */ /* 0x000ea4000c1e1b00 */
[----:B--2---:R-:W0:Y:S02]  /*f170*/  I2F.U64 R0, R2 ;  /* 0x0000000200007312 */ /* 0x004e240000301000 */
[----:B0-----:R-:W-:Y:S01]  /*f180*/  F2FP.BF16.PACK_AB R0, RZ, R0 ;  /* 0x00000000ff00723e */ /* 0x001fe200000010ff */
[----:B------:R-:W-:Y:S05]  /*f190*/  BRA `(.L_x_5869) ;  /* 0x0000003000007947 */ /* 0x000fea0003800000 */
.L_x_5892:
[----:B------:R-:W2:Y:S02]  /*f1a0*/  LDG.E R2, [R2.64] ;  /* 0x0000002402027981 */ /* 0x000ea4000c1e1900 */
[----:B--2---:R-:W0:Y:S02]  /*f1b0*/  I2F.U32 R0, R2 ;  /* 0x0000000200007306 */ /* 0x004e240000201000 */
[----:B0-----:R-:W-:-:S06]  /*f1c0*/  F2FP.BF16.PACK_AB R0, RZ, R0 ;  /* 0x00000000ff00723e */ /* 0x001fcc00000010ff */
.L_x_5869:
        /* <DEDUP_REMOVED lines=24> */
.L_x_5899:
[----:B------:R-:W-:-:S06]  /*f350*/  PRMT R3, RZ, 0x5410, R19 ;  /* 0x00005410ff037816 */ /* 0x000fcc0000000013 */
[----:B------:R-:W0:Y:S02]  /*f360*/  F2I.S64.TRUNC R2, R3 ;  /* 0x0000000300027311 */ /* 0x000e24000020d900 */
[----:B0-----:R-:W-:Y:S01]  /*f370*/  STG.E.U8 [R16.64], R2 ;  /* 0x0000000210007986 */ /* 0x001fe2000c101124 */
[----:B------:R-:W-:Y:S05]  /*f380*/  EXIT ;  /* 0x000000000000794d */ /* 0x000fea0003800000 */
.L_x_5898:
        /* <DEDUP_REMOVED lines=10> */
.L_x_5902:
[----:B------:R-:W-:-:S06]  /*f430*/  PRMT R19, RZ, 0x5410, R19 ;  /* 0x00005410ff137816 */ /* 0x000fcc0000000013 */
[----:B------:R-:W0:Y:S02]  /*f440*/  F2I.FTZ.TRUNC.NTZ R19, R19 ;  /* 0x0000001300137305 */ /* 0x000e24000021f100 */
[----:B0-----:R-:W-:Y:S01]  /*f450*/  STG.E [R16.64], R19 ;  /* 0x0000001310007986 */ /* 0x001fe2000c101924 */
[----:B------:R-:W-:Y:S05]  /*f460*/  EXIT ;  /* 0x000000000000794d */ /* 0x000fea0003800000 */
.L_x_5901:
[----:B------:R-:W-:-:S06]  /*f470*/  PRMT R19, RZ, 0x5410, R19 ;  /* 0x00005410ff137816 */ /* 0x000fcc0000000013 */
[----:B------:R-:W0:Y:S02]  /*f480*/  F2I.FTZ.TRUNC.NTZ R19, R19 ;  /* 0x0000001300137305 */ /* 0x000e24000021f100 */
[----:B0-----:R-:W-:Y:S01]  /*f490*/  STG.E.U16 [R16.64], R19 ;  /* 0x0000001310007986 */ /* 0x001fe2000c101524 */
[----:B------:R-:W-:Y:S05]  /*f4a0*/  EXIT ;  /* 0x000000000000794d */ /* 0x000fea0003800000 */
.L_x_5897:
        /* <DEDUP_REMOVED lines=9> */
.L_x_5904:
[----:B------:R-:W-:-:S04]  /*f540*/  PRMT R0, RZ, 0x5410, R19 ;  /* 0x00005410ff007816 */ /* 0x000fc80000000013 */
[----:B------:R-:W-:-:S05]  /*f550*/  F2FP.PACK_AB R0, RZ, R0 ;  /* 0x00000000ff00723e */ /* 0x000fca00000000ff */
[----:B------:R-:W-:Y:S01]  /*f560*/  STG.E.U16 [R16.64], R0 ;  /* 0x0000000010007986 */ /* 0x000fe2000c101524 */
[----:B------:R-:W-:Y:S05]  /*f570*/  EXIT ;  /* 0x000000000000794d */ /* 0x000fea0003800000 */
.L_x_5903:
        /* <DEDUP_REMOVED lines=10> */
.L_x_5906:
[----:B------:R-:W-:-:S04]  /*f620*/  PRMT R19, RZ, 0x5410, R19 ;  /* 0x00005410ff137816 */ /* 0x000fc80000000013 */
[----:B------:R-:W-:-:S04]  /*f630*/  F2FP.PACK_AB R3, RZ, R19 ;  /* 0x00000013ff03723e */ /* 0x000fc800000000ff */
[----:B------:R-:W-:-:S05]  /*f640*/  PRMT R3, R3, 0x5410, RZ ;  /* 0x0000541003037816 */ /* 0x000fca00000000ff */
[----:B------:R-:W-:Y:S01]  /*f650*/  STG.E [R16.64], R3 ;  /* 0x0000000310007986 */ /* 0x000fe2000c101924 */
[----:B------:R-:W-:Y:S05]  /*f660*/  EXIT ;  /* 0x000000000000794d */ /* 0x000fea0003800000 */
.L_x_5905:
[----:B------:R-:W-:-:S05]  /*f670*/  PRMT R2, RZ, 0x5410, R19 ;  /* 0x00005410ff027816 */ /* 0x000fca0000000013 */
[----:B------:R-:W-:-:S06]  /*f680*/  FMUL.FTZ R2, R2, 1 ;  /* 0x3f80000002027820 */ /* 0x000fcc0000410000 */
[----:B------:R-:W0:Y:S02]  /*f690*/  F2F.F64.F32 R2, R2 ;  /* 0x0000000200027310 */ /* 0x000e240000201800 */
[----:B0-----:R-:W-:Y:S01]  /*f6a0*/  STG.E.64 [R16.64], R2 ;  /* 0x0000000210007986 */ /* 0x001fe2000c101b24 */
[----:B------:R-:W-:Y:S05]  /*f6b0*/  EXIT ;  /* 0x000000000000794d */ /* 0x000fea0003800000 */
.L_x_5896:
        /* <DEDUP_REMOVED lines=13> */
.L_x_5909:
[----:B------:R-:W-:Y:S01]  /*f790*/  PRMT R19, RZ, 0x5410, R19 ;  /* 0x00005410ff137816 */ /* 0x000fe20000000013 */
[----:B------:R-:W-:-:S04]  /*f7a0*/  CS2R R6, SRZ ;  /* 0x0000000000067805 */ /* 0x000fc8000001ff00 */
[----:B------:R-:W-:-:S06]  /*f7b0*/  FMUL.FTZ R4, R19, 1 ;  /* 0x3f80000013047820 */ /* 0x000fcc0000410000 */
[----:B------:R-:W0:Y:S02]  /*f7c0*/  F2F.F64.F32 R4, R4 ;  /* 0x0000000400047310 */ /* 0x000e240000201800 */
[----:B0-----:R-:W-:Y:S01]  /*f7d0*/  STG.E.128 [R16.64], R4 ;  /* 0x0000000410007986 */ /* 0x001fe2000c101d24 */
[----:B------:R-:W-:Y:S05]  /*f7e0*/  EXIT ;  /* 0x000000000000794d */ /* 0x000fea0003800000 */
.L_x_5908:
        /* <DEDUP_REMOVED lines=21> */
.L_x_5913:
[----:B------:R-:W-:Y:S05]  /*f940*/  BSYNC B0 ;  /* 0x0000000000007941 */ /* 0x000fea0003800000 */
.L_x_5912:
[----:B------:R-:W-:-:S05]  /*f950*/  LOP3.LUT R3, R0, R3, RZ, 0xfc, !PT ;  /* 0x0000000300037212 */ /* 0x000fca00078efcff */
[----:B------:R-:W-:Y:S01]  /*f960*/  STG.E.U8 [R16.64], R3 ;  /* 0x0000000310007986 */ /* 0x000fe2000c101124 */
[----:B------:R-:W-:Y:S05]  /*f970*/  EXIT ;  /* 0x000000000000794d */ /* 0x000fea0003800000 */
.L_x_5911:
        /* <DEDUP_REMOVED lines=13> */
.L_x_5915:
[----:B------:R-:W-:Y:S01]  /*fa50*/  IMAD.MOV.U32 R0, RZ, RZ, 0x7f ;  /* 0x0000007fff007424 */ /* 0x000fe200078e00ff */
[----:B------:R-:W-:-:S04]  /*fa60*/  ISETP.GT.U32.AND P0, PT, R2, 0x7f800000, PT ;  /* 0x7f8000000200780c */ /* 0x000fc80003f04070 */
[----:B------:R-:W-:-:S04]  /*fa70*/  SEL R0, R0, 0x7c, P0 ;  /* 0x0000007c00007807 */ /* 0x000fc80000000000 */
.L_x_5916:
[----:B------:R-:W-:Y:S05]  /*fa80*/  BSYNC B0 ;  /* 0x0000000000007941 */ /* 0x000fea0003800000 */
.L_x_5914:
[----:B------:R-:W-:-:S04]  /*fa90*/  LOP3.LUT R2, R19, 0x80000000, RZ, 0xc0, !PT ;  /* 0x8000000013027812 */ /* 0x000fc800078ec0ff */
[----:B------:R-:W-:-:S04]  /*faa0*/  SHF.R.U32.HI R3, RZ, 0x18, R2 ;  /* 0x00000018ff037819 */ /* 0x000fc80000011602 */
[----:B------:R-:W-:-:S05]  /*fab0*/  LOP3.LUT R3, R0, R3, RZ, 0xfc, !PT ;  /* 0x0000000300037212 */ /* 0x000fca00078efcff */
[----:B------:R-:W-:Y:S01]  /*fac0*/  STG.E.U8 [R16.64], R3 ;  /* 0x0000000310007986 */ /* 0x000fe2000c101124 */
[----:B------:R-:W-:Y:S05]  /*fad0*/  EXIT ;  /* 0x000000000000794d */ /* 0x000fea0003800000 */
.L_x_5910:
[----:B------:R-:W-:Y:S01]  /*fae0*/  STG.E.U16 [R16.64], R19 ;  /* 0x0000001310007986 */ /* 0x000fe2000c101524 */
[----:B------:R-:W-:Y:S05]  /*faf0*/  EXIT ;  /* 0x000000000000794d */ /* 0x000fea0003800000 */
.L_x_5907:
        /* <DEDUP_REMOVED lines=12> */
.L_x_5919:
        /* <DEDUP_REMOVED lines=17> */
.L_x_5922:
[----:B------:R-:W-:-:S04]  /*fcd0*/  LOP3.LUT R2, R19, 0x80000000, RZ, 0xc0, !PT ;  /* 0x8000000013027812 */ /* 0x000fc800078ec0ff */
[----:B------:R-:W-:-:S04]  /*fce0*/  SHF.R.U32.HI R3, RZ, 0x18, R2 ;  /* 0x00000018ff037819 */ /* 0x000fc80000011602 */
[----:B------:R-:W-:-:S04]  /*fcf0*/  LOP3.LUT R0, R0, R3, RZ, 0xfc, !PT ;  /* 0x0000000300007212 */ /* 0x000fc800078efcff */
[----:B------:R-:W-:Y:S02]  /*fd00*/  PRMT R8, R0, 0x7610, R8 ;  /* 0x0000761000087816 */ /* 0x000fe40000000008 */
.L_x_5921:
[----:B------:R-:W-:Y:S05]  /*fd10*/  BSYNC B0 ;  /* 0x0000000000007941 */ /* 0x000fea0003800000 */
.L_x_5920:
[----:B------:R-:W-:Y:S01]  /*fd20*/  STG.E.U8 [R16.64], R8 ;  /* 0x0000000810007986 */ /* 0x000fe2000c101124 */
[----:B------:R-:W-:Y:S05]  /*fd30*/  EXIT ;  /* 0x000000000000794d */ /* 0x000fea0003800000 */
.L_x_5918:
        /* <DEDUP_REMOVED lines=17> */
.L_x_5925:
[----:B------:R-:W-:-:S04]  /*fe50*/  LOP3.LUT R2, R19, 0x80000000, RZ, 0xc0, !PT ;  /* 0x8000000013027812 */ /* 0x000fc800078ec0ff */
[----:B------:R-:W-:-:S04]  /*fe60*/  SHF.R.U32.HI R3, RZ, 0x18, R2 ;  /* 0x00000018ff037819 */ /* 0x000fc80000011602 */
[----:B------:R-:W-:-:S04]  /*fe70*/  LOP3.LUT R0, R0, R3, RZ, 0xfc, !PT ;  /* 0x0000000300007212 */ /* 0x000fc800078efcff */
[----:B------:R-:W-:Y:S02]  /*fe80*/  PRMT R8, R0, 0x7610, R8 ;  /* 0x0000761000087816 */ /* 0x000fe40000000008 */
.L_x_5924:
[----:B------:R-:W-:Y:S05]  /*fe90*/  BSYNC B0 ;  /* 0x0000000000007941 */ /* 0x000fea0003800000 */
.L_x_5923:
[----:B------:R-:W-:Y:S01]  /*fea0*/  STG.E.U8 [R16.64], R8 ;  /* 0x0000000810007986 */ /* 0x000fe2000c101124 */
[----:B------:R-:W-:Y:S05]  /*feb0*/  EXIT ;  /* 0x000000000000794d */ /* 0x000fea0003800000 */
.L_x_5917:
        /* <DEDUP_REMOVED lines=22> */
.L_x_5900:
        /* <DEDUP_REMOVED lines=20> */
.L_x_5927:
[----:B------:R-:W-:-:S06]  /*10160*/  PRMT R2, RZ, 0x5410, R19 ;  /* 0x00005410ff027816 */ /* 0x000fcc0000000013 */
[----:B------:R-:W0:Y:S02]  /*10170*/  F2I.U64.TRUNC R2, R2 ;  /* 0x0000000200027311 */ /* 0x000e24000020d800 */
[----:B0-----:R-:W-:Y:S01]  /*10180*/  STG.E.64 [R16.64], R2 ;  /* 0x0000000210007986 */ /* 0x001fe2000c101b24 */
[----:B------:R-:W-:Y:S05]  /*10190*/  EXIT ;  /* 0x000000000000794d */ /* 0x000fea0003800000 */
.L_x_5926:
[----:B------:R-:W-:-:S06]  /*101a0*/  PRMT R19, RZ, 0x5410, R19 ;  /* 0x00005410ff137816 */ /* 0x000fcc0000000013 */
[----:B------:R-:W0:Y:S02]  /*101b0*/  F2I.FTZ.U32.TRUNC.NTZ R19, R19 ;  /* 0x0000001300137305 */ /* 0x000e24000021f000 */
[----:B0-----:R-:W-:Y:S01]  /*101c0*/  STG.E [R16.64], R19 ;  /* 0x0000001310007986 */ /* 0x001fe2000c101924 */
[----:B------:R-:W-:Y:S05]  /*101d0*/  EXIT ;  /* 0x000000000000794d */ /* 0x000fea0003800000 */
.L_x_5928:
        /* <DEDUP_REMOVED lines=10> */
.L_x_9061:


//--------------------- .text._ZN2at6native27unrolled_elementwise_kernelIZZZNS0_10glu_kernelERNS_18TensorIteratorBaseEENKUlvE_clEvENKUlvE2_clEvEUlN3c108BFloat16ES7_E_St5arrayIPcLm3EELi4E23TrivialOffsetCalculatorILi2EjESC_ILi1EjENS0_6memory12LoadWithCastILi2EEENSF_13StoreWithCastILi1EEEEEviT_T0_T2_T3_T4_T5_ --------------------------
	.section	.text._ZN2at6native27unrolled_elementwise_kernelIZZZNS0_10glu_kernelERNS_18TensorIteratorBaseEENKUlvE_clEvENKUlvE2_clEvEUlN3c108BFloat16ES7_E_St5arrayIPcLm3EELi4E23TrivialOffsetCalculatorILi2EjESC_ILi1EjENS0_6memory12LoadWithCastILi2EEENSF_13StoreWithCastILi1EEEEEviT_T0_T2_T3_T4_T5_,"ax",@progbits
	.sectioninfo	@"SHI_REGISTERS=31"
	.align	128
        .global         _ZN2at6native27unrolled_elementwise_kernelIZZZNS0_10glu_kernelERNS_18TensorIteratorBaseEENKUlvE_clEvENKUlvE2_clEvEUlN3c108BFloat16ES7_E_St5arrayIPcLm3EELi4E23TrivialOffsetCalculatorILi2EjESC_ILi1EjENS0_6memory12LoadWithCastILi2EEENSF_13StoreWithCastILi1EEEEEviT_T0_T2_T3_T4_T5_
        .type           _ZN2at6native27unrolled_elementwise_kernelIZZZNS0_10glu_kernelERNS_18TensorIteratorBaseEENKUlvE_clEvENKUlvE2_clEvEUlN3c108BFloat16ES7_E_St5arrayIPcLm3EELi4E23TrivialOffsetCalculatorILi2EjESC_ILi1EjENS0_6memory12LoadWithCastILi2EEENSF_13StoreWithCastILi1EEEEEviT_T0_T2_T3_T4_T5_,@function
        .size           _ZN2at6native27unrolled_elementwise_kernelIZZZNS0_10glu_kernelERNS_18TensorIteratorBaseEENKUlvE_clEvENKUlvE2_clEvEUlN3c108BFloat16ES7_E_St5arrayIPcLm3EELi4E23TrivialOffsetCalculatorILi2EjESC_ILi1EjENS0_6memory12LoadWithCastILi2EEENSF_13StoreWithCastILi1EEEEEviT_T0_T2_T3_T4_T5_,(.L_x_9062 - _ZN2at6native27unrolled_elementwise_kernelIZZZNS0_10glu_kernelERNS_18TensorIteratorBaseEENKUlvE_clEvENKUlvE2_clEvEUlN3c108BFloat16ES7_E_St5arrayIPcLm3EELi4E23TrivialOffsetCalculatorILi2EjESC_ILi1EjENS0_6memory12LoadWithCastILi2EEENSF_13StoreWithCastILi1EEEEEviT_T0_T2_T3_T4_T5_)
        .other          _ZN2at6native27unrolled_elementwise_kernelIZZZNS0_10glu_kernelERNS_18TensorIteratorBaseEENKUlvE_clEvENKUlvE2_clEvEUlN3c108BFloat16ES7_E_St5arrayIPcLm3EELi4E23TrivialOffsetCalculatorILi2EjESC_ILi1EjENS0_6memory12LoadWithCastILi2EEENSF_13StoreWithCastILi1EEEEEviT_T0_T2_T3_T4_T5_,@"STO_CUDA_ENTRY STV_DEFAULT"
_ZN2at6native27unrolled_elementwise_kernelIZZZNS0_10glu_kernelERNS_18TensorIteratorBaseEENKUlvE_clEvENKUlvE2_clEvEUlN3c108BFloat16ES7_E_St5arrayIPcLm3EELi4E23TrivialOffsetCalculatorILi2EjESC_ILi1EjENS0_6memory12LoadWithCastILi2EEENSF_13StoreWithCastILi1EEEEEviT_T0_T2_T3_T4_T5_:
.text._ZN2at6native27unrolled_elementwise_kernelIZZZNS0_10glu_kernelERNS_18TensorIteratorBaseEENKUlvE_clEvENKUlvE2_clEvEUlN3c108BFloat16ES7_E_St5arrayIPcLm3EELi4E23TrivialOffsetCalculatorILi2EjESC_ILi1EjENS0_6memory12LoadWithCastILi2EEENSF_13StoreWithCastILi1EEEEEviT_T0_T2_T3_T4_T5_:
        /* <DEDUP_REMOVED lines=10> */
[----:B------:R-:W-:Y:S01]  /*00a0*/  PRMT R25, RZ, 0x7610, R25 ;  /* 0x00007610ff197816 */ /* 0x000fe20000000019 */
[----:B0-----:R-:W-:-:S05]  /*00b0*/  IMAD R22, R16, R3, c[0x0][0x160] ;  /* 0x0000580010167624 */ /* 0x001fca00078e0203 */
[----:B--2---:R-:W-:-:S13]  /*00c0*/  ISETP.GE.AND P0, PT, R17, R22, PT ;  /* 0x000000161100720c */ /* 0x004fda0003f06270 */
[----:B------:R-:W-:Y:S05]  /*00d0*/  @P0 BRA `(.L_x_5930) ;  /* 0x0000212000000947 */ /* 0x000fea0003800000 */
[----:B-1-3--:R-:W-:Y:S01]  /*00e0*/  PRMT R0, R18, 0x9910, RZ ;  /* 0x0000991012007816 */ /* 0x00afe200000000ff */
        /* <DEDUP_REMOVED lines=19> */
.L_x_5934:
[----:B------:R-:W2:Y:S02]  /*0220*/  LDG.E.U8 R2, [R2.64] ;  /* 0x0000002402027981 */ /* 0x000ea4000c1e1100 */
[----:B--2---:R-:W0:Y:S02]  /*0230*/  I2F.U16 R0, R2 ;  /* 0x0000000200007306 */ /* 0x004e240000101000 */
[----:B0-----:R-:W-:-:S04]  /*0240*/  F2FP.BF16.PACK_AB R0, RZ, R0 ;  /* 0x00000000ff00723e */ /* 0x001fc800000010ff */
[----:B------:R-:W-:Y:S01]  /*0250*/  PRMT R24, R0, 0x7610, R24 ;  /* 0x0000761000187816 */ /* 0x000fe20000000018 */
[----:B------:R-:W-:Y:S05]  /*0260*/  BRA `(.L_x_5936) ;  /* 0x00000f0000007947 */ /* 0x000fea0003800000 */
.L_x_5933:
        /* <DEDUP_REMOVED lines=11> */
.L_x_5938:
[----:B------:R-:W2:Y:S02]  /*0320*/  LDG.E R2, [R2.64] ;  /* 0x0000002402027981 */ /* 0x000ea4000c1e1900 */
[----:B--2---:R-:W0:Y:S02]  /*0330*/  I2F R0, R2 ;  /* 0x0000000200007306 */ /* 0x004e240000201400 */
[----:B0-----:R-:W-:-:S04]  /*0340*/  F2FP.BF16.PACK_AB R0, RZ, R0 ;  /* 0x00000000ff00723e */ /* 0x001fc800000010ff */
[----:B------:R-:W-:Y:S01]  /*0350*/  PRMT R24, R0, 0x7610, R24 ;  /* 0x0000761000187816 */ /* 0x000fe20000000018 */
[----:B------:R-:W-:Y:S05]  /*0360*/  BRA `(.L_x_5936) ;  /* 0x00000e0000007947 */ /* 0x000fea0003800000 */
.L_x_5937:
[----:B------:R-:W2:Y:S02]  /*0370*/  LDG.E.U16 R2, [R2.64] ;  /* 0x0000002402027981 */ /* 0x000ea4000c1e1500 */
[----:B--2---:R-:W0:Y:S02]  /*0380*/  I2F.S16 R0, R2 ;  /* 0x0000000200007306 */ /* 0x004e240000101400 */
[----:B0-----:R-:W-:-:S04]  /*0390*/  F2FP.BF16.PACK_AB R0, RZ, R0 ;  /* 0x00000000ff00723e */ /* 0x001fc800000010ff */
[----:B------:R-:W-:Y:S01]  /*03a0*/  PRMT R24, R0, 0x7610, R24 ;  /* 0x0000761000187816 */ /* 0x000fe20000000018 */
[----:B------:R-:W-:Y:S05]  /*03b0*/  BRA `(.L_x_5936) ;  /* 0x00000db000007947 */ /* 0x000fea0003800000 */
.L_x_5932:
        /* <DEDUP_REMOVED lines=9> */
.L_x_5940:
[----:B------:R-:W2:Y:S02]  /*0450*/  LDG.E.U16 R0, [R2.64] ;  /* 0x0000002402007981 */ /* 0x000ea4000c1e1500 */
[----:B--2---:R-:W-:-:S05]  /*0460*/  HADD2.F32 R0, -RZ, R0.H0_H0 ;  /* 0x20000000ff007230 */ /* 0x004fca0000004100 */
[----:B------:R-:W-:-:S04]  /*0470*/  F2FP.BF16.PACK_AB R0, RZ, R0 ;  /* 0x00000000ff00723e */ /* 0x000fc800000010ff */
[----:B------:R-:W-:Y:S01]  /*0480*/  PRMT R24, R0, 0x7610, R24 ;  /* 0x0000761000187816 */ /* 0x000fe20000000018 */
[----:B------:R-:W-:Y:S05]  /*0490*/  BRA `(.L_x_5936) ;  /* 0x00000cd000007947 */ /* 0x000fea0003800000 */
.L_x_5939:
        /* <DEDUP_REMOVED lines=9> */
.L_x_5942:
[----:B------:R-:W2:Y:S02]  /*0530*/  LDG.E.U16 R2, [R2.64] ;  /* 0x0000002402027981 */ /* 0x000ea4000c1e1500 */
[----:B--2---:R-:W-:-:S05]  /*0540*/  HADD2.F32 R0, -RZ, R2.H0_H0 ;  /* 0x20000002ff007230 */ /* 0x004fca0000004100 */
[----:B------:R-:W-:-:S04]  /*0550*/  F2FP.BF16.PACK_AB R0, RZ, R0 ;  /* 0x00000000ff00723e */ /* 0x000fc800000010ff */
[----:B------:R-:W-:Y:S01]  /*0560*/  PRMT R24, R0, 0x7610, R24 ;  /* 0x0000761000187816 */ /* 0x000fe20000000018 */
[----:B------:R-:W-:Y:S05]  /*0570*/  BRA `(.L_x_5936) ;  /* 0x00000bf000007947 */ /* 0x000fea0003800000 */
.L_x_5941:
[----:B------:R-:W2:Y:S02]  /*0580*/  LDG.E.64 R2, [R2.64] ;  /* 0x0000002402027981 */ /* 0x000ea4000c1e1b00 */
[----:B--2---:R-:W0:Y:S01]  /*0590*/  F2F.F32.F64 R0, R2 ;  /* 0x0000000200007310 */ /* 0x004e220000301000 */
[----:B------:R-:W0:-:S14]  /*05a0*/  DSETP.GEU.AND P0, PT, |R2|, c[0x2][0x0], PT ;  /* 0x008000000200762a */ /* 0x000e1c0003f0e200 */
[----:B0-----:R-:W-:-:S05]  /*05b0*/  @!P0 FMUL R0, R0, 1.175494350822287508e-38 ;  /* 0x0080000000008820 */ /* 0x001fca0000400000 */
[----:B------:R-:W-:-:S04]  /*05c0*/  F2FP.BF16.PACK_AB R0, RZ, R0 ;  /* 0x00000000ff00723e */ /* 0x000fc800000010ff */
[----:B------:R-:W-:Y:S01]  /*05d0*/  PRMT R24, R0, 0x7610, R24 ;  /* 0x0000761000187816 */ /* 0x000fe20000000018 */
[----:B------:R-:W-:Y:S05]  /*05e0*/  BRA `(.L_x_5936) ;  /* 0x00000b8000007947 */ /* 0x000fea0003800000 */
.L_x_5931:
        /* <DEDUP_REMOVED lines=14> */
.L_x_5945:
[----:B------:R-:W2:Y:S02]  /*06d0*/  LDG.E.64 R2, [R2.64] ;  /* 0x0000002402027981 */ /* 0x000ea4000c1e1b00 */
[----:B--2---:R-:W0:Y:S01]  /*06e0*/  F2F.F32.F64 R0, R2 ;  /* 0x0000000200007310 */ /* 0x004e220000301000 */
[----:B------:R-:W0:-:S14]  /*06f0*/  DSETP.GEU.AND P0, PT, |R2|, c[0x2][0x0], PT ;  /* 0x008000000200762a */ /* 0x000e1c0003f0e200 */
[----:B0-----:R-:W-:-:S05]  /*0700*/  @!P0 FMUL R0, R0, 1.175494350822287508e-38 ;  /* 0x0080000000008820 */ /* 0x001fca0000400000 */
[----:B------:R-:W-:-:S04]  /*0710*/  F2FP.BF16.PACK_AB R0, RZ, R0 ;  /* 0x00000000ff00723e */ /* 0x000fc800000010ff */
[----:B------:R-:W-:Y:S01]  /*0720*/  PRMT R24, R0, 0x7610, R24 ;  /* 0x0000761000187816 */ /* 0x000fe20000000018 */
[----:B------:R-:W-:Y:S05]  /*0730*/  BRA `(.L_x_5936) ;  /* 0x00000a3000007947 */ /* 0x000fea0003800000 */
.L_x_5944:
        /* <DEDUP_REMOVED lines=28> */
.L_x_5947:
        /* <DEDUP_REMOVED lines=15> */
.L_x_5946:
[----:B------:R0:W5:Y:S01]  /*09f0*/  LDG.E.U16 R24, [R2.64] ;  /* 0x0000002402187981 */ /* 0x000162000c1e1500 */
[----:B------:R-:W-:Y:S05]  /*0a00*/  BRA `(.L_x_5936) ;  /* 0x0000076000007947 */ /* 0x000fea0003800000 */
.L_x_5943:
        /* <DEDUP_REMOVED lines=12> */
.L_x_5950:
        /* <DEDUP_REMOVED lines=21> */
.L_x_5954:
[----:B------:R-:W-:Y:S05]  /*0c20*/  BSYNC B1 ;  /* 0x0000000000017941 */ /* 0x000fea0003800000 */
.L_x_5953:
[----:B------:R-:W-:Y:S01]  /*0c30*/  LEA R3, R0, 0x3b800000, 0x17 ;  /* 0x3b80000000037811 */ /* 0x000fe200078eb8ff */
[----:B------:R-:W-:-:S05]  /*0c40*/  IMAD.SHL.U32 R0, R2, 0x100000, RZ ;  /* 0x0010000002007824 */ /* 0x000fca00078e00ff */
[----:B------:R-:W-:Y:S02]  /*0c50*/  LOP3.LUT R0, R3, R0, R4, 0xfe, !PT ;  /* 0x0000000003007212 */ /* 0x000fe400078efe04 */
.L_x_5952:
[----:B------:R-:W-:Y:S05]  /*0c60*/  BSYNC B0 ;  /* 0x0000000000007941 */ /* 0x000fea0003800000 */
.L_x_5951:
[----:B------:R-:W-:-:S04]  /*0c70*/  F2FP.BF16.PACK_AB R0, RZ, R0 ;  /* 0x00000000ff00723e */ /* 0x000fc800000010ff */
[----:B------:R-:W-:Y:S01]  /*0c80*/  PRMT R24, R0, 0x7610, R24 ;  /* 0x0000761000187816 */ /* 0x000fe20000000018 */
[----:B------:R-:W-:Y:S05]  /*0c90*/  BRA `(.L_x_5936) ;  /* 0x000004d000007947 */ /* 0x000fea0003800000 */
.L_x_5949:
        /* <DEDUP_REMOVED lines=21> */
.L_x_5958:
[----:B------:R-:W-:Y:S05]  /*0df0*/  BSYNC B1 ;  /* 0x0000000000017941 */ /* 0x000fea0003800000 */
.L_x_5957:
[----:B------:R-:W-:Y:S01]  /*0e00*/  LEA R3, R0, 0x37800000, 0x17 ;  /* 0x3780000000037811 */ /* 0x000fe200078eb8ff */
[----:B------:R-:W-:-:S05]  /*0e10*/  IMAD.SHL.U32 R0, R2, 0x200000, RZ ;  /* 0x0020000002007824 */ /* 0x000fca00078e00ff */
[----:B------:R-:W-:Y:S02]  /*0e20*/  LOP3.LUT R0, R3, R0, R4, 0xfe, !PT ;  /* 0x0000000003007212 */ /* 0x000fe400078efe04 */
.L_x_5956:
[----:B------:R-:W-:Y:S05]  /*0e30*/  BSYNC B0 ;  /* 0x0000000000007941 */ /* 0x000fea0003800000 */
.L_x_5955:
[----:B------:R-:W-:-:S04]  /*0e40*/  F2FP.BF16.PACK_AB R0, RZ, R0 ;  /* 0x00000000ff00723e */ /* 0x000fc800000010ff */
[----:B------:R-:W-:Y:S01]  /*0e50*/  PRMT R24, R0, 0x7610, R24 ;  /* 0x0000761000187816 */ /* 0x000fe20000000018 */
[----:B------:R-:W-:Y:S05]  /*0e60*/  BRA `(.L_x_5936) ;  /* 0x0000030000007947 */ /* 0x000fea0003800000 */
.L_x_5948:
        /* <DEDUP_REMOVED lines=14> */
.L_x_5962:
[----:B------:R-:W-:Y:S05]  /*0f50*/  BSYNC B0 ;  /* 0x0000000000007941 */ /* 0x000fea0003800000 */
.L_x_5961:
[----:B------:R-:W-:-:S04]  /*0f60*/  F2FP.BF16.PACK_AB R0, RZ, R0 ;  /* 0x00000000ff00723e */ /* 0x000fc800000010ff */
[----:B------:R-:W-:Y:S01]  /*0f70*/  PRMT R24, R0, 0x7610, R24 ;  /* 0x0000761000187816 */ /* 0x000fe20000000018 */
[----:B------:R-:W-:Y:S05]  /*0f80*/  BRA `(.L_x_5936) ;  /* 0x000001e000007947 */ /* 0x000fea0003800000 */
.L_x_5935:
        /* <DEDUP_REMOVED lines=21> */
.L_x_5960:
[----:B------:R-:W2:Y:S02]  /*10e0*/  LDG.E.64 R2, [R2.64] ;  /* 0x0000002402027981 */ /* 0x000ea4000c1e1b00 */
[----:B--2---:R-:W0:Y:S02]  /*10f0*/  I2F.U64 R0, R2 ;  /* 0x0000000200007312 */ /* 0x004e240000301000 */
[----:B0-----:R-:W-:-:S04]  /*1100*/  F2FP.BF16.PACK_AB R0, RZ, R0 ;  /* 0x00000000ff00723e */ /* 0x001fc800000010ff */
[----:B------:R-:W-:Y:S01]  /*1110*/  PRMT R24, R0, 0x7610, R24 ;  /* 0x0000761000187816 */ /* 0x000fe20000000018 */
[----:B------:R-:W-:Y:S05]  /*1120*/  BRA `(.L_x_5936) ;  /* 0x0000004000007947 */ /* 0x000fea0003800000 */
.L_x_5959:
[----:B------:R-:W2:Y:S02]  /*1130*/  LDG.E R2, [R2.64] ;  /* 0x0000002402027981 */ /* 0x000ea4000c1e1900 */
[----:B--2---:R-:W0:Y:S02]  /*1140*/  I2F.U32 R0, R2 ;  /* 0x0000000200007306 */ /* 0x004e240000201000 */
[----:B0-----:R-:W-:-:S04]  /*1150*/  F2FP.BF16.PACK_AB R0, RZ, R0 ;  /* 0x00000000ff00723e */ /* 0x001fc800000010ff */
[----:B------:R-:W-:Y:S02]  /*1160*/  PRMT R24, R0, 0x7610, R24 ;  /* 0x0000761000187816 */ /* 0x000fe40000000018 */
.L_x_5936:
        /* <DEDUP_REMOVED lines=19> */
.L_x_5966:
[----:B------:R-:W2:Y:S02]  /*12a0*/  LDG.E.U8 R2, [R2.64] ;  /* 0x0000002402027981 */ /* 0x000ea4000c1e1100 */
[----:B--2---:R-:W0:Y:S02]  /*12b0*/  I2F.U16 R0, R2 ;  /* 0x0000000200007306 */ /* 0x004e240000101000 */
[----:B0-----:R-:W-:-:S04]  /*12c0*/  F2FP.BF16.PACK_AB R0, RZ, R0 ;  /* 0x00000000ff00723e */ /* 0x001fc800000010ff */
[----:B------:R-:W-:Y:S01]  /*12d0*/  PRMT R25, R0, 0x7610, R25 ;  /* 0x0000761000197816 */ /* 0x000fe20000000019 */
[----:B------:R-:W-:Y:S05]  /*12e0*/  BRA `(.L_x_5968) ;  /* 0x00000f0000007947 */ /* 0x000fea0003800000 */
.L_x_5965:
        /* <DEDUP_REMOVED lines=11> */
.L_x_5970:
[----:B------:R-:W2:Y:S02]  /*13a0*/  LDG.E R2, [R2.64] ;  /* 0x0000002402027981 */ /* 0x000ea4000c1e1900 */
[----:B--2---:R-:W0:Y:S02]  /*13b0*/  I2F R0, R2 ;  /* 0x0000000200007306 */ /* 0x004e240000201400 */
[----:B0-----:R-:W-:-:S04]  /*13c0*/  F2FP.BF16.PACK_AB R0, RZ, R0 ;  /* 0x00000000ff00723e */ /* 0x001fc800000010ff */
[----:B------:R-:W-:Y:S01]  /*13d0*/  PRMT R25, R0, 0x7610, R25 ;  /* 0x0000761000197816 */ /* 0x000fe20000000019 */
[----:B------:R-:W-:Y:S05]  /*13e0*/  BRA `(.L_x_5968) ;  /* 0x00000e0000007947 */ /* 0x000fea0003800000 */
.L_x_5969:
[----:B------:R-:W2:Y:S02]  /*13f0*/  LDG.E.U16 R2, [R2.64] ;  /* 0x0000002402027981 */ /* 0x000ea4000c1e1500 */
[----:B--2---:R-:W0:Y:S02]  /*1400*/  I2F.S16 R0, R2 ;  /* 0x0000000200007306 */ /* 0x004e240000101400 */
[----:B0-----:R-:W-:-:S04]  /*1410*/  F2FP.BF16.PACK_AB R0, RZ, R0 ;  /* 0x00000000ff00723e */ /* 0x001fc800000010ff */
[----:B------:R-:W-:Y:S01]  /*1420*/  PRMT R25, R0, 0x7610, R25 ;  /* 0x0000761000197816 */ /* 0x000fe20000000019 */
[----:B------:R-:W-:Y:S05]  /*1430*/  BRA `(.L_x_5968) ;  /* 0x00000db000007947 */ /* 0x000fea0003800000 */
.L_x_5964:
        /* <DEDUP_REMOVED lines=9> */
.L_x_5972:
[----:B------:R-:W2:Y:S02]  /*14d0*/  LDG.E.U16 R0, [R2.64] ;  /* 0x0000002402007981 */ /* 0x000ea4000c1e1500 */
[----:B--2---:R-:W-:-:S05]  /*14e0*/  HADD2.F32 R0, -RZ, R0.H0_H0 ;  /* 0x20000000ff007230 */ /* 0x004fca0000004100 */
[----:B------:R-:W-:-:S04]  /*14f0*/  F2FP.BF16.PACK_AB R0, RZ, R0 ;  /* 0x00000000ff00723e */ /* 0x000fc800000010ff */
[----:B------:R-:W-:Y:S01]  /*1500*/  PRMT R25, R0, 0x7610, R25 ;  /* 0x0000761000197816 */ /* 0x000fe20000000019 */
[----:B------:R-:W-:Y:S05]  /*1510*/  BRA `(.L_x_5968) ;  /* 0x00000cd000007947 */ /* 0x000fea0003800000 */
.L_x_5971:
        /* <DEDUP_REMOVED lines=9> */
.L_x_5974:
[----:B------:R-:W2:Y:S02]  /*15b0*/  LDG.E.U16 R2, [R2.64] ;  /* 0x0000002402027981 */ /* 0x000ea4000c1e1500 */
[----:B--2---:R-:W-:-:S05]  /*15c0*/  HADD2.F32 R0, -RZ, R2.H0_H0 ;  /* 0x20000002ff007230 */ /* 0x004fca0000004100 */
[----:B------:R-:W-:-:S04]  /*15d0*/  F2FP.BF16.PACK_AB R0, RZ, R0 ;  /* 0x00000000ff00723e */ /* 0x000fc800000010ff */
[----:B------:R-:W-:Y:S01]  /*15e0*/  PRMT R25, R0, 0x7610, R25 ;  /* 0x0000761000197816 */ /* 0x000fe20000000019 */
[----:B------:R-:W-:Y:S05]  /*15f0*/  BRA `(.L_x_5968) ;  /* 0x00000bf000007947 */ /* 0x000fea0003800000 */
.L_x_5973:
[----:B------:R-:W2:Y:S02]  /*1600*/  LDG.E.64 R2, [R2.64] ;  /* 0x0000002402027981 */ /* 0x000ea4000c1e1b00 */
[----:B--2---:R-:W0:Y:S01]  /*1610*/  F2F.F32.F64 R0, R2 ;  /* 0x0000000200007310 */ /* 0x004e220000301000 */
[----:B------:R-:W0:-:S14]  /*1620*/  DSETP.GEU.AND P0, PT, |R2|, c[0x2][0x0], PT ;  /* 0x008000000200762a */ /* 0x000e1c0003f0e200 */
[----:B0-----:R-:W-:-:S05]  /*1630*/  @!P0 FMUL R0, R0, 1.175494350822287508e-38 ;  /* 0x0080000000008820 */ /* 0x001fca0000400000 */
[----:B------:R-:W-:-:S04]  /*1640*/  F2FP.BF16.PACK_AB R0, RZ, R0 ;  /* 0x00000000ff00723e */ /* 0x000fc800000010ff */
[----:B------:R-:W-:Y:S01]  /*1650*/  PRMT R25, R0, 0x7610, R25 ;  /* 0x0000761000197816 */ /* 0x000fe20000000019 */
[----:B------:R-:W-:Y:S05]  /*1660*/  BRA `(.L_x_5968) ;  /* 0x00000b8000007947 */ /* 0x000fea0003800000 */
.L_x_5963:
        /* <DEDUP_REMOVED lines=14> */
.L_x_5977:
[----:B------:R-:W2:Y:S02]  /*1750*/  LDG.E.64 R2, [R2.64] ;  /* 0x0000002402027981 */ /* 0x000ea4000c1e1b00 */
[----:B--2---:R-:W0:Y:S01]  /*1760*/  F2F.F32.F64 R0, R2 ;  /* 0x0000000200007310 */ /* 0x004e220000301000 */
[----:B------:R-:W0:-:S14]  /*1770*/  DSETP.GEU.AND P0, PT, |R2|, c[0x2][0x0], PT ;  /* 0x008000000200762a */ /* 0x000e1c0003f0e200 */
[----:B0-----:R-:W-:-:S05]  /*1780*/  @!P0 FMUL R0, R0, 1.175494350822287508e-38 ;  /* 0x0080000000008820 */ /* 0x001fca0000400000 */
[----:B------:R-:W-:-:S04]  /*1790*/  F2FP.BF16.PACK_AB R0, RZ, R0 ;  /* 0x00000000ff00723e */ /* 0x000fc800000010ff */
[----:B------:R-:W-:Y:S01]  /*17a0*/  PRMT R25, R0, 0x7610, R25 ;  /* 0x0000761000197816 */ /* 0x000fe20000000019 */
[----:B------:R-:W-:Y:S05]  /*17b0*/  BRA `(.L_x_5968) ;  /* 0x00000a3000007947 */ /* 0x000fea0003800000 */
.L_x_5976:
        /* <DEDUP_REMOVED lines=28> */
.L_x_5979:
        /* <DEDUP_REMOVED lines=15> */
.L_x_5978:
[----:B------:R0:W5:Y:S01]  /*1a70*/  LDG.E.U16 R25, [R2.64] ;  /* 0x0000002402197981 */ /* 0x000162000c1e1500 */
[----:B------:R-:W-:Y:S05]  /*1a80*/  BRA `(.L_x_5968) ;  /* 0x0000076000007947 */ /* 0x000fea0003800000 */
.L_x_5975:
        /* <DEDUP_REMOVED lines=12> */
.L_x_5982:
        /* <DEDUP_REMOVED lines=21> */
.L_x_5986:
[----:B------:R-:W-:Y:S05]  /*1ca0*/  BSYNC B1 ;  /* 0x0000000000017941 */ /* 0x000fea0003800000 */
.L_x_5985:
[----:B------:R-:W-:Y:S01]  /*1cb0*/  LEA R3, R0, 0x3b800000, 0x17 ;  /* 0x3b80000000037811 */ /* 0x000fe200078eb8ff */
[----:B------:R-:W-:-:S05]  /*1cc0*/  IMAD.SHL.U32 R0, R2, 0x100000, RZ ;  /* 0x0010000002007824 */ /* 0x000fca00078e00ff */
[----:B------:R-:W-:Y:S02]  /*1cd0*/  LOP3.LUT R0, R3, R0, R4, 0xfe, !PT ;  /* 0x0000000003007212 */ /* 0x000fe400078efe04 */
.L_x_5984:
[----:B------:R-:W-:Y:S05]  /*1ce0*/  BSYNC B0 ;  /* 0x0000000000007941 */ /* 0x000fea0003800000 */
.L_x_5983:
[----:B------:R-:W-:-:S04]  /*1cf0*/  F2FP.BF16.PACK_AB R0, RZ, R0 ;  /* 0x00000000ff00723e */ /* 0x000fc800000010ff */
[----:B------:R-:W-:Y:S01]  /*1d00*/  PRMT R25, R0, 0x7610, R25 ;  /* 0x0000761000197816 */ /* 0x000fe20000000019 */
[----:B------:R-:W-:Y:S05]  /*1d10*/  BRA `(.L_x_5968) ;  /* 0x000004d000007947 */ /* 0x000fea0003800000 */
.L_x_5981:
        /* <DEDUP_REMOVED lines=21> */
.L_x_5990:
[----:B------:R-:W-:Y:S05]  /*1e70*/  BSYNC B1 ;  /* 0x0000000000017941 */ /* 0x000fea0003800000 */
.L_x_5989:
[----:B------:R-:W-:Y:S01]  /*1e80*/  LEA R3, R0, 0x37800000, 0x17 ;  /* 0x3780000000037811 */ /* 0x000fe200078eb8ff */
[----:B------:R-:W-:-:S05]  /*1e90*/  IMAD.SHL.U32 R0, R2, 0x200000, RZ ;  /* 0x0020000002007824 */ /* 0x000fca00078e00ff */
[----:B------:R-:W-:Y:S02]  /*1ea0*/  LOP3.LUT R0, R3, R0, R4, 0xfe, !PT ;  /* 0x0000000003007212 */ /* 0x000fe400078efe04 */
.L_x_5988:
[----:B------:R-:W-:Y:S05]  /*1eb0*/  BSYNC B0 ;  /* 0x0000000000007941 */ /* 0x000fea0003800000 */
.L_x_5987:
[----:B------:R-:W-:-:S04]  /*1ec0*/  F2FP.BF16.PACK_AB R0, RZ, R0 ;  /* 0x00000000ff00723e */ /* 0x000fc800000010ff */
[----:B------:R-:W-:Y:S01]  /*1ed0*/  PRMT R25, R0, 0x7610, R25 ;  /* 0x0000761000197816 */ /* 0x000fe20000000019 */
[----:B------:R-:W-:Y:S05]  /*1ee0*/  BRA `(.L_x_5968) ;  /* 0x0000030000007947 */ /* 0x000fea0003800000 */
.L_x_5980:
        /* <DEDUP_REMOVED lines=14> */
.L_x_5994:
[----:B------:R-:W-:Y:S05]  /*1fd0*/  BSYNC B0 ;  /* 0x0000000000007941 */ /* 0x000fea0003800000 */
.L_x_5993:
[----:B------:R-:W-:-:S04]  /*1fe0*/  F2FP.BF16.PACK_AB R0, RZ, R0 ;  /* 0x00000000ff00723e */ /* 0x000fc800000010ff */
[----:B------:R-:W-:Y:S01]  /*1ff0*/  PRMT R25, R0, 0x7610, R25 ;  /* 0x0000761000197816 */ /* 0x000fe20000000019 */
[----:B------:R-:W-:Y:S05]  /*2000*/  BRA `(.L_x_5968) ;  /* 0x000001e000007947 */ /* 0x000fea0003800000 */
.L_x_5967:
        /* <DEDUP_REMOVED lines=21> */
.L_x_5992:
[----:B------:R-:W2:Y:S02]  /*2160*/  LDG.E.64 R2, [R2.64] ;  /* 0x0000002402027981 */ /* 0x000ea4000c1e1b00 */
[----:B--2---:R-:W0:Y:S02]  /*2170*/  I2F.U64 R0, R2 ;  /* 0x0000000200007312 */ /* 0x004e240000301000 */
[----:B0-----:R-:W-:-:S04]  /*2180*/  F2FP.BF16.PACK_AB R0, RZ, R0 ;  /* 0x00000000ff00723e */ /* 0x001fc800000010ff */
[----:B------:R-:W-:Y:S01]  /*2190*/  PRMT R25, R0, 0x7610, R25 ;  /* 0x0000761000197816 */ /* 0x000fe20000000019 */
[----:B------:R-:W-:Y:S05]  /*21a0*/  BRA `(.L_x_5968) ;  /* 0x0000004000007947 */ /* 0x000fea0003800000 */
.L_x_5991:
[----:B------:R-:W2:Y:S02]  /*21b0*/  LDG.E R2, [R2.64] ;  /* 0x0000002402027981 */ /* 0x000ea4000c1e1900 */
[----:B--2---:R-:W0:Y:S02]  /*21c0*/  I2F.U32 R0, R2 ;  /* 0x0000000200007306 */ /* 0x004e240000201000 */
[----:B0-----:R-:W-:-:S04]  /*21d0*/  F2FP.BF16.PACK_AB R0, RZ, R0 ;  /* 0x00000000ff00723e */ /* 0x001fc800000010ff */
[----:B------:R-:W-:Y:S02]  /*21e0*/  PRMT R25, R0, 0x7610, R25 ;  /* 0x0000761000197816 */ /* 0x000fe40000000019 */
.L_x_5968:
[----:B------:R-:W-:-:S05]  /*21f0*/  IADD3 R17, R17, 0x80, RZ ;  /* 0x0000008011117810 */ /* 0x000fca0007ffe0ff */
.L_x_5930:
[----:B-1-3--:R-:W-:Y:S05]  /*2200*/  BSYNC B6 ;  /* 0x0000000000067941 */ /* 0x00afea0003800000 */
.L_x_5929:
[----:B------:R-:W-:Y:S01]  /*2210*/  ISETP.GE.AND P0, PT, R17, R22, PT ;  /* 0x000000161100720c */ /* 0x000fe20003f06270 */
[----:B------:R-:W-:Y:S01]  /*2220*/  BSSY B6, `(.L_x_5995) ;  /* 0x0000216000067945 */ /* 0x000fe20003800000 */
[----:B------:R-:W-:-:S11]  /*2230*/  PRMT R26, RZ, 0x7610, R26 ;  /* 0x00007610ff1a7816 */ /* 0x000fd6000000001a */
        /* <DEDUP_REMOVED lines=21> */
.L_x_6000:
[----:B------:R-:W2:Y:S02]  /*2390*/  LDG.E.U8 R2, [R2.64] ;  /* 0x0000002402027981 */ /* 0x000ea4000c1e1100 */
[----:B--2---:R-:W0:Y:S02]  /*23a0*/  I2F.U16 R0, R2 ;  /* 0x0000000200007306 */ /* 0x004e240000101000 */
[----:B0-----:R-:W-:-:S04]  /*23b0*/  F2FP.BF16.PACK_AB R0, RZ, R0 ;  /* 0x00000000ff00723e */ /* 0x001fc800000010ff */
[----:B------:R-:W-:Y:S01]  /*23c0*/  PRMT R23, R0, 0x7610, R23 ;  /* 0x0000761000177816 */ /* 0x000fe20000000017 */
[----:B------:R-:W-:Y:S05]  /*23d0*/  BRA `(.L_x_6002) ;  /* 0x00000f1000007947 */ /* 0x000fea0003800000 */
.L_x_5999:
        /* <DEDUP_REMOVED lines=11> */
.L_x_6004:
[----:B------:R-:W2:Y:S02]  /*2490*/  LDG.E R2, [R2.64] ;  /* 0x0000002402027981 */ /* 0x000ea4000c1e1900 */
[----:B--2---:R-:W0:Y:S02]  /*24a0*/  I2F R0, R2 ;  /* 0x0000000200007306 */ /* 0x004e240000201400 */
[----:B0-----:R-:W-:-:S04]  /*24b0*/  F2FP.BF16.PACK_AB R0, RZ, R0 ;  /* 0x00000000ff00723e */ /* 0x001fc800000010ff */
[----:B------:R-:W-:Y:S01]  /*24c0*/  PRMT R23, R0, 0x7610, R23 ;  /* 0x0000761000177816 */ /* 0x000fe20000000017 */
[----:B------:R-:W-:Y:S05]  /*24d0*/  BRA `(.L_x_6002) ;  /* 0x00000e1000007947 */ /* 0x000fea0003800000 */
.L_x_6003:
[----:B------:R-:W2:Y:S02]  /*24e0*/  LDG.E.U16 R2, [R2.64] ;  /* 0x0000002402027981 */ /* 0x000ea4000c1e1500 */
[----:B--2---:R-:W0:Y:S02]  /*24f0*/  I2F.S16 R0, R2 ;  /* 0x0000000200007306 */ /* 0x004e240000101400 */
[----:B0-----:R-:W-:-:S04]  /*2500*/  F2FP.BF16.PACK_AB R0, RZ, R0 ;  /* 0x00000000ff00723e */ /* 0x001fc800000010ff */
[----:B------:R-:W-:Y:S01]  /*2510*/  PRMT R23, R0, 0x7610, R23 ;  /* 0x0000761000177816 */ /* 0x000fe20000000017 */
[----:B------:R-:W-:Y:S05]  /*2520*/  BRA `(.L_x_6002) ;  /* 0x00000dc000007947 */ /* 0x000fea0003800000 */
.L_x_5998:
        /* <DEDUP_REMOVED lines=9> */
.L_x_6006:
[----:B------:R-:W2:Y:S02]  /*25c0*/  LDG.E.U16 R0, [R2.64] ;  /* 0x0000002402007981 */ /* 0x000ea4000c1e1500 */
[----:B--2---:R-:W-:-:S05]  /*25d0*/  HADD2.F32 R0, -RZ, R0.H0_H0 ;  /* 0x20000000ff007230 */ /* 0x004fca0000004100 */
[----:B------:R-:W-:-:S04]  /*25e0*/  F2FP.BF16.PACK_AB R0, RZ, R0 ;  /* 0x00000000ff00723e */ /* 0x000fc800000010ff */
[----:B------:R-:W-:Y:S01]  /*25f0*/  PRMT R23, R0, 0x7610, R23 ;  /* 0x0000761000177816 */ /* 0x000fe20000000017 */
[----:B------:R-:W-:Y:S05]  /*2600*/  BRA `(.L_x_6002) ;  /* 0x00000ce000007947 */ /* 0x000fea0003800000 */
.L_x_6005:
        /* <DEDUP_REMOVED lines=9> */
.L_x_6008:
[----:B------:R-:W2:Y:S02]  /*26a0*/  LDG.E.U16 R2, [R2.64] ;  /* 0x0000002402027981 */ /* 0x000ea4000c1e1500 */
[----:B--2---:R-:W-:-:S05]  /*26b0*/  HADD2.F32 R0, -RZ, R2.H0_H0 ;  /* 0x20000002ff007230 */ /* 0x004fca0000004100 */
[----:B------:R-:W-:-:S04]  /*26c0*/  F2FP.BF16.PACK_AB R0, RZ, R0 ;  /* 0x00000000ff00723e */ /* 0x000fc800000010ff */
[----:B------:R-:W-:Y:S01]  /*26d0*/  PRMT R23, R0, 0x7610, R23 ;  /* 0x0000761000177816 */ /* 0x000fe20000000017 */
[----:B------:R-:W-:Y:S05]  /*26e0*/  BRA `(.L_x_6002) ;  /* 0x00000c0000007947 */ /* 0x000fea0003800000 */
.L_x_6007:
[----:B------:R-:W2:Y:S02]  /*26f0*/  LDG.E.64 R2, [R2.64] ;  /* 0x0000002402027981 */ /* 0x000ea4000c1e1b00 */
[----:B--2---:R-:W0:Y:S01]  /*2700*/  F2F.F32.F64 R0, R2 ;  /* 0x0000000200007310 */ /* 0x004e220000301000 */
[----:B------:R-:W0:-:S14]  /*2710*/  DSETP.GEU.AND P0, PT, |R2|, c[0x2][0x0], PT ;  /* 0x008000000200762a */ /* 0x000e1c0003f0e200 */
[----:B0-----:R-:W-:-:S05]  /*2720*/  @!P0 FMUL R0, R0, 1.175494350822287508e-38 ;  /* 0x0080000000008820 */ /* 0x001fca0000400000 */
[----:B------:R-:W-:-:S04]  /*2730*/  F2FP.BF16.PACK_AB R0, RZ, R0 ;  /* 0x00000000ff00723e */ /* 0x000fc800000010ff */
[----:B------:R-:W-:Y:S01]  /*2740*/  PRMT R23, R0, 0x7610, R23 ;  /* 0x0000761000177816 */ /* 0x000fe20000000017 */
[----:B------:R-:W-:Y:S05]  /*2750*/  BRA `(.L_x_6002) ;  /* 0x00000b9000007947 */ /* 0x000fea0003800000 */
.L_x_5997:
        /* <DEDUP_REMOVED lines=14> */
.L_x_6011:
[----:B------:R-:W2:Y:S02]  /*2840*/  LDG.E.64 R2, [R2.64] ;  /* 0x0000002402027981 */ /* 0x000ea4000c1e1b00 */
[----:B--2---:R-:W0:Y:S01]  /*2850*/  F2F.F32.F64 R0, R2 ;  /* 0x0000000200007310 */ /* 0x004e220000301000 */
[----:B------:R-:W0:-:S14]  /*2860*/  DSETP.GEU.AND P0, PT, |R2|, c[0x2][0x0], PT ;  /* 0x008000000200762a */ /* 0x000e1c0003f0e200 */
[----:B0-----:R-:W-:-:S05]  /*2870*/  @!P0 FMUL R0, R0, 1.175494350822287508e-38 ;  /* 0x0080000000008820 */ /* 0x001fca0000400000 */
[----:B------:R-:W-:-:S04]  /*2880*/  F2FP.BF16.PACK_AB R0, RZ, R0 ;  /* 0x00000000ff00723e */ /* 0x000fc800000010ff */
[----:B------:R-:W-:Y:S01]  /*2890*/  PRMT R23, R0, 0x7610, R23 ;  /* 0x0000761000177816 */ /* 0x000fe20000000017 */
[----:B------:R-:W-:Y:S05]  /*28a0*/  BRA `(.L_x_6002) ;  /* 0x00000a4000007947 */ /* 0x000fea0003800000 */
.L_x_6010:
        /* <DEDUP_REMOVED lines=28> */
.L_x_6013:
[----:B------:R-:W2:Y:S02]  /*2a70*/  LDG.E.U8 R3, [R2.64] ;  /* 0x0000002402037981 */ /* 0x000ea4000c1e1100 */
[----:B--2---:R-:W-:-:S05]  /*2a80*/  IMAD.SHL.U32 R0, R3, 0x2000000, RZ ;  /* 0x0200000003007824 */ /* 0x004fca00078e00ff */
[----:B------:R-:W-:-:S13]  /*2a90*/  ISETP.GE.U32.AND P0, PT, R0, 0x8000000, PT ;  /* 0x080000000000780c */ /* 0x000fda0003f06070 */
[C---:B------:R-:W-:Y:S02]  /*2aa0*/  @P0 IMAD.SHL.U32 R4, R3.reuse, 0x200000, RZ ;  /* 0x0020000003040824 */ /* 0x040fe400078e00ff */
[C---:B------:R-:W-:Y:S02]  /*2ab0*/  @!P0 IMAD.SHL.U32 R0, R3.reuse, 0x100, RZ ;  /* 0x0000010003008824 */ /* 0x040fe400078e00ff */
[----:B------:R-:W-:Y:S01]  /*2ac0*/  IMAD.SHL.U32 R3, R3, 0x1000000, RZ ;  /* 0x0100000003037824 */ /* 0x000fe200078e00ff */
[----:B------:R-:W-:Y:S02]  /*2ad0*/  @P0 LOP3.LUT R4, R4, 0xfe00000, RZ, 0xc0, !PT ;  /* 0x0fe0000004040812 */ /* 0x000fe400078ec0ff */
        /* <DEDUP_REMOVED lines=9> */
.L_x_6012:
[----:B------:R0:W5:Y:S01]  /*2b70*/  LDG.E.U16 R23, [R2.64] ;  /* 0x0000002402177981 */ /* 0x000162000c1e1500 */
[----:B------:R-:W-:Y:S05]  /*2b80*/  BRA `(.L_x_6002) ;  /* 0x0000076000007947 */ /* 0x000fea0003800000 */
.L_x_6009:
        /* <DEDUP_REMOVED lines=12> */
.L_x_6016:
        /* <DEDUP_REMOVED lines=21> */
.L_x_6020:
[----:B------:R-:W-:Y:S05]  /*2da0*/  BSYNC B1 ;  /* 0x0000000000017941 */ /* 0x000fea0003800000 */
.L_x_6019:
[----:B------:R-:W-:Y:S01]  /*2db0*/  LEA R3, R0, 0x3b800000, 0x17 ;  /* 0x3b80000000037811 */ /* 0x000fe200078eb8ff */
[----:B------:R-:W-:-:S05]  /*2dc0*/  IMAD.SHL.U32 R0, R2, 0x100000, RZ ;  /* 0x0010000002007824 */ /* 0x000fca00078e00ff */
[----:B------:R-:W-:Y:S02]  /*2dd0*/  LOP3.LUT R0, R3, R0, R4, 0xfe, !PT ;  /* 0x0000000003007212 */ /* 0x000fe400078efe04 */
.L_x_6018:
[----:B------:R-:W-:Y:S05]  /*2de0*/  BSYNC B0 ;  /* 0x0000000000007941 */ /* 0x000fea0003800000 */
.L_x_6017:
[----:B------:R-:W-:-:S04]  /*2df0*/  F2FP.BF16.PACK_AB R0, RZ, R0 ;  /* 0x00000000ff00723e */ /* 0x000fc800000010ff */
[----:B------:R-:W-:Y:S01]  /*2e00*/  PRMT R23, R0, 0x7610, R23 ;  /* 0x0000761000177816 */ /* 0x000fe20000000017 */
[----:B------:R-:W-:Y:S05]  /*2e10*/  BRA `(.L_x_6002) ;  /* 0x000004d000007947 */ /* 0x000fea0003800000 */
.L_x_6015:
        /* <DEDUP_REMOVED lines=21> */
.L_x_6024:
[----:B------:R-:W-:Y:S05]  /*2f70*/  BSYNC B1 ;  /* 0x0000000000017941 */ /* 0x000fea0003800000 */
.L_x_6023:
[----:B------:R-:W-:Y:S01]  /*2f80*/  LEA R3, R0, 0x37800000, 0x17 ;  /* 0x3780000000037811 */ /* 0x000fe200078eb8ff */
[----:B------:R-:W-:-:S05]  /*2f90*/  IMAD.SHL.U32 R0, R2, 0x200000, RZ ;  /* 0x0020000002007824 */ /* 0x000fca00078e00ff */
[----:B------:R-:W-:Y:S02]  /*2fa0*/  LOP3.LUT R0, R3, R0, R4, 0xfe, !PT ;  /* 0x0000000003007212 */ /* 0x000fe400078efe04 */
.L_x_6022:
[----:B------:R-:W-:Y:S05]  /*2fb0*/  BSYNC B0 ;  /* 0x0000000000007941 */ /* 0x000fea0003800000 */
.L_x_6021:
[----:B------:R-:W-:-:S04]  /*2fc0*/  F2FP.BF16.PACK_AB R0, RZ, R0 ;  /* 0x00000000ff00723e */ /* 0x000fc800000010ff */
[----:B------:R-:W-:Y:S01]  /*2fd0*/  PRMT R23, R0, 0x7610, R23 ;  /* 0x0000761000177816 */ /* 0x000fe20000000017 */
[----:B------:R-:W-:Y:S05]  /*2fe0*/  BRA `(.L_x_6002) ;  /* 0x0000030000007947 */ /* 0x000fea0003800000 */
.L_x_6014:
        /* <DEDUP_REMOVED lines=14> */
.L_x_6028:
[----:B------:R-:W-:Y:S05]  /*30d0*/  BSYNC B0 ;  /* 0x0000000000007941 */ /* 0x000fea0003800000 */
.L_x_6027:
[----:B------:R-:W-:-:S04]  /*30e0*/  F2FP.BF16.PACK_AB R0, RZ, R0 ;  /* 0x00000000ff00723e */ /* 0x000fc800000010ff */
[----:B------:R-:W-:Y:S01]  /*30f0*/  PRMT R23, R0, 0x7610, R23 ;  /* 0x0000761000177816 */ /* 0x000fe20000000017 */
[----:B------:R-:W-:Y:S05]  /*3100*/  BRA `(.L_x_6002) ;  /* 0x000001e000007947 */ /* 0x000fea0003800000 */
.L_x_6001:
        /* <DEDUP_REMOVED lines=21> */
.L_x_6026:
[----:B------:R-:W2:Y:S02]  /*3260*/  LDG.E.64 R2, [R2.64] ;  /* 0x0000002402027981 */ /* 0x000ea4000c1e1b00 */
[----:B--2---:R-:W0:Y:S02]  /*3270*/  I2F.U64 R0, R2 ;  /* 0x0000000200007312 */ /* 0x004e240000301000 */
[----:B0-----:R-:W-:-:S04]  /*3280*/  F2FP.BF16.PACK_AB R0, RZ, R0 ;  /* 0x00000000ff00723e */ /* 0x001fc800000010ff */
[----:B------:R-:W-:Y:S01]  /*3290*/  PRMT R23, R0, 0x7610, R23 ;  /* 0x0000761000177816 */ /* 0x000fe20000000017 */
[----:B------:R-:W-:Y:S05]  /*32a0*/  BRA `(.L_x_6002) ;  /* 0x0000004000007947 */ /* 0x000fea0003800000 */
.L_x_6025:
[----:B------:R-:W2:Y:S02]  /*32b0*/  LDG.E R2, [R2.64] ;  /* 0x0000002402027981 */ /* 0x000ea4000c1e1900 */
[----:B--2---:R-:W0:Y:S02]  /*32c0*/  I2F.U32 R0, R2 ;  /* 0x0000000200007306 */ /* 0x004e240000201000 */
[----:B0-----:R-:W-:-:S04]  /*32d0*/  F2FP.BF16.PACK_AB R0, RZ, R0 ;  /* 0x00000000ff00723e */ /* 0x001fc800000010ff */
[----:B------:R-:W-:Y:S02]  /*32e0*/  PRMT R23, R0, 0x7610, R23 ;  /* 0x0000761000177816 */ /* 0x000fe40000000017 */
.L_x_6002:
        /* <DEDUP_REMOVED lines=19> */
.L_x_6032:
[----:B------:R-:W2:Y:S02]  /*3420*/  LDG.E.U8 R2, [R2.64] ;  /* 0x0000002402027981 */ /* 0x000ea4000c1e1100 */
[----:B--2---:R-:W0:Y:S02]  /*3430*/  I2F.U16 R0, R2 ;  /* 0x0000000200007306 */ /* 0x004e240000101000 */
[----:B0-----:R-:W-:-:S04]  /*3440*/  F2FP.BF16.PACK_AB R0, RZ, R0 ;  /* 0x00000000ff00723e */ /* 0x001fc800000010ff */
[----:B------:R-:W-:Y:S01]  /*3450*/  PRMT R26, R0, 0x7610, R26 ;  /* 0x00007610001a7816 */ /* 0x000fe2000000001a */
[----:B------:R-:W-:Y:S05]  /*3460*/  BRA `(.L_x_6034) ;  /* 0x00000f0000007947 */ /* 0x000fea0003800000 */
.L_x_6031:
        /* <DEDUP_REMOVED lines=11> */
.L_x_6036:
[----:B------:R-:W2:Y:S02]  /*3520*/  LDG.E R2, [R2.64] ;  /* 0x0000002402027981 */ /* 0x000ea4000c1e1900 */
[----:B--2---:R-:W0:Y:S02]  /*3530*/  I2F R0, R2 ;  /* 0x0000000200007306 */ /* 0x004e240000201400 */
[----:B0-----:R-:W-:-:S04]  /*3540*/  F2FP.BF16.PACK_AB R0, RZ, R0 ;  /* 0x00000000ff00723e */ /* 0x001fc800000010ff */
[----:B------:R-:W-:Y:S01]  /*3550*/  PRMT R26, R0, 0x7610, R26 ;  /* 0x00007610001a7816 */ /* 0x000fe2000000001a */
[----:B------:R-:W-:Y:S05]  /*3560*/  BRA `(.L_x_6034) ;  /* 0x00000e0000007947 */ /* 0x000fea0003800000 */
.L_x_6035:
[----:B------:R-:W2:Y:S02]  /*3570*/  LDG.E.U16 R2, [R2.64] ;  /* 0x0000002402027981 */ /* 0x000ea4000c1e1500 */
[----:B--2---:R-:W0:Y:S02]  /*3580*/  I2F.S16 R0, R2 ;  /* 0x0000000200007306 */ /* 0x004e240000101400 */
[----:B0-----:R-:W-:-:S04]  /*3590*/  F2FP.BF16.PACK_AB R0, RZ, R0 ;  /* 0x00000000ff00723e */ /* 0x001fc800000010ff */
[----:B------:R-:W-:Y:S01]  /*35a0*/  PRMT R26, R0, 0x7610, R26 ;  /* 0x00007610001a7816 */ /* 0x000fe2000000001a */
[----:B------:R-:W-:Y:S05]  /*35b0*/  BRA `(.L_x_6034) ;  /* 0x00000db000007947 */ /* 0x000fea0003800000 */
.L_x_6030:
        /* <DEDUP_REMOVED lines=9> */
.L_x_6038:
[----:B------:R-:W2:Y:S02]  /*3650*/  LDG.E.U16 R0, [R2.64] ;  /* 0x0000002402007981 */ /* 0x000ea4000c1e1500 */
[----:B--2---:R-:W-:-:S05]  /*3660*/  HADD2.F32 R0, -RZ, R0.H0_H0 ;  /* 0x20000000ff007230 */ /* 0x004fca0000004100 */
[----:B------:R-:W-:-:S04]  /*3670*/  F2FP.BF16.PACK_AB R0, RZ, R0 ;  /* 0x00000000ff00723e */ /* 0x000fc800000010ff */
[----:B------:R-:W-:Y:S01]  /*3680*/  PRMT R26, R0, 0x7610, R26 ;  /* 0x00007610001a7816 */ /* 0x000fe2000000001a */
[----:B------:R-:W-:Y:S05]  /*3690*/  BRA `(.L_x_6034) ;  /* 0x00000cd000007947 */ /* 0x000fea0003800000 */
.L_x_6037:
        /* <DEDUP_REMOVED lines=9> */
.L_x_6040:
[----:B------:R-:W2:Y:S02]  /*3730*/  LDG.E.U16 R2, [R2.64] ;  /* 0x0000002402027981 */ /* 0x000ea4000c1e1500 */
[----:B--2---:R-:W-:-:S05]  /*3740*/  HADD2.F32 R0, -RZ, R2.H0_H0 ;  /* 0x20000002ff007230 */ /* 0x004fca0000004100 */
[----:B------:R-:W-:-:S04]  /*3750*/  F2FP.BF16.PACK_AB R0, RZ, R0 ;  /* 0x00000000ff00723e */ /* 0x000fc800000010ff */
[----:B------:R-:W-:Y:S01]  /*3760*/  PRMT R26, R0, 0x7610, R26 ;  /* 0x00007610001a7816 */ /* 0x000fe2000000001a */
[----:B------:R-:W-:Y:S05]  /*3770*/  BRA `(.L_x_6034) ;  /* 0x00000bf000007947 */ /* 0x000fea0003800000 */
.L_x_6039:
[----:B------:R-:W2:Y:S02]  /*3780*/  LDG.E.64 R2, [R2.64] ;  /* 0x0000002402027981 */ /* 0x000ea4000c1e1b00 */
[----:B--2---:R-:W0:Y:S01]  /*3790*/  F2F.F32.F64 R0, R2 ;  /* 0x0000000200007310 */ /* 0x004e220000301000 */
[----:B------:R-:W0:-:S14]  /*37a0*/  DSETP.GEU.AND P0, PT, |R2|, c[0x2][0x0], PT ;  /* 0x008000000200762a */ /* 0x000e1c0003f0e200 */
[----:B0-----:R-:W-:-:S05]  /*37b0*/  @!P0 FMUL R0, R0, 1.175494350822287508e-38 ;  /* 0x0080000000008820 */ /* 0x001fca0000400000 */
[----:B------:R-:W-:-:S04]  /*37c0*/  F2FP.BF16.PACK_AB R0, RZ, R0 ;  /* 0x00000000ff00723e */ /* 0x000fc800000010ff */
[----:B------:R-:W-:Y:S01]  /*37d0*/  PRMT R26, R0, 0x7610, R26 ;  /* 0x00007610001a7816 */ /* 0x000fe2000000001a */
[----:B------:R-:W-:Y:S05]  /*37e0*/  BRA `(.L_x_6034) ;  /* 0x00000b8000007947 */ /* 0x000fea0003800000 */
.L_x_6029:
        /* <DEDUP_REMOVED lines=14> */
.L_x_6043:
[----:B------:R-:W2:Y:S02]  /*38d0*/  LDG.E.64 R2, [R2.64] ;  /* 0x0000002402027981 */ /* 0x000ea4000c1e1b00 */
[----:B--2---:R-:W0:Y:S01]  /*38e0*/  F2F.F32.F64 R0, R2 ;  /* 0x0000000200007310 */ /* 0x004e220000301000 */
[----:B------:R-:W0:-:S14]  /*38f0*/  DSETP.GEU.AND P0, PT, |R2|, c[0x2][0x0], PT ;  /* 0x008000000200762a */ /* 0x000e1c0003f0e200 */
[----:B0-----:R-:W-:-:S05]  /*3900*/  @!P0 FMUL R0, R0, 1.175494350822287508e-38 ;  /* 0x0080000000008820 */ /* 0x001fca0000400000 */
[----:B------:R-:W-:-:S04]  /*3910*/  F2FP.BF16.PACK_AB R0, RZ, R0 ;  /* 0x00000000ff00723e */ /* 0x000fc800000010ff */
[----:B------:R-:W-:Y:S01]  /*3920*/  PRMT R26, R0, 0x7610, R26 ;  /* 0x00007610001a7816 */ /* 0x000fe2000000001a */
[----:B------:R-:W-:Y:S05]  /*3930*/  BRA `(.L_x_6034) ;  /* 0x00000a3000007947 */ /* 0x000fea0003800000 */
.L_x_6042:
        /* <DEDUP_REMOVED lines=28> */
.L_x_6045:
        /* <DEDUP_REMOVED lines=15> */
.L_x_6044:
[----:B------:R0:W5:Y:S01]  /*3bf0*/  LDG.E.U16 R26, [R2.64] ;  /* 0x00000024021a7981 */ /* 0x000162000c1e1500 */
[----:B------:R-:W-:Y:S05]  /*3c00*/  BRA `(.L_x_6034) ;  /* 0x0000076000007947 */ /* 0x000fea0003800000 */
.L_x_6041:
        /* <DEDUP_REMOVED lines=12> */
.L_x_6048:
        /* <DEDUP_REMOVED lines=21> */
.L_x_6052:
[----:B------:R-:W-:Y:S05]  /*3e20*/  BSYNC B1 ;  /* 0x0000000000017941 */ /* 0x000fea0003800000 */
.L_x_6051:
[----:B------:R-:W-:Y:S01]  /*3e30*/  LEA R3, R0, 0x3b800000, 0x17 ;  /* 0x3b80000000037811 */ /* 0x000fe200078eb8ff */
[----:B------:R-:W-:-:S05]  /*3e40*/  IMAD.SHL.U32 R0, R2, 0x100000, RZ ;  /* 0x0010000002007824 */ /* 0x000fca00078e00ff */
[----:B------:R-:W-:Y:S02]  /*3e50*/  LOP3.LUT R0, R3, R0, R4, 0xfe, !PT ;  /* 0x0000000003007212 */ /* 0x000fe400078efe04 */
.L_x_6050:
[----:B------:R-:W-:Y:S05]  /*3e60*/  BSYNC B0 ;  /* 0x0000000000007941 */ /* 0x000fea0003800000 */
.L_x_6049:
[----:B------:R-:W-:-:S04]  /*3e70*/  F2FP.BF16.PACK_AB R0, RZ, R0 ;  /* 0x00000000ff00723e */ /* 0x000fc800000010ff */
[----:B------:R-:W-:Y:S01]  /*3e80*/  PRMT R26, R0, 0x7610, R26 ;  /* 0x00007610001a7816 */ /* 0x000fe2000000001a */
[----:B------:R-:W-:Y:S05]  /*3e90*/  BRA `(.L_x_6034) ;  /* 0x000004d000007947 */ /* 0x000fea0003800000 */
.L_x_6047:
        /* <DEDUP_REMOVED lines=21> */
.L_x_6056:
[----:B------:R-:W-:Y:S05]  /*3ff0*/  BSYNC B1 ;  /* 0x0000000000017941 */ /* 0x000fea0003800000 */
.L_x_6055:
[----:B------:R-:W-:Y:S01]  /*4000*/  LEA R3, R0, 0x37800000, 0x17 ;  /* 0x3780000000037811 */ /* 0x000fe200078eb8ff */
[----:B------:R-:W-:-:S05]  /*4010*/  IMAD.SHL.U32 R0, R2, 0x200000, RZ ;  /* 0x0020000002007824 */ /* 0x000fca00078e00ff */
[----:B------:R-:W-:Y:S02]  /*4020*/  LOP3.LUT R0, R3, R0, R4, 0xfe, !PT ;  /* 0x0000000003007212 */ /* 0x000fe400078efe04 */
.L_x_6054:
[----:B------:R-:W-:Y:S05]  /*4030*/  BSYNC B0 ;  /* 0x0000000000007941 */ /* 0x000fea0003800000 */
.L_x_6053:
[----:B------:R-:W-:-:S04]  /*4040*/  F2FP.BF16.PACK_AB R0, RZ, R0 ;  /* 0x00000000ff00723e */ /* 0x000fc800000010ff */
[----:B------:R-:W-:Y:S01]  /*4050*/  PRMT R26, R0, 0x7610, R26 ;  /* 0x00007610001a7816 */ /* 0x000fe2000000001a */
[----:B------:R-:W-:Y:S05]  /*4060*/  BRA `(.L_x_6034) ;  /* 0x0000030000007947 */ /* 0x000fea0003800000 */
.L_x_6046:
        /* <DEDUP_REMOVED lines=14> */
.L_x_6060:
[----:B------:R-:W-:Y:S05]  /*4150*/  BSYNC B0 ;  /* 0x0000000000007941 */ /* 0x000fea0003800000 */
.L_x_6059:
[----:B------:R-:W-:-:S04]  /*4160*/  F2FP.BF16.PACK_AB R0, RZ, R0 ;  /* 0x00000000ff00723e */ /* 0x000fc800000010ff */
[----:B------:R-:W-:Y:S01]  /*4170*/  PRMT R26, R0, 0x7610, R26 ;  /* 0x00007610001a7816 */ /* 0x000fe2000000001a */
[----:B------:R-:W-:Y:S05]  /*4180*/  BRA `(.L_x_6034) ;  /* 0x000001e000007947 */ /* 0x000fea0003800000 */
.L_x_6033:
        /* <DEDUP_REMOVED lines=21> */
.L_x_6058:
[----:B------:R-:W2:Y:S02]  /*42e0*/  LDG.E.64 R2, [R2.64] ;  /* 0x0000002402027981 */ /* 0x000ea4000c1e1b00 */
[----:B--2---:R-:W0:Y:S02]  /*42f0*/  I2F.U64 R0, R2 ;  /* 0x0000000200007312 */ /* 0x004e240000301000 */
[----:B0-----:R-:W-:-:S04]  /*4300*/  F2FP.BF16.PACK_AB R0, RZ, R0 ;  /* 0x00000000ff00723e */ /* 0x001fc800000010ff */
[----:B------:R-:W-:Y:S01]  /*4310*/  PRMT R26, R0, 0x7610, R26 ;  /* 0x00007610001a7816 */ /* 0x000fe2000000001a */
[----:B------:R-:W-:Y:S05]  /*4320*/  BRA `(.L_x_6034) ;  /* 0x0000004000007947 */ /* 0x000fea0003800000 */
.L_x_6057:
[----:B------:R-:W2:Y:S02]  /*4330*/  LDG.E R2, [R2.64] ;  /* 0x0000002402027981 */ /* 0x000ea4000c1e1900 */
[----:B--2---:R-:W0:Y:S02]  /*4340*/  I2F.U32 R0, R2 ;  /* 0x0000000200007306 */ /* 0x004e240000201000 */
[----:B0-----:R-:W-:-:S04]  /*4350*/  F2FP.BF16.PACK_AB R0, RZ, R0 ;  /* 0x00000000ff00723e */ /* 0x001fc800000010ff */
[----:B------:R-:W-:Y:S02]  /*4360*/  PRMT R26, R0, 0x7610, R26 ;  /* 0x00007610001a7816 */ /* 0x000fe4000000001a */
.L_x_6034:
[----:B------:R-:W-:-:S05]  /*4370*/  IADD3 R17, R17, 0x80, RZ ;  /* 0x0000008011117810 */ /* 0x000fca0007ffe0ff */
.L_x_5996:
[----:B------:R-:W-:Y:S05]  /*4380*/  BSYNC B6 ;  /* 0x0000000000067941 */ /* 0x000fea0003800000 */
.L_x_5995:
[----:B------:R-:W-:Y:S01]  /*4390*/  ISETP.GE.AND P0, PT, R17, R22, PT ;  /* 0x000000161100720c */ /* 0x000fe20003f06270 */
[----:B------:R-:W-:Y:S01]  /*43a0*/  BSSY B6, `(.L_x_6061) ;  /* 0x0000216000067945 */ /* 0x000fe20003800000 */
[----:B------:R-:W-:Y:S02]  /*43b0*/  PRMT R27, RZ, 0x7610, R27 ;  /* 0x00007610ff1b7816 */ /* 0x000fe4000000001b */
[----:B------:R-:W-:Y:S02]  /*43c0*/  PRMT R28, RZ, 0x7610, R28 ;  /* 0x00007610ff1c7816 */ /* 0x000fe4000000001c */
[----:B0-----:R-:W-:-:S07]  /*43d0*/  PRMT R2, RZ, 0x7610, R2 ;  /* 0x00007610ff027816 */ /* 0x001fce0000000002 */
        /* <DEDUP_REMOVED lines=21> */
.L_x_6066:
[----:B------:R-:W2:Y:S02]  /*4530*/  LDG.E.U8 R4, [R4.64] ;  /* 0x0000002404047981 */ /* 0x000ea4000c1e1100 */
[----:B--2---:R-:W0:Y:S02]  /*4540*/  I2F.U16 R0, R4 ;  /* 0x0000000400007306 */ /* 0x004e240000101000 */
[----:B0-----:R-:W-:-:S04]  /*4550*/  F2FP.BF16.PACK_AB R0, RZ, R0 ;  /* 0x00000000ff00723e */ /* 0x001fc800000010ff */
[----:B------:R-:W-:Y:S01]  /*4560*/  PRMT R28, R0, 0x7610, R28 ;  /* 0x00007610001c7816 */ /* 0x000fe2000000001c */
[----:B------:R-:W-:Y:S05]  /*4570*/  BRA `(.L_x_6068) ;  /* 0x00000f0000007947 */ /* 0x000fea0003800000 */
.L_x_6065:
        /* <DEDUP_REMOVED lines=11> */
.L_x_6070:
[----:B------:R-:W2:Y:S02]  /*4630*/  LDG.E R4, [R4.64] ;  /* 0x0000002404047981 */ /* 0x000ea4000c1e1900 */
[----:B--2---:R-:W0:Y:S02]  /*4640*/  I2F R0, R4 ;  /* 0x0000000400007306 */ /* 0x004e240000201400 */
[----:B0-----:R-:W-:-:S04]  /*4650*/  F2FP.BF16.PACK_AB R0, RZ, R0 ;  /* 0x00000000ff00723e */ /* 0x001fc800000010ff */
[----:B------:R-:W-:Y:S01]  /*4660*/  PRMT R28, R0, 0x7610, R28 ;  /* 0x00007610001c7816 */ /* 0x000fe2000000001c */
[----:B------:R-:W-:Y:S05]  /*4670*/  BRA `(.L_x_6068) ;  /* 0x00000e0000007947 */ /* 0x000fea0003800000 */
.L_x_6069:
[----:B------:R-:W2:Y:S02]  /*4680*/  LDG.E.U16 R4, [R4.64] ;  /* 0x0000002404047981 */ /* 0x000ea4000c1e1500 */
[----:B--2---:R-:W0:Y:S02]  /*4690*/  I2F.S16 R0, R4 ;  /* 0x0000000400007306 */ /* 0x004e240000101400 */
[----:B0-----:R-:W-:-:S04]  /*46a0*/  F2FP.BF16.PACK_AB R0, RZ, R0 ;  /* 0x00000000ff00723e */ /* 0x001fc800000010ff */
[----:B------:R-:W-:Y:S01]  /*46b0*/  PRMT R28, R0, 0x7610, R28 ;  /* 0x00007610001c7816 */ /* 0x000fe2000000001c */
[----:B------:R-:W-:Y:S05]  /*46c0*/  BRA `(.L_x_6068) ;  /* 0x00000db000007947 */ /* 0x000fea0003800000 */
.L_x_6064:
        /* <DEDUP_REMOVED lines=9> */
.L_x_6072:
[----:B------:R-:W2:Y:S02]  /*4760*/  LDG.E.U16 R0, [R4.64] ;  /* 0x0000002404007981 */ /* 0x000ea4000c1e1500 */
[----:B--2---:R-:W-:-:S05]  /*4770*/  HADD2.F32 R0, -RZ, R0.H0_H0 ;  /* 0x20000000ff007230 */ /* 0x004fca0000004100 */
[----:B------:R-:W-:-:S04]  /*4780*/  F2FP.BF16.PACK_AB R0, RZ, R0 ;  /* 0x00000000ff00723e */ /* 0x000fc800000010ff */
[----:B------:R-:W-:Y:S01]  /*4790*/  PRMT R28, R0, 0x7610, R28 ;  /* 0x00007610001c7816 */ /* 0x000fe2000000001c */
[----:B------:R-:W-:Y:S05]  /*47a0*/  BRA `(.L_x_6068) ;  /* 0x00000cd000007947 */ /* 0x000fea0003800000 */
.L_x_6071:
        /* <DEDUP_REMOVED lines=9> */
.L_x_6074:
[----:B------:R-:W2:Y:S02]  /*4840*/  LDG.E.U16 R4, [R4.64] ;  /* 0x0000002404047981 */ /* 0x000ea4000c1e1500 */
[----:B--2---:R-:W-:-:S05]  /*4850*/  HADD2.F32 R0, -RZ, R4.H0_H0 ;  /* 0x20000004ff007230 */ /* 0x004fca0000004100 */
[----:B------:R-:W-:-:S04]  /*4860*/  F2FP.BF16.PACK_AB R0, RZ, R0 ;  /* 0x00000000ff00723e */ /* 0x000fc800000010ff */
[----:B------:R-:W-:Y:S01]  /*4870*/  PRMT R28, R0, 0x7610, R28 ;  /* 0x00007610001c7816 */ /* 0x000fe2000000001c */
[----:B------:R-:W-:Y:S05]  /*4880*/  BRA `(.L_x_6068) ;  /* 0x00000bf000007947 */ /* 0x000fea0003800000 */
.L_x_6073:
[----:B------:R-:W2:Y:S02]  /*4890*/  LDG.E.64 R4, [R4.64] ;  /* 0x0000002404047981 */ /* 0x000ea4000c1e1b00 */
[----:B--2---:R-:W0:Y:S01]  /*48a0*/  F2F.F32.F64 R0, R4 ;  /* 0x0000000400007310 */ /* 0x004e220000301000 */
[----:B------:R-:W0:-:S14]  /*48b0*/  DSETP.GEU.AND P0, PT, |R4|, c[0x2][0x0], PT ;  /* 0x008000000400762a */ /* 0x000e1c0003f0e200 */
[----:B0-----:R-:W-:-:S05]  /*48c0*/  @!P0 FMUL R0, R0, 1.175494350822287508e-38 ;  /* 0x0080000000008820 */ /* 0x001fca0000400000 */
[----:B------:R-:W-:-:S04]  /*48d0*/  F2FP.BF16.PACK_AB R0, RZ, R0 ;  /* 0x00000000ff00723e */ /* 0x000fc800000010ff */
[----:B------:R-:W-:Y:S01]  /*48e0*/  PRMT R28, R0, 0x7610, R28 ;  /* 0x00007610001c7816 */ /* 0x000fe2000000001c */
[----:B------:R-:W-:Y:S05]  /*48f0*/  BRA `(.L_x_6068) ;  /* 0x00000b8000007947 */ /* 0x000fea0003800000 */
.L_x_6063:
        /* <DEDUP_REMOVED lines=14> */
.L_x_6077:
[----:B------:R-:W2:Y:S02]  /*49e0*/  LDG.E.64 R4, [R4.64] ;  /* 0x0000002404047981 */ /* 0x000ea4000c1e1b00 */
[----:B--2---:R-:W0:Y:S01]  /*49f0*/  F2F.F32.F64 R0, R4 ;  /* 0x0000000400007310 */ /* 0x004e220000301000 */
[----:B------:R-:W0:-:S14]  /*4a00*/  DSETP.GEU.AND P0, PT, |R4|, c[0x2][0x0], PT ;  /* 0x008000000400762a */ /* 0x000e1c0003f0e200 */
[----:B0-----:R-:W-:-:S05]  /*4a10*/  @!P0 FMUL R0, R0, 1.175494350822287508e-38 ;  /* 0x0080000000008820 */ /* 0x001fca0000400000 */
[----:B------:R-:W-:-:S04]  /*4a20*/  F2FP.BF16.PACK_AB R0, RZ, R0 ;  /* 0x00000000ff00723e */ /* 0x000fc800000010ff */
[----:B------:R-:W-:Y:S01]  /*4a30*/  PRMT R28, R0, 0x7610, R28 ;  /* 0x00007610001c7816 */ /* 0x000fe2000000001c */
[----:B------:R-:W-:Y:S05]  /*4a40*/  BRA `(.L_x_6068) ;  /* 0x00000a3000007947 */ /* 0x000fea0003800000 */
.L_x_6076:
        /* <DEDUP_REMOVED lines=28> */
.L_x_6079:
        /* <DEDUP_REMOVED lines=15> */
.L_x_6078:
[----:B------:R0:W5:Y:S01]  /*4d00*/  LDG.E.U16 R28, [R4.64] ;  /* 0x00000024041c7981 */ /* 0x000162000c1e1500 */
[----:B------:R-:W-:Y:S05]  /*4d10*/  BRA `(.L_x_6068) ;  /* 0x0000076000007947 */ /* 0x000fea0003800000 */
.L_x_6075:
        /* <DEDUP_REMOVED lines=12> */
.L_x_6082:
        /* <DEDUP_REMOVED lines=21> */
.L_x_6086:
[----:B------:R-:W-:Y:S05]  /*4f30*/  BSYNC B1 ;  /* 0x0000000000017941 */ /* 0x000fea0003800000 */
.L_x_6085:
[----:B------:R-:W-:Y:S01]  /*4f40*/  LEA R5, R0, 0x3b800000, 0x17 ;  /* 0x3b80000000057811 */ /* 0x000fe200078eb8ff */
[----:B------:R-:W-:-:S05]  /*4f50*/  IMAD.SHL.U32 R0, R3, 0x100000, RZ ;  /* 0x0010000003007824 */ /* 0x000fca00078e00ff */
[----:B------:R-:W-:Y:S02]  /*4f60*/  LOP3.LUT R0, R5, R0, R6, 0xfe, !PT ;  /* 0x0000000005007212 */ /* 0x000fe400078efe06 */
.L_x_6084:
[----:B------:R-:W-:Y:S05]  /*4f70*/  BSYNC B0 ;  /* 0x0000000000007941 */ /* 0x000fea0003800000 */
.L_x_6083:
[----:B------:R-:W-:-:S04]  /*4f80*/  F2FP.BF16.PACK_AB R0, RZ, R0 ;  /* 0x00000000ff00723e */ /* 0x000fc800000010ff */
[----:B------:R-:W-:Y:S01]  /*4f90*/  PRMT R28, R0, 0x7610, R28 ;  /* 0x00007610001c7816 */ /* 0x000fe2000000001c */
[----:B------:R-:W-:Y:S05]  /*4fa0*/  BRA `(.L_x_6068) ;  /* 0x000004d000007947 */ /* 0x000fea0003800000 */
.L_x_6081:
        /* <DEDUP_REMOVED lines=21> */
.L_x_6090:
[----:B------:R-:W-:Y:S05]  /*5100*/  BSYNC B1 ;  /* 0x0000000000017941 */ /* 0x000fea0003800000 */
.L_x_6089:
[----:B------:R-:W-:Y:S01]  /*5110*/  LEA R5, R0, 0x37800000, 0x17 ;  /* 0x3780000000057811 */ /* 0x000fe200078eb8ff */
[----:B------:R-:W-:-:S05]  /*5120*/  IMAD.SHL.U32 R0, R3, 0x200000, RZ ;  /* 0x0020000003007824 */ /* 0x000fca00078e00ff */
[----:B------:R-:W-:Y:S02]  /*5130*/  LOP3.LUT R0, R5, R0, R6, 0xfe, !PT ;  /* 0x0000000005007212 */ /* 0x000fe400078efe06 */
.L_x_6088:
[----:B------:R-:W-:Y:S05]  /*5140*/  BSYNC B0 ;  /* 0x0000000000007941 */ /* 0x000fea0003800000 */
.L_x_6087:
[----:B------:R-:W-:-:S04]  /*5150*/  F2FP.BF16.PACK_AB R0, RZ, R0 ;  /* 0x00000000ff00723e */ /* 0x000fc800000010ff */
[----:B------:R-:W-:Y:S01]  /*5160*/  PRMT R28, R0, 0x7610, R28 ;  /* 0x00007610001c7816 */ /* 0x000fe2000000001c */
[----:B------:R-:W-:Y:S05]  /*5170*/  BRA `(.L_x_6068) ;  /* 0x0000030000007947 */ /* 0x000fea0003800000 */
.L_x_6080:
        /* <DEDUP_REMOVED lines=14> */
.L_x_6094:
[----:B------:R-:W-:Y:S05]  /*5260*/  BSYNC B0 ;  /* 0x0000000000007941 */ /* 0x000fea0003800000 */
.L_x_6093:
[----:B------:R-:W-:-:S04]  /*5270*/  F2FP.BF16.PACK_AB R0, RZ, R0 ;  /* 0x00000000ff00723e */ /* 0x000fc800000010ff */
[----:B------:R-:W-:Y:S01]  /*5280*/  PRMT R28, R0, 0x7610, R28 ;  /* 0x00007610001c7816 */ /* 0x000fe2000000001c */
[----:B------:R-:W-:Y:S05]  /*5290*/  BRA `(.L_x_6068) ;  /* 0x000001e000007947 */ /* 0x000fea0003800000 */
.L_x_6067:
        /* <DEDUP_REMOVED lines=21> */
.L_x_6092:
[----:B------:R-:W2:Y:S02]  /*53f0*/  LDG.E.64 R4, [R4.64] ;  /* 0x0000002404047981 */ /* 0x000ea4000c1e1b00 */
[----:B--2---:R-:W0:Y:S02]  /*5400*/  I2F.U64 R0, R4 ;  /* 0x0000000400007312 */ /* 0x004e240000301000 */
[----:B0-----:R-:W-:-:S04]  /*5410*/  F2FP.BF16.PACK_AB R0, RZ, R0 ;  /* 0x00000000ff00723e */ /* 0x001fc800000010ff */
[----:B------:R-:W-:Y:S01]  /*5420*/  PRMT R28, R0, 0x7610, R28 ;  /* 0x00007610001c7816 */ /* 0x000fe2000000001c */
[----:B------:R-:W-:Y:S05]  /*5430*/  BRA `(.L_x_6068) ;  /* 0x0000004000007947 */ /* 0x000fea0003800000 */
.L_x_6091:
[----:B------:R-:W2:Y:S02]  /*5440*/  LDG.E R4, [R4.64] ;  /* 0x0000002404047981 */ /* 0x000ea4000c1e1900 */
[----:B--2---:R-:W0:Y:S02]  /*5450*/  I2F.U32 R0, R4 ;  /* 0x0000000400007306 */ /* 0x004e240000201000 */
[----:B0-----:R-:W-:-:S04]  /*5460*/  F2FP.BF16.PACK_AB R0, RZ, R0 ;  /* 0x00000000ff00723e */ /* 0x001fc800000010ff */
[----:B------:R-:W-:Y:S02]  /*5470*/  PRMT R28, R0, 0x7610, R28 ;  /* 0x00007610001c7816 */ /* 0x000fe4000000001c */
.L_x_6068:
[----:B------:R-:W-:Y:S01]  /*5480*/  PRMT R0, R19, 0x9910, RZ ;  /* 0x0000991013007816 */ /* 0x000fe200000000ff */
[----:B------:R-:W-:-:S03]  /*5490*/  IMAD R2, R2, c[0x0][0x18c], RZ ;  /* 0x0000630002027a24 */ /* 0x000fc600078e02ff */
[----:B------:R-:W-:Y:S02]  /*54a0*/  ISETP.GT.AND P1, PT, R0, 0x9, PT ;  /* 0x000000090000780c */ /* 0x000fe40003f24270 */
[----:B0-----:R-:W-:-:S05]  /*54b0*/  IADD3 R4, P0, R2, c[0x0][0x178], RZ ;  /* 0x00005e0002047a10 */ /* 0x001fca0007f1e0ff */
        /* <DEDUP_REMOVED lines=15> */
.L_x_6098:
[----:B------:R-:W2:Y:S02]  /*55b0*/  LDG.E.U8 R4, [R4.64] ;  /* 0x0000002404047981 */ /* 0x000ea4000c1e1100 */
[----:B--2---:R-:W0:Y:S02]  /*55c0*/  I2F.U16 R0, R4 ;  /* 0x0000000400007306 */ /* 0x004e240000101000 */
[----:B0-----:R-:W-:-:S04]  /*55d0*/  F2FP.BF16.PACK_AB R0, RZ, R0 ;  /* 0x00000000ff00723e */ /* 0x001fc800000010ff */
[----:B------:R-:W-:Y:S01]  /*55e0*/  PRMT R2, R0, 0x7610, R2 ;  /* 0x0000761000027816 */ /* 0x000fe20000000002 */
[----:B------:R-:W-:Y:S05]  /*55f0*/  BRA `(.L_x_6100) ;  /* 0x00000ef000007947 */ /* 0x000fea0003800000 */
.L_x_6097:
        /* <DEDUP_REMOVED lines=11> */
.L_x_6102:
[----:B------:R-:W2:Y:S02]  /*56b0*/  LDG.E R4, [R4.64] ;  /* 0x0000002404047981 */ /* 0x000ea4000c1e1900 */
[----:B--2---:R-:W0:Y:S02]  /*56c0*/  I2F R0, R4 ;  /* 0x0000000400007306 */ /* 0x004e240000201400 */
[----:B0-----:R-:W-:-:S04]  /*56d0*/  F2FP.BF16.PACK_AB R0, RZ, R0 ;  /* 0x00000000ff00723e */ /* 0x001fc800000010ff */
[----:B------:R-:W-:Y:S01]  /*56e0*/  PRMT R2, R0, 0x7610, R2 ;  /* 0x0000761000027816 */ /* 0x000fe20000000002 */
[----:B------:R-:W-:Y:S05]  /*56f0*/  BRA `(.L_x_6100) ;  /* 0x00000df000007947 */ /* 0x000fea0003800000 */
.L_x_6101:
[----:B------:R-:W2:Y:S02]  /*5700*/  LDG.E.U16 R4, [R4.64] ;  /* 0x0000002404047981 */ /* 0x000ea4000c1e1500 */
[----:B--2---:R-:W0:Y:S02]  /*5710*/  I2F.S16 R0, R4 ;  /* 0x0000000400007306 */ /* 0x004e240000101400 */
[----:B0-----:R-:W-:-:S04]  /*5720*/  F2FP.BF16.PACK_AB R0, RZ, R0 ;  /* 0x00000000ff00723e */ /* 0x001fc800000010ff */
[----:B------:R-:W-:Y:S01]  /*5730*/  PRMT R2, R0, 0x7610, R2 ;  /* 0x0000761000027816 */ /* 0x000fe20000000002 */
[----:B------:R-:W-:Y:S05]  /*5740*/  BRA `(.L_x_6100) ;  /* 0x00000da000007947 */ /* 0x000fea0003800000 */
.L_x_6096:
        /* <DEDUP_REMOVED lines=9> */
.L_x_6104:
[----:B------:R-:W2:Y:S02]  /*57e0*/  LDG.E.U16 R0, [R4.64] ;  /* 0x0000002404007981 */ /* 0x000ea4000c1e1500 */
[----:B--2---:R-:W-:-:S05]  /*57f0*/  HADD2.F32 R0, -RZ, R0.H0_H0 ;  /* 0x20000000ff007230 */ /* 0x004fca0000004100 */
[----:B------:R-:W-:-:S04]  /*5800*/  F2FP.BF16.PACK_AB R0, RZ, R0 ;  /* 0x00000000ff00723e */ /* 0x000fc800000010ff */
[----:B------:R-:W-:Y:S01]  /*5810*/  PRMT R2, R0, 0x7610, R2 ;  /* 0x0000761000027816 */ /* 0x000fe20000000002 */
[----:B------:R-:W-:Y:S05]  /*5820*/  BRA `(.L_x_6100) ;  /* 0x00000cc000007947 */ /* 0x000fea0003800000 */
.L_x_6103:
        /* <DEDUP_REMOVED lines=9> */
.L_x_6106:
[----:B------:R-:W2:Y:S02]  /*58c0*/  LDG.E.U16 R4, [R4.64] ;  /* 0x0000002404047981 */ /* 0x000ea4000c1e1500 */
[----:B--2---:R-:W-:-:S05]  /*58d0*/  HADD2.F32 R0, -RZ, R4.H0_H0 ;  /* 0x20000004ff007230 */ /* 0x004fca0000004100 */
[----:B------:R-:W-:-:S04]  /*58e0*/  F2FP.BF16.PACK_AB R0, RZ, R0 ;  /* 0x00000000ff00723e */ /* 0x000fc800000010ff */
[----:B------:R-:W-:Y:S01]  /*58f0*/  PRMT R2, R0, 0x7610, R2 ;  /* 0x0000761000027816 */ /* 0x000fe20000000002 */
[----:B------:R-:W-:Y:S05]  /*5900*/  BRA `(.L_x_6100) ;  /* 0x00000be000007947 */ /* 0x000fea0003800000 */
.L_x_6105:
[----:B------:R-:W2:Y:S02]  /*5910*/  LDG.E.64 R4, [R4.64] ;  /* 0x0000002404047981 */ /* 0x000ea4000c1e1b00 */
[----:B--2---:R-:W0:Y:S01]  /*5920*/  F2F.F32.F64 R0, R4 ;  /* 0x0000000400007310 */ /* 0x004e220000301000 */
[----:B------:R-:W0:-:S14]  /*5930*/  DSETP.GEU.AND P0, PT, |R4|, c[0x2][0x0], PT ;  /* 0x008000000400762a */ /* 0x000e1c0003f0e200 */
[----:B0-----:R-:W-:-:S05]  /*5940*/  @!P0 FMUL R0, R0, 1.175494350822287508e-38 ;  /* 0x0080000000008820 */ /* 0x001fca0000400000 */
[----:B------:R-:W-:-:S04]  /*5950*/  F2FP.BF16.PACK_AB R0, RZ, R0 ;  /* 0x00000000ff00723e */ /* 0x000fc800000010ff */
[----:B------:R-:W-:Y:S01]  /*5960*/  PRMT R2, R0, 0x7610, R2 ;  /* 0x0000761000027816 */ /* 0x000fe20000000002 */
[----:B------:R-:W-:Y:S05]  /*5970*/  BRA `(.L_x_6100) ;  /* 0x00000b7000007947 */ /* 0x000fea0003800000 */
.L_x_6095:
        /* <DEDUP_REMOVED lines=14> */
.L_x_6109:
[----:B------:R-:W2:Y:S02]  /*5a60*/  LDG.E.64 R4, [R4.64] ;  /* 0x0000002404047981 */ /* 0x000ea4000c1e1b00 */
[----:B--2---:R-:W0:Y:S01]  /*5a70*/  F2F.F32.F64 R0, R4 ;  /* 0x0000000400007310 */ /* 0x004e220000301000 */
[----:B------:R-:W0:-:S14]  /*5a80*/  DSETP.GEU.AND P0, PT, |R4|, c[0x2][0x0], PT ;  /* 0x008000000400762a */ /* 0x000e1c0003f0e200 */
[----:B0-----:R-:W-:-:S05]  /*5a90*/  @!P0 FMUL R0, R0, 1.175494350822287508e-38 ;  /* 0x0080000000008820 */ /* 0x001fca0000400000 */
[----:B------:R-:W-:-:S04]  /*5aa0*/  F2FP.BF16.PACK_AB R0, RZ, R0 ;  /* 0x00000000ff00723e */ /* 0x000fc800000010ff */
[----:B------:R-:W-:Y:S01]  /*5ab0*/  PRMT R2, R0, 0x7610, R2 ;  /* 0x0000761000027816 */ /* 0x000fe20000000002 */
[----:B------:R-:W-:Y:S05]  /*5ac0*/  BRA `(.L_x_6100) ;  /* 0x00000a2000007947 */ /* 0x000fea0003800000 */
.L_x_6108:
        /* <DEDUP_REMOVED lines=28> */
.L_x_6111:
[----:B------:R-:W2:Y:S02]  /*5c90*/  LDG.E.U8 R3, [R4.64] ;  /* 0x0000002404037981 */ /* 0x000ea4000c1e1100 */
        /* <DEDUP_REMOVED lines=13> */
.L_x_6110:
[----:B------:R0:W5:Y:S01]  /*5d70*/  LDG.E.U16 R2, [R4.64] ;  /* 0x0000002404027981 */ /* 0x000162000c1e1500 */
[----:B------:R-:W-:Y:S05]  /*5d80*/  BRA `(.L_x_6100) ;  /* 0x0000076000007947 */ /* 0x000fea0003800000 */
.L_x_6107:
        /* <DEDUP_REMOVED lines=12> */
.L_x_6114:
        /* <DEDUP_REMOVED lines=21> */
.L_x_6118:
[----:B------:R-:W-:Y:S05]  /*5fa0*/  BSYNC B1 ;  /* 0x0000000000017941 */ /* 0x000fea0003800000 */
.L_x_6117:
[----:B------:R-:W-:Y:S01]  /*5fb0*/  LEA R3, R0, 0x3b800000, 0x17 ;  /* 0x3b80000000037811 */ /* 0x000fe200078eb8ff */
[----:B------:R-:W-:-:S05]  /*5fc0*/  IMAD.SHL.U32 R0, R2, 0x100000, RZ ;  /* 0x0010000002007824 */ /* 0x000fca00078e00ff */
[----:B------:R-:W-:Y:S02]  /*5fd0*/  LOP3.LUT R0, R3, R0, R4, 0xfe, !PT ;  /* 0x0000000003007212 */ /* 0x000fe400078efe04 */
.L_x_6116:
[----:B------:R-:W-:Y:S05]  /*5fe0*/  BSYNC B0 ;  /* 0x0000000000007941 */ /* 0x000fea0003800000 */
.L_x_6115:
[----:B------:R-:W-:-:S04]  /*5ff0*/  F2FP.BF16.PACK_AB R0, RZ, R0 ;  /* 0x00000000ff00723e */ /* 0x000fc800000010ff */
[----:B------:R-:W-:Y:S01]  /*6000*/  PRMT R2, R0, 0x7610, R2 ;  /* 0x0000761000027816 */ /* 0x000fe20000000002 */
[----:B------:R-:W-:Y:S05]  /*6010*/  BRA `(.L_x_6100) ;  /* 0x000004d000007947 */ /* 0x000fea0003800000 */
.L_x_6113:
        /* <DEDUP_REMOVED lines=21> */
.L_x_6122:
[----:B------:R-:W-:Y:S05]  /*6170*/  BSYNC B1 ;  /* 0x0000000000017941 */ /* 0x000fea0003800000 */
.L_x_6121:
[----:B------:R-:W-:Y:S01]  /*6180*/  LEA R3, R0, 0x37800000, 0x17 ;  /* 0x3780000000037811 */ /* 0x000fe200078eb8ff */
[----:B------:R-:W-:-:S05]  /*6190*/  IMAD.SHL.U32 R0, R2, 0x200000, RZ ;  /* 0x0020000002007824 */ /* 0x000fca00078e00ff */
[----:B------:R-:W-:Y:S02]  /*61a0*/  LOP3.LUT R0, R3, R0, R4, 0xfe, !PT ;  /* 0x0000000003007212 */ /* 0x000fe400078efe04 */
.L_x_6120:
[----:B------:R-:W-:Y:S05]  /*61b0*/  BSYNC B0 ;  /* 0x0000000000007941 */ /* 0x000fea0003800000 */
.L_x_6119:
[----:B------:R-:W-:-:S04]  /*61c0*/  F2FP.BF16.PACK_AB R0, RZ, R0 ;  /* 0x00000000ff00723e */ /* 0x000fc800000010ff */
[----:B------:R-:W-:Y:S01]  /*61d0*/  PRMT R2, R0, 0x7610, R2 ;  /* 0x0000761000027816 */ /* 0x000fe20000000002 */
[----:B------:R-:W-:Y:S05]  /*61e0*/  BRA `(.L_x_6100) ;  /* 0x0000030000007947 */ /* 0x000fea0003800000 */
.L_x_6112:
        /* <DEDUP_REMOVED lines=14> */
.L_x_6126:
[----:B------:R-:W-:Y:S05]  /*62d0*/  BSYNC B0 ;  /* 0x0000000000007941 */ /* 0x000fea0003800000 */
.L_x_6125:
[----:B------:R-:W-:-:S04]  /*62e0*/  F2FP.BF16.PACK_AB R0, RZ, R0 ;  /* 0x00000000ff00723e */ /* 0x000fc800000010ff */
[----:B------:R-:W-:Y:S01]  /*62f0*/  PRMT R2, R0, 0x7610, R2 ;  /* 0x0000761000027816 */ /* 0x000fe20000000002 */
[----:B------:R-:W-:Y:S05]  /*6300*/  BRA `(.L_x_6100) ;  /* 0x000001e000007947 */ /* 0x000fea0003800000 */
.L_x_6099:
        /* <DEDUP_REMOVED lines=21> */
.L_x_6124:
[----:B------:R-:W2:Y:S02]  /*6460*/  LDG.E.64 R4, [R4.64] ;  /* 0x0000002404047981 */ /* 0x000ea4000c1e1b00 */
[----:B--2---:R-:W0:Y:S02]  /*6470*/  I2F.U64 R0, R4 ;  /* 0x0000000400007312 */ /* 0x004e240000301000 */
[----:B0-----:R-:W-:-:S04]  /*6480*/  F2FP.BF16.PACK_AB R0, RZ, R0 ;  /* 0x00000000ff00723e */ /* 0x001fc800000010ff */
[----:B------:R-:W-:Y:S01]  /*6490*/  PRMT R2, R0, 0x7610, R2 ;  /* 0x0000761000027816 */ /* 0x000fe20000000002 */
[----:B------:R-:W-:Y:S05]  /*64a0*/  BRA `(.L_x_6100) ;  /* 0x0000004000007947 */ /* 0x000fea0003800000 */
.L_x_6123:
[----:B------:R-:W2:Y:S02]  /*64b0*/  LDG.E R4, [R4.64] ;  /* 0x0000002404047981 */ /* 0x000ea4000c1e1900 */
[----:B--2---:R-:W0:Y:S02]  /*64c0*/  I2F.U32 R0, R4 ;  /* 0x0000000400007306 */ /* 0x004e240000201000 */
[----:B0-----:R-:W-:-:S04]  /*64d0*/  F2FP.BF16.PACK_AB R0, RZ, R0 ;  /* 0x00000000ff00723e */ /* 0x001fc800000010ff */
[----:B------:R-:W-:Y:S02]  /*64e0*/  PRMT R2, R0, 0x7610, R2 ;  /* 0x0000761000027816 */ /* 0x000fe40000000002 */
.L_x_6100:
[----:B------:R-:W-:-:S05]  /*64f0*/  IADD3 R17, R17, 0x80, RZ ;  /* 0x0000008011117810 */ /* 0x000fca0007ffe0ff */
.L_x_6062:
[----:B------:R-:W-:Y:S05]  /*6500*/  BSYNC B6 ;  /* 0x0000000000067941 */ /* 0x000fea0003800000 */
.L_x_6061:
        /* <DEDUP_REMOVED lines=24> */
.L_x_6132:
[----:B------:R-:W2:Y:S02]  /*6690*/  LDG.E.U8 R4, [R4.64] ;  /* 0x0000002404047981 */ /* 0x000ea4000c1e1100 */
[----:B--2---:R-:W0:Y:S02]  /*66a0*/  I2F.U16 R0, R4 ;  /* 0x0000000400007306 */ /* 0x004e240000101000 */
[----:B0-----:R-:W-:-:S04]  /*66b0*/  F2FP.BF16.PACK_AB R0, RZ, R0 ;  /* 0x00000000ff00723e */ /* 0x001fc800000010ff */
[----:B------:R-:W-:Y:S01]  /*66c0*/  PRMT R27, R0, 0x7610, R27 ;  /* 0x00007610001b7816 */ /* 0x000fe2000000001b */
[----:B------:R-:W-:Y:S05]  /*66d0*/  BRA `(.L_x_6134) ;  /* 0x00000f0000007947 */ /* 0x000fea0003800000 */
.L_x_6131:
        /* <DEDUP_REMOVED lines=11> */
.L_x_6136:
[----:B------:R-:W2:Y:S02]  /*6790*/  LDG.E R4, [R4.64] ;  /* 0x0000002404047981 */ /* 0x000ea4000c1e1900 */
[----:B--2---:R-:W0:Y:S02]  /*67a0*/  I2F R0, R4 ;  /* 0x0000000400007306 */ /* 0x004e240000201400 */
[----:B0-----:R-:W-:-:S04]  /*67b0*/  F2FP.BF16.PACK_AB R0, RZ, R0 ;  /* 0x00000000ff00723e */ /* 0x001fc800000010ff */
[----:B------:R-:W-:Y:S01]  /*67c0*/  PRMT R27, R0, 0x7610, R27 ;  /* 0x00007610001b7816 */ /* 0x000fe2000000001b */
[----:B------:R-:W-:Y:S05]  /*67d0*/  BRA `(.L_x_6134) ;  /* 0x00000e0000007947 */ /* 0x000fea0003800000 */
.L_x_6135:
[----:B------:R-:W2:Y:S02]  /*67e0*/  LDG.E.U16 R4, [R4.64] ;  /* 0x0000002404047981 */ /* 0x000ea4000c1e1500 */
[----:B--2---:R-:W0:Y:S02]  /*67f0*/  I2F.S16 R0, R4 ;  /* 0x0000000400007306 */ /* 0x004e240000101400 */
[----:B0-----:R-:W-:-:S04]  /*6800*/  F2FP.BF16.PACK_AB R0, RZ, R0 ;  /* 0x00000000ff00723e */ /* 0x001fc800000010ff */
[----:B------:R-:W-:Y:S01]  /*6810*/  PRMT R27, R0, 0x7610, R27 ;  /* 0x00007610001b7816 */ /* 0x000fe2000000001b */
[----:B------:R-:W-:Y:S05]  /*6820*/  BRA `(.L_x_6134) ;  /* 0x00000db000007947 */ /* 0x000fea0003800000 */
.L_x_6130:
        /* <DEDUP_REMOVED lines=9> */
.L_x_6138:
[----:B------:R-:W2:Y:S02]  /*68c0*/  LDG.E.U16 R0, [R4.64] ;  /* 0x0000002404007981 */ /* 0x000ea4000c1e1500 */
[----:B--2---:R-:W-:-:S05]  /*68d0*/  HADD2.F32 R0, -RZ, R0.H0_H0 ;  /* 0x20000000ff007230 */ /* 0x004fca0000004100 */
[----:B------:R-:W-:-:S04]  /*68e0*/  F2FP.BF16.PACK_AB R0, RZ, R0 ;  /* 0x00000000ff00723e */ /* 0x000fc800000010ff */
[----:B------:R-:W-:Y:S01]  /*68f0*/  PRMT R27, R0, 0x7610, R27 ;  /* 0x00007610001b7816 */ /* 0x000fe2000000001b */
[----:B------:R-:W-:Y:S05]  /*6900*/  BRA `(.L_x_6134) ;  /* 0x00000cd000007947 */ /* 0x000fea0003800000 */
.L_x_6137:
        /* <DEDUP_REMOVED lines=9> */
.L_x_6140:
[----:B------:R-:W2:Y:S02]  /*69a0*/  LDG.E.U16 R4, [R4.64] ;  /* 0x0000002404047981 */ /* 0x000ea4000c1e1500 */
[----:B--2---:R-:W-:-:S05]  /*69b0*/  HADD2.F32 R0, -RZ, R4.H0_H0 ;  /* 0x20000004ff007230 */ /* 0x004fca0000004100 */
[----:B------:R-:W-:-:S04]  /*69c0*/  F2FP.BF16.PACK_AB R0, RZ, R0 ;  /* 0x00000000ff00723e */ /* 0x000fc800000010ff */
[----:B------:R-:W-:Y:S01]  /*69d0*/  PRMT R27, R0, 0x7610, R27 ;  /* 0x00007610001b7816 */ /* 0x000fe2000000001b */
[----:B------:R-:W-:Y:S05]  /*69e0*/  BRA `(.L_x_6134) ;  /* 0x00000bf000007947 */ /* 0x000fea0003800000 */
.L_x_6139:
[----:B------:R-:W2:Y:S02]  /*69f0*/  LDG.E.64 R4, [R4.64] ;  /* 0x0000002404047981 */ /* 0x000ea4000c1e1b00 */
[----:B--2---:R-:W0:Y:S01]  /*6a00*/  F2F.F32.F64 R0, R4 ;  /* 0x0000000400007310 */ /* 0x004e220000301000 */
[----:B------:R-:W0:-:S14]  /*6a10*/  DSETP.GEU.AND P0, PT, |R4|, c[0x2][0x0], PT ;  /* 0x008000000400762a */ /* 0x000e1c0003f0e200 */
[----:B0-----:R-:W-:-:S05]  /*6a20*/  @!P0 FMUL R0, R0, 1.175494350822287508e-38 ;  /* 0x0080000000008820 */ /* 0x001fca0000400000 */
[----:B------:R-:W-:-:S04]  /*6a30*/  F2FP.BF16.PACK_AB R0, RZ, R0 ;  /* 0x00000000ff00723e */ /* 0x000fc800000010ff */
[----:B------:R-:W-:Y:S01]  /*6a40*/  PRMT R27, R0, 0x7610, R27 ;  /* 0x00007610001b7816 */ /* 0x000fe2000000001b */
[----:B------:R-:W-:Y:S05]  /*6a50*/  BRA `(.L_x_6134) ;  /* 0x00000b8000007947 */ /* 0x000fea0003800000 */
.L_x_6129:
        /* <DEDUP_REMOVED lines=14> */
.L_x_6143:
[----:B------:R-:W2:Y:S02]  /*6b40*/  LDG.E.64 R4, [R4.64] ;  /* 0x0000002404047981 */ /* 0x000ea4000c1e1b00 */
[----:B--2---:R-:W0:Y:S01]  /*6b50*/  F2F.F32.F64 R0, R4 ;  /* 0x0000000400007310 */ /* 0x004e220000301000 */
[----:B------:R-:W0:-:S14]  /*6b60*/  DSETP.GEU.AND P0, PT, |R4|, c[0x2][0x0], PT ;  /* 0x008000000400762a */ /* 0x000e1c0003f0e200 */
[----:B0-----:R-:W-:-:S05]  /*6b70*/  @!P0 FMUL R0, R0, 1.175494350822287508e-38 ;  /* 0x0080000000008820 */ /* 0x001fca0000400000 */
[----:B------:R-:W-:-:S04]  /*6b80*/  F2FP.BF16.PACK_AB R0, RZ, R0 ;  /* 0x00000000ff00723e */ /* 0x000fc800000010ff */
[----:B------:R-:W-:Y:S01]  /*6b90*/  PRMT R27, R0, 0x7610, R27 ;  /* 0x00007610001b7816 */ /* 0x000fe2000000001b */
[----:B------:R-:W-:Y:S05]  /*6ba0*/  BRA `(.L_x_6134) ;  /* 0x00000a3000007947 */ /* 0x000fea0003800000 */
.L_x_6142:
        /* <DEDUP_REMOVED lines=28> */
.L_x_6145:
        /* <DEDUP_REMOVED lines=15> */
.L_x_6144:
[----:B------:R0:W5:Y:S01]  /*6e60*/  LDG.E.U16 R27, [R4.64] ;  /* 0x00000024041b7981 */ /* 0x000162000c1e1500 */
[----:B------:R-:W-:Y:S05]  /*6e70*/  BRA `(.L_x_6134) ;  /* 0x0000076000007947 */ /* 0x000fea0003800000 */
.L_x_6141:
        /* <DEDUP_REMOVED lines=12> */
.L_x_6148:
        /* <DEDUP_REMOVED lines=21> */
.L_x_6152:
[----:B------:R-:W-:Y:S05]  /*7090*/  BSYNC B1 ;  /* 0x0000000000017941 */ /* 0x000fea0003800000 */
.L_x_6151:
[----:B------:R-:W-:Y:S01]  /*70a0*/  LEA R5, R0, 0x3b800000, 0x17 ;  /* 0x3b80000000057811 */ /* 0x000fe200078eb8ff */
[----:B------:R-:W-:-:S05]  /*70b0*/  IMAD.SHL.U32 R0, R3, 0x100000, RZ ;  /* 0x0010000003007824 */ /* 0x000fca00078e00ff */
[----:B------:R-:W-:Y:S02]  /*70c0*/  LOP3.LUT R0, R5, R0, R6, 0xfe, !PT ;  /* 0x0000000005007212 */ /* 0x000fe400078efe06 */
.L_x_6150:
[----:B------:R-:W-:Y:S05]  /*70d0*/  BSYNC B0 ;  /* 0x0000000000007941 */ /* 0x000fea0003800000 */
.L_x_6149:
[----:B------:R-:W-:-:S04]  /*70e0*/  F2FP.BF16.PACK_AB R0, RZ, R0 ;  /* 0x00000000ff00723e */ /* 0x000fc800000010ff */
[----:B------:R-:W-:Y:S01]  /*70f0*/  PRMT R27, R0, 0x7610, R27 ;  /* 0x00007610001b7816 */ /* 0x000fe2000000001b */
[----:B------:R-:W-:Y:S05]  /*7100*/  BRA `(.L_x_6134) ;  /* 0x000004d000007947 */ /* 0x000fea0003800000 */
.L_x_6147:
        /* <DEDUP_REMOVED lines=21> */
.L_x_6156:
[----:B------:R-:W-:Y:S05]  /*7260*/  BSYNC B1 ;  /* 0x0000000000017941 */ /* 0x000fea0003800000 */
.L_x_6155:
[----:B------:R-:W-:Y:S01]  /*7270*/  LEA R5, R0, 0x37800000, 0x17 ;  /* 0x3780000000057811 */ /* 0x000fe200078eb8ff */
[----:B------:R-:W-:-:S05]  /*7280*/  IMAD.SHL.U32 R0, R3, 0x200000, RZ ;  /* 0x0020000003007824 */ /* 0x000fca00078e00ff */
[----:B------:R-:W-:Y:S02]  /*7290*/  LOP3.LUT R0, R5, R0, R6, 0xfe, !PT ;  /* 0x0000000005007212 */ /* 0x000fe400078efe06 */
.L_x_6154:
[----:B------:R-:W-:Y:S05]  /*72a0*/  BSYNC B0 ;  /* 0x0000000000007941 */ /* 0x000fea0003800000 */
.L_x_6153:
[----:B------:R-:W-:-:S04]  /*72b0*/  F2FP.BF16.PACK_AB R0, RZ, R0 ;  /* 0x00000000ff00723e */ /* 0x000fc800000010ff */
[----:B------:R-:W-:Y:S01]  /*72c0*/  PRMT R27, R0, 0x7610, R27 ;  /* 0x00007610001b7816 */ /* 0x000fe2000000001b */
[----:B------:R-:W-:Y:S05]  /*72d0*/  BRA `(.L_x_6134) ;  /* 0x0000030000007947 */ /* 0x000fea0003800000 */
.L_x_6146:
        /* <DEDUP_REMOVED lines=14> */
.L_x_6160:
[----:B------:R-:W-:Y:S05]  /*73c0*/  BSYNC B0 ;  /* 0x0000000000007941 */ /* 0x000fea0003800000 */
.L_x_6159:
[----:B------:R-:W-:-:S04]  /*73d0*/  F2FP.BF16.PACK_AB R0, RZ, R0 ;  /* 0x00000000ff00723e */ /* 0x000fc800000010ff */
[----:B------:R-:W-:Y:S01]  /*73e0*/  PRMT R27, R0, 0x7610, R27 ;  /* 0x00007610001b7816 */ /* 0x000fe2000000001b */
[----:B------:R-:W-:Y:S05]  /*73f0*/  BRA `(.L_x_6134) ;  /* 0x000001e000007947 */ /* 0x000fea0003800000 */
.L_x_6133:
        /* <DEDUP_REMOVED lines=21> */
.L_x_6158:
[----:B------:R-:W2:Y:S02]  /*7550*/  LDG.E.64 R4, [R4.64] ;  /* 0x0000002404047981 */ /* 0x000ea4000c1e1b00 */
[----:B--2---:R-:W0:Y:S02]  /*7560*/  I2F.U64 R0, R4 ;  /* 0x0000000400007312 */ /* 0x004e240000301000 */
[----:B0-----:R-:W-:-:S04]  /*7570*/  F2FP.BF16.PACK_AB R0, RZ, R0 ;  /* 0x00000000ff00723e */ /* 0x001fc800000010ff */
[----:B------:R-:W-:Y:S01]  /*7580*/  PRMT R27, R0, 0x7610, R27 ;  /* 0x00007610001b7816 */ /* 0x000fe2000000001b */
[----:B------:R-:W-:Y:S05]  /*7590*/  BRA `(.L_x_6134) ;  /* 0x0000004000007947 */ /* 0x000fea0003800000 */
.L_x_6157:
[----:B------:R-:W2:Y:S02]  /*75a0*/  LDG.E R4, [R4.64] ;  /* 0x0000002404047981 */ /* 0x000ea4000c1e1900 */
[----:B--2---:R-:W0:Y:S02]  /*75b0*/  I2F.U32 R0, R4 ;  /* 0x0000000400007306 */ /* 0x004e240000201000 */
[----:B0-----:R-:W-:-:S04]  /*75c0*/  F2FP.BF16.PACK_AB R0, RZ, R0 ;  /* 0x00000000ff00723e */ /* 0x001fc800000010ff */
[----:B------:R-:W-:Y:S02]  /*75d0*/  PRMT R27, R0, 0x7610, R27 ;  /* 0x00007610001b7816 */ /* 0x000fe4000000001b */
.L_x_6134:
        /* <DEDUP_REMOVED lines=18> */
.L_x_6164:
[----:B------:R-:W2:Y:S02]  /*7700*/  LDG.E.U8 R4, [R4.64] ;  /* 0x0000002404047981 */ /* 0x000ea4000c1e1100 */
[----:B--2---:R-:W0:Y:S02]  /*7710*/  I2F.U16 R0, R4 ;  /* 0x0000000400007306 */ /* 0x004e240000101000 */
[----:B0-----:R-:W-:Y:S01]  /*7720*/  F2FP.BF16.PACK_AB R0, RZ, R0 ;  /* 0x00000000ff00723e */ /* 0x001fe200000010ff */
[----:B------:R-:W-:Y:S05]  /*7730*/  BRA `(.L_x_6128) ;  /* 0x00000e2000007947 */ /* 0x000fea0003800000 */
.L_x_6163:
        /* <DEDUP_REMOVED lines=10> */
.L_x_6167:
[----:B------:R-:W2:Y:S02]  /*77e0*/  LDG.E R4, [R4.64] ;  /* 0x0000002404047981 */ /* 0x000ea4000c1e1900 */
[----:B--2---:R-:W0:Y:S02]  /*77f0*/  I2F R0, R4 ;  /* 0x0000000400007306 */ /* 0x004e240000201400 */
[----:B0-----:R-:W-:Y:S01]  /*7800*/  F2FP.BF16.PACK_AB R0, RZ, R0 ;  /* 0x00000000ff00723e */ /* 0x001fe200000010ff */
[----:B------:R-:W-:Y:S05]  /*7810*/  BRA `(.L_x_6128) ;  /* 0x00000d4000007947 */ /* 0x000fea0003800000 */
.L_x_6166:
[----:B------:R-:W2:Y:S02]  /*7820*/  LDG.E.U16 R4, [R4.64] ;  /* 0x0000002404047981 */ /* 0x000ea4000c1e1500 */
[----:B--2---:R-:W0:Y:S02]  /*7830*/  I2F.S16 R0, R4 ;  /* 0x0000000400007306 */ /* 0x004e240000101400 */
[----:B0-----:R-:W-:Y:S01]  /*7840*/  F2FP.BF16.PACK_AB R0, RZ, R0 ;  /* 0x00000000ff00723e */ /* 0x001fe200000010ff */
[----:B------:R-:W-:Y:S05]  /*7850*/  BRA `(.L_x_6128) ;  /* 0x00000d0000007947 */ /* 0x000fea0003800000 */
.L_x_6162:
        /* <DEDUP_REMOVED lines=9> */
.L_x_6169:
[----:B------:R-:W2:Y:S02]  /*78f0*/  LDG.E.U16 R0, [R4.64] ;  /* 0x0000002404007981 */ /* 0x000ea4000c1e1500 */
[----:B--2---:R-:W-:-:S05]  /*7900*/  HADD2.F32 R0, -RZ, R0.H0_H0 ;  /* 0x20000000ff007230 */ /* 0x004fca0000004100 */
[----:B------:R-:W-:Y:S01]  /*7910*/  F2FP.BF16.PACK_AB R0, RZ, R0 ;  /* 0x00000000ff00723e */ /* 0x000fe200000010ff */
[----:B------:R-:W-:Y:S05]  /*7920*/  BRA `(.L_x_6128) ;  /* 0x00000c3000007947 */ /* 0x000fea0003800000 */
.L_x_6168:
        /* <DEDUP_REMOVED lines=9> */
.L_x_6171:
[----:B------:R-:W2:Y:S02]  /*79c0*/  LDG.E.U16 R4, [R4.64] ;  /* 0x0000002404047981 */ /* 0x000ea4000c1e1500 */
[----:B--2---:R-:W-:-:S05]  /*79d0*/  HADD2.F32 R0, -RZ, R4.H0_H0 ;  /* 0x20000004ff007230 */ /* 0x004fca0000004100 */
[----:B------:R-:W-:Y:S01]  /*79e0*/  F2FP.BF16.PACK_AB R0, RZ, R0 ;  /* 0x00000000ff00723e */ /* 0x000fe200000010ff */
[----:B------:R-:W-:Y:S05]  /*79f0*/  BRA `(.L_x_6128) ;  /* 0x00000b6000007947 */ /* 0x000fea0003800000 */
.L_x_6170:
[----:B------:R-:W2:Y:S02]  /*7a00*/  LDG.E.64 R4, [R4.64] ;  /* 0x0000002404047981 */ /* 0x000ea4000c1e1b00 */
[----:B--2---:R-:W0:Y:S01]  /*7a10*/  F2F.F32.F64 R0, R4 ;  /* 0x0000000400007310 */ /* 0x004e220000301000 */
[----:B------:R-:W0:-:S14]  /*7a20*/  DSETP.GEU.AND P0, PT, |R4|, c[0x2][0x0], PT ;  /* 0x008000000400762a */ /* 0x000e1c0003f0e200 */
[----:B0-----:R-:W-:-:S05]  /*7a30*/  @!P0 FMUL R0, R0, 1.175494350822287508e-38 ;  /* 0x0080000000008820 */ /* 0x001fca0000400000 */
[----:B------:R-:W-:Y:S01]  /*7a40*/  F2FP.BF16.PACK_AB R0, RZ, R0 ;  /* 0x00000000ff00723e */ /* 0x000fe200000010ff */
[----:B------:R-:W-:Y:S05]  /*7a50*/  BRA `(.L_x_6128) ;  /* 0x00000b0000007947 */ /* 0x000fea0003800000 */
.L_x_6161:
        /* <DEDUP_REMOVED lines=13> */
.L_x_6174:
[----:B------:R-:W2:Y:S02]  /*7b30*/  LDG.E.64 R4, [R4.64] ;  /* 0x0000002404047981 */ /* 0x000ea4000c1e1b00 */
[----:B--2---:R-:W0:Y:S01]  /*7b40*/  F2F.F32.F64 R0, R4 ;  /* 0x0000000400007310 */ /* 0x004e220000301000 */
[----:B------:R-:W0:-:S14]  /*7b50*/  DSETP.GEU.AND P0, PT, |R4|, c[0x2][0x0], PT ;  /* 0x008000000400762a */ /* 0x000e1c0003f0e200 */
[----:B0-----:R-:W-:-:S05]  /*7b60*/  @!P0 FMUL R0, R0, 1.175494350822287508e-38 ;  /* 0x0080000000008820 */ /* 0x001fca0000400000 */
[----:B------:R-:W-:Y:S01]  /*7b70*/  F2FP.BF16.PACK_AB R0, RZ, R0 ;  /* 0x00000000ff00723e */ /* 0x000fe200000010ff */
[----:B------:R-:W-:Y:S05]  /*7b80*/  BRA `(.L_x_6128) ;  /* 0x000009d000007947 */ /* 0x000fea0003800000 */
.L_x_6173:
        /* <DEDUP_REMOVED lines=28> */
.L_x_6176:
        /* <DEDUP_REMOVED lines=14> */
.L_x_6175:
[----:B------:R0:W5:Y:S01]  /*7e30*/  LDG.E.U16 R0, [R4.64] ;  /* 0x0000002404007981 */ /* 0x000162000c1e1500 */
[----:B------:R-:W-:Y:S05]  /*7e40*/  BRA `(.L_x_6128) ;  /* 0x0000071000007947 */ /* 0x000fea0003800000 */
.L_x_6172:
        /* <DEDUP_REMOVED lines=12> */
.L_x_6179:
        /* <DEDUP_REMOVED lines=21> */
.L_x_6183:
[----:B------:R-:W-:Y:S05]  /*8060*/  BSYNC B1 ;  /* 0x0000000000017941 */ /* 0x000fea0003800000 */
.L_x_6182:
[----:B------:R-:W-:Y:S01]  /*8070*/  LEA R5, R0, 0x3b800000, 0x17 ;  /* 0x3b80000000057811 */ /* 0x000fe200078eb8ff */
[----:B------:R-:W-:-:S05]  /*8080*/  IMAD.SHL.U32 R0, R3, 0x100000, RZ ;  /* 0x0010000003007824 */ /* 0x000fca00078e00ff */
[----:B------:R-:W-:Y:S02]  /*8090*/  LOP3.LUT R0, R5, R0, R6, 0xfe, !PT ;  /* 0x0000000005007212 */ /* 0x000fe400078efe06 */
.L_x_6181:
[----:B------:R-:W-:Y:S05]  /*80a0*/  BSYNC B0 ;  /* 0x0000000000007941 */ /* 0x000fea0003800000 */
.L_x_6180:
[----:B------:R-:W-:Y:S01]  /*80b0*/  F2FP.BF16.PACK_AB R0, RZ, R0 ;  /* 0x00000000ff00723e */ /* 0x000fe200000010ff */
[----:B------:R-:W-:Y:S05]  /*80c0*/  BRA `(.L_x_6128) ;  /* 0x0000049000007947 */ /* 0x000fea0003800000 */
.L_x_6178:
        /* <DEDUP_REMOVED lines=21> */
.L_x_6187:
[----:B------:R-:W-:Y:S05]  /*8220*/  BSYNC B1 ;  /* 0x0000000000017941 */ /* 0x000fea0003800000 */
.L_x_6186:
[----:B------:R-:W-:Y:S01]  /*8230*/  LEA R5, R0, 0x37800000, 0x17 ;  /* 0x3780000000057811 */ /* 0x000fe200078eb8ff */
[----:B------:R-:W-:-:S05]  /*8240*/  IMAD.SHL.U32 R0, R3, 0x200000, RZ ;  /* 0x0020000003007824 */ /* 0x000fca00078e00ff */
[----:B------:R-:W-:Y:S02]  /*8250*/  LOP3.LUT R0, R5, R0, R6, 0xfe, !PT ;  /* 0x0000000005007212 */ /* 0x000fe400078efe06 */
.L_x_6185:
[----:B------:R-:W-:Y:S05]  /*8260*/  BSYNC B0 ;  /* 0x0000000000007941 */ /* 0x000fea0003800000 */
.L_x_6184:
[----:B------:R-:W-:Y:S01]  /*8270*/  F2FP.BF16.PACK_AB R0, RZ, R0 ;  /* 0x00000000ff00723e */ /* 0x000fe200000010ff */
[----:B------:R-:W-:Y:S05]  /*8280*/  BRA `(.L_x_6128) ;  /* 0x000002d000007947 */ /* 0x000fea0003800000 */
.L_x_6177:
        /* <DEDUP_REMOVED lines=14> */
.L_x_6191:
[----:B------:R-:W-:Y:S05]  /*8370*/  BSYNC B0 ;  /* 0x0000000000007941 */ /* 0x000fea0003800000 */
.L_x_6190:
[----:B------:R-:W-:Y:S01]  /*8380*/  F2FP.BF16.PACK_AB R0, RZ, R0 ;  /* 0x00000000ff00723e */ /* 0x000fe200000010ff */
[----:B------:R-:W-:Y:S05]  /*8390*/  BRA `(.L_x_6128) ;  /* 0x000001c000007947 */ /* 0x000fea0003800000 */
.L_x_6165:
        /* <DEDUP_REMOVED lines=21> */
.L_x_6189:
[----:B------:R-:W2:Y:S02]  /*84f0*/  LDG.E.64 R4, [R4.64] ;  /* 0x0000002404047981 */ /* 0x000ea4000c1e1b00 */
[----:B--2---:R-:W0:Y:S02]  /*8500*/  I2F.U64 R0, R4 ;  /* 0x0000000400007312 */ /* 0x004e240000301000 */
[----:B0-----:R-:W-:Y:S01]  /*8510*/  F2FP.BF16.PACK_AB R0, RZ, R0 ;  /* 0x00000000ff00723e */ /* 0x001fe200000010ff */
[----:B------:R-:W-:Y:S05]  /*8520*/  BRA `(.L_x_6128) ;  /* 0x0000003000007947 */ /* 0x000fea0003800000 */
.L_x_6188:
[----:B------:R-:W2:Y:S02]  /*8530*/  LDG.E R4, [R4.64] ;  /* 0x0000002404047981 */ /* 0x000ea4000c1e1900 */
[----:B--2---:R-:W0:Y:S02]  /*8540*/  I2F.U32 R0, R4 ;  /* 0x0000000400007306 */ /* 0x004e240000201000 */
[----:B0-----:R-:W-:-:S06]  /*8550*/  F2FP.BF16.PACK_AB R0, RZ, R0 ;  /* 0x00000000ff00723e */ /* 0x001fcc00000010ff */
.L_x_6128:
[----:B------:R-:W-:Y:S05]  /*8560*/  BSYNC B6 ;  /* 0x0000000000067941 */ /* 0x000fea0003800000 */
.L_x_6127:
[----:B------:R-:W1:Y:S01]  /*8570*/  S2R R17, SR_TID.X ;  /* 0x0000000000117919 */ /* 0x000e620000002100 */
[----:B------:R-:W2:Y:S01]  /*8580*/  LDC.U8 R18, c[0x0][0x190] ;  /* 0x00006400ff127b82 */ /* 0x000ea20000000000 */
[----:B------:R-:W-:Y:S01]  /*8590*/  BSSY B6, `(.L_x_6192) ;  /* 0x000013a000067945 */ /* 0x000fe20003800000 */
[----:B-1----:R-:W-:-:S02]  /*85a0*/  IADD3 R3, R17, 0x100, RZ ;  /* 0x0000010011037810 */ /* 0x002fc40007ffe0ff */
[----:B------:R-:W-:Y:S02]  /*85b0*/  IADD3 R19, R17, 0x80, RZ ;  /* 0x0000008011137810 */ /* 0x000fe40007ffe0ff */
[-C--:B------:R-:W-:Y:S02]  /*85c0*/  ISETP.GE.AND P1, PT, R3, R22.reuse, PT ;  /* 0x000000160300720c */ /* 0x080fe40003f26270 */
[C---:B------:R-:W-:Y:S02]  /*85d0*/  IADD3 R3, R17.reuse, 0x180, RZ ;  /* 0x0000018011037810 */ /* 0x040fe40007ffe0ff */
[-C--:B------:R-:W-:Y:S02]  /*85e0*/  ISETP.GE.AND P3, PT, R17, R22.reuse, PT ;  /* 0x000000161100720c */ /* 0x080fe40003f66270 */
[-C--:B------:R-:W-:Y:S02]  /*85f0*/  ISETP.GE.AND P2, PT, R3, R22.reuse, PT ;  /* 0x000000160300720c */ /* 0x080fe40003f46270 */
[----:B------:R-:W-:-:S05]  /*8600*/  ISETP.GE.AND P0, PT, R19, R22, PT ;  /* 0x000000161300720c */ /* 0x000fca0003f06270 */
[----:B-----5:R-:W-:Y:S02]  /*8610*/  @!P1 PRMT R2, RZ, 0x5410, R2 ;  /* 0x00005410ff029816 */ /* 0x020fe40000000002 */
[----:B------:R-:W-:Y:S02]  /*8620*/  @!P1 PRMT R28, RZ, 0x5410, R28 ;  /* 0x00005410ff1c9816 */ /* 0x000fe4000000001c */
[----:B------:R-:W-:Y:S01]  /*8630*/  @!P3 PRMT R25, RZ, 0x5410, R25 ;  /* 0x00005410ff19b816 */ /* 0x000fe20000000019 */
[----:B------:R-:W-:Y:S01]  /*8640*/  @!P1 FMUL.FTZ R2, R2, -1.4426950216293334961 ;  /* 0xbfb8aa3b02029820 */ /* 0x000fe20000410000 */
[----:B------:R-:W-:Y:S02]  /*8650*/  @!P2 PRMT R0, RZ, 0x5410, R0 ;  /* 0x00005410ff00a816 */ /* 0x000fe40000000000 */
[----:B------:R-:W-:Y:S01]  /*8660*/  @!P0 PRMT R26, RZ, 0x5410, R26 ;  /* 0x00005410ff1a8816 */ /* 0x000fe2000000001a */
[----:B------:R-:W-:Y:S01]  /*8670*/  @!P3 FMUL.FTZ R25, R25, -1.4426950216293334961 ;  /* 0xbfb8aa3b1919b820 */ /* 0x000fe20000410000 */
[----:B------:R-:W-:Y:S01]  /*8680*/  @!P3 PRMT R24, RZ, 0x5410, R24 ;  /* 0x00005410ff18b816 */ /* 0x000fe20000000018 */
[----:B0-----:R-:W-:Y:S01]  /*8690*/  @!P2 FMUL.FTZ R4, R0, -1.4426950216293334961 ;  /* 0xbfb8aa3b0004a820 */ /* 0x001fe20000410000 */
[----:B------:R-:W0:Y:S01]  /*86a0*/  @!P1 MUFU.EX2 R2, R2 ;  /* 0x0000000200029308 */ /* 0x000e220000000800 */
[----:B------:R-:W-:Y:S01]  /*86b0*/  @!P0 FMUL.FTZ R26, R26, -1.4426950216293334961 ;  /* 0xbfb8aa3b1a1a8820 */ /* 0x000fe20000410000 */
[----:B------:R-:W-:-:S02]  /*86c0*/  @!P2 PRMT R27, RZ, 0x5410, R27 ;  /* 0x00005410ff1ba816 */ /* 0x000fc4000000001b */
[----:B------:R-:W-:-:S04]  /*86d0*/  @!P0 PRMT R23, RZ, 0x5410, R23 ;  /* 0x00005410ff178816 */ /* 0x000fc80000000017 */
[----:B------:R-:W1:Y:S08]  /*86e0*/  @!P3 MUFU.EX2 R25, R25 ;  /* 0x000000190019b308 */ /* 0x000e700000000800 */
[----:B------:R-:W3:Y:S01]  /*86f0*/  @!P2 MUFU.EX2 R4, R4 ;  /* 0x000000040004a308 */ /* 0x000ee20000000800 */
[----:B0-----:R-:W-:-:S07]  /*8700*/  @!P1 FADD.FTZ R3, R2, 1 ;  /* 0x3f80000002039421 */ /* 0x001fce0000010000 */
[----:B------:R-:W0:Y:S01]  /*8710*/  @!P0 MUFU.EX2 R26, R26 ;  /* 0x0000001a001a8308 */ /* 0x000e220000000800 */
[----:B-1----:R-:W-:Y:S02]  /*8720*/  @!P3 FADD.FTZ R25, R25, 1 ;  /* 0x3f8000001919b421 */ /* 0x002fe40000010000 */
[----:B---3--:R-:W-:-:S05]  /*8730*/  @!P2 FADD.FTZ R2, R4, 1 ;  /* 0x3f8000000402a421 */ /* 0x008fca0000010000 */
[----:B------:R-:W1:Y:S01]  /*8740*/  @!P3 MUFU.RCP R25, R25 ;  /* 0x000000190019b308 */ /* 0x000e620000001000 */
[----:B0-----:R-:W-:-:S07]  /*8750*/  @!P0 FADD.FTZ R0, R26, 1 ;  /* 0x3f8000001a008421 */ /* 0x001fce0000010000 */
[----:B------:R-:W0:Y:S08]  /*8760*/  @!P1 MUFU.RCP R3, R3 ;  /* 0x0000000300039308 */ /* 0x000e300000001000 */
[----:B------:R-:W3:Y:S01]  /*8770*/  @!P2 MUFU.RCP R2, R2 ;  /* 0x000000020002a308 */ /* 0x000ee20000001000 */
[----:B-1----:R-:W-:-:S05]  /*8780*/  @!P3 FMUL.FTZ R24, R24, R25 ;  /* 0x000000191818b220 */ /* 0x002fca0000410000 */
[----:B------:R-:W-:Y:S02]  /*8790*/  @!P3 F2FP.BF16.PACK_AB R4, RZ, R24 ;  /* 0x00000018ff04b23e */ /* 0x000fe400000010ff */
[----:B------:R-:W1:Y:S01]  /*87a0*/  @!P0 MUFU.RCP R0, R0 ;  /* 0x0000000000008308 */ /* 0x000e620000001000 */
[----:B0-----:R-:W-:-:S05]  /*87b0*/  @!P1 FMUL.FTZ R28, R28, R3 ;  /* 0x000000031c1c9220 */ /* 0x001fca0000410000 */
[----:B------:R-:W-:Y:S01]  /*87c0*/  @!P1 F2FP.BF16.PACK_AB R24, RZ, R28 ;  /* 0x0000001cff18923e */ /* 0x000fe200000010ff */
[----:B---3--:R-:W-:Y:S02]  /*87d0*/  @!P2 FMUL.FTZ R27, R27, R2 ;  /* 0x000000021b1ba220 */ /* 0x008fe40000410000 */
[----:B-1----:R-:W-:-:S03]  /*87e0*/  @!P0 FMUL.FTZ R25, R23, R0 ;  /* 0x0000000017198220 */ /* 0x002fc60000410000 */
[----:B------:R-:W-:Y:S02]  /*87f0*/  @!P2 F2FP.BF16.PACK_AB R23, RZ, R27 ;  /* 0x0000001bff17a23e */ /* 0x000fe400000010ff */
[----:B------:R-:W-:Y:S01]  /*8800*/  @!P0 F2FP.BF16.PACK_AB R25, RZ, R25 ;  /* 0x00000019ff19823e */ /* 0x000fe200000010ff */
[----:B------:R-:W-:Y:S05]  /*8810*/  @P3 BRA `(.L_x_6193) ;  /* 0x0000111000003947 */ /* 0x000fea0003800000 */
[----:B--2---:R-:W-:Y:S01]  /*8820*/  PRMT R0, R18, 0x9910, RZ ;  /* 0x0000991012007816 */ /* 0x004fe200000000ff */
        /* <DEDUP_REMOVED lines=19> */
.L_x_6197:
[----:B------:R-:W-:Y:S01]  /*8960*/  PRMT R5, RZ, 0x5410, R4 ;  /* 0x00005410ff057816 */ /* 0x000fe20000000004 */
[----:B------:R-:W-:-:S05]  /*8970*/  IMAD.MOV.U32 R17, RZ, RZ, R19 ;  /* 0x000000ffff117224 */ /* 0x000fca00078e0013 */
[----:B------:R-:W0:Y:S02]  /*8980*/  F2I.S64.TRUNC R4, R5 ;  /* 0x0000000500047311 */ /* 0x000e24000020d900 */
[----:B0-----:R0:W-:Y:S01]  /*8990*/  STG.E.U8 [R2.64], R4 ;  /* 0x0000000402007986 */ /* 0x0011e2000c101124 */
[----:B------:R-:W-:Y:S05]  /*89a0*/  BRA `(.L_x_6193) ;  /* 0x00000f8000007947 */ /* 0x000fea0003800000 */
.L_x_6196:
        /* <DEDUP_REMOVED lines=11> */
.L_x_6200:
[----:B------:R-:W-:Y:S01]  /*8a60*/  PRMT R4, RZ, 0x5410, R4 ;  /* 0x00005410ff047816 */ /* 0x000fe20000000004 */
[----:B------:R-:W-:-:S03]  /*8a70*/  IMAD.MOV.U32 R17, RZ, RZ, R19 ;  /* 0x000000ffff117224 */ /* 0x000fc600078e0013 */
[----:B------:R-:W0:Y:S02]  /*8a80*/  F2I.FTZ.TRUNC.NTZ R5, R4 ;  /* 0x0000000400057305 */ /* 0x000e24000021f100 */
[----:B0-----:R0:W-:Y:S01]  /*8a90*/  STG.E [R2.64], R5 ;  /* 0x0000000502007986 */ /* 0x0011e2000c101924 */
[----:B------:R-:W-:Y:S05]  /*8aa0*/  BRA `(.L_x_6193) ;  /* 0x00000e8000007947 */ /* 0x000fea0003800000 */
.L_x_6199:
[----:B------:R-:W-:Y:S01]  /*8ab0*/  PRMT R4, RZ, 0x5410, R4 ;  /* 0x00005410ff047816 */ /* 0x000fe20000000004 */
[----:B------:R-:W-:-:S03]  /*8ac0*/  IMAD.MOV.U32 R17, RZ, RZ, R19 ;  /* 0x000000ffff117224 */ /* 0x000fc600078e0013 */
[----:B------:R-:W0:Y:S02]  /*8ad0*/  F2I.FTZ.TRUNC.NTZ R5, R4 ;  /* 0x0000000400057305 */ /* 0x000e24000021f100 */
[----:B0-----:R0:W-:Y:S01]  /*8ae0*/  STG.E.U16 [R2.64], R5 ;  /* 0x0000000502007986 */ /* 0x0011e2000c101524 */
[----:B------:R-:W-:Y:S05]  /*8af0*/  BRA `(.L_x_6193) ;  /* 0x00000e3000007947 */ /* 0x000fea0003800000 */
.L_x_6195:
        /* <DEDUP_REMOVED lines=10> */
.L_x_6202:
[----:B------:R-:W-:Y:S01]  /*8ba0*/  PRMT R0, RZ, 0x5410, R4 ;  /* 0x00005410ff007816 */ /* 0x000fe20000000004 */
[----:B------:R-:W-:-:S03]  /*8bb0*/  IMAD.MOV.U32 R17, RZ, RZ, R19 ;  /* 0x000000ffff117224 */ /* 0x000fc600078e0013 */
[----:B------:R-:W-:-:S05]  /*8bc0*/  F2FP.PACK_AB R0, RZ, R0 ;  /* 0x00000000ff00723e */ /* 0x000fca00000000ff */
[----:B------:R0:W-:Y:S01]  /*8bd0*/  STG.E.U16 [R2.64], R0 ;  /* 0x0000000002007986 */ /* 0x0001e2000c101524 */
[----:B------:R-:W-:Y:S05]  /*8be0*/  BRA `(.L_x_6193) ;  /* 0x00000d4000007947 */ /* 0x000fea0003800000 */
.L_x_6201:
        /* <DEDUP_REMOVED lines=11> */
.L_x_6204:
[----:B------:R-:W-:Y:S01]  /*8ca0*/  PRMT R4, RZ, 0x5410, R4 ;  /* 0x00005410ff047816 */ /* 0x000fe20000000004 */
[----:B------:R-:W-:-:S03]  /*8cb0*/  IMAD.MOV.U32 R17, RZ, RZ, R19 ;  /* 0x000000ffff117224 */ /* 0x000fc600078e0013 */
[----:B------:R-:W-:-:S04]  /*8cc0*/  F2FP.PACK_AB R5, RZ, R4 ;  /* 0x00000004ff05723e */ /* 0x000fc800000000ff */
[----:B------:R-:W-:-:S05]  /*8cd0*/  PRMT R5, R5, 0x5410, RZ ;  /* 0x0000541005057816 */ /* 0x000fca00000000ff */
[----:B------:R0:W-:Y:S01]  /*8ce0*/  STG.E [R2.64], R5 ;  /* 0x0000000502007986 */ /* 0x0001e2000c101924 */
[----:B------:R-:W-:Y:S05]  /*8cf0*/  BRA `(.L_x_6193) ;  /* 0x00000c3000007947 */ /* 0x000fea0003800000 */
.L_x_6203:
[----:B------:R-:W-:Y:S01]  /*8d00*/  PRMT R4, RZ, 0x5410, R4 ;  /* 0x00005410ff047816 */ /* 0x000fe20000000004 */
[----:B------:R-:W-:-:S04]  /*8d10*/  IMAD.MOV.U32 R17, RZ, RZ, R19 ;  /* 0x000000ffff117224 */ /* 0x000fc800078e0013 */
[----:B------:R-:W-:-:S06]  /*8d20*/  FMUL.FTZ R4, R4, 1 ;  /* 0x3f80000004047820 */ /* 0x000fcc0000410000 */
[----:B------:R-:W0:Y:S02]  /*8d30*/  F2F.F64.F32 R4, R4 ;  /* 0x0000000400047310 */ /* 0x000e240000201800 */
[----:B0-----:R0:W-:Y:S01]  /*8d40*/  STG.E.64 [R2.64], R4 ;  /* 0x0000000402007986 */ /* 0x0011e2000c101b24 */
[----:B------:R-:W-:Y:S05]  /*8d50*/  BRA `(.L_x_6193) ;  /* 0x00000bd000007947 */ /* 0x000fea0003800000 */
.L_x_6194:
        /* <DEDUP_REMOVED lines=14> */
.L_x_6207:
[----:B------:R-:W-:Y:S01]  /*8e40*/  PRMT R4, RZ, 0x5410, R4 ;  /* 0x00005410ff047816 */ /* 0x000fe20000000004 */
[----:B------:R-:W-:Y:S01]  /*8e50*/  CS2R R6, SRZ ;  /* 0x0000000000067805 */ /* 0x000fe2000001ff00 */
[----:B------:R-:W-:-:S03]  /*8e60*/  IMAD.MOV.U32 R17, RZ, RZ, R19 ;  /* 0x000000ffff117224 */ /* 0x000fc600078e0013 */
[----:B------:R-:W-:-:S06]  /*8e70*/  FMUL.FTZ R4, R4, 1 ;  /* 0x3f80000004047820 */ /* 0x000fcc0000410000 */
[----:B------:R-:W0:Y:S02]  /*8e80*/  F2F.F64.F32 R4, R4 ;  /* 0x0000000400047310 */ /* 0x000e240000201800 */
[----:B0-----:R0:W-:Y:S01]  /*8e90*/  STG.E.128 [R2.64], R4 ;  /* 0x0000000402007986 */ /* 0x0011e2000c101d24 */
[----:B------:R-:W-:Y:S05]  /*8ea0*/  BRA `(.L_x_6193) ;  /* 0x00000a8000007947 */ /* 0x000fea0003800000 */
.L_x_6206:
        /* <DEDUP_REMOVED lines=21> */
.L_x_6211:
[----:B------:R-:W-:Y:S05]  /*9000*/  BSYNC B0 ;  /* 0x0000000000007941 */ /* 0x000fea0003800000 */
.L_x_6210:
[----:B------:R-:W-:Y:S01]  /*9010*/  LOP3.LUT R5, R0, R5, RZ, 0xfc, !PT ;  /* 0x0000000500057212 */ /* 0x000fe200078efcff */
[----:B------:R-:W-:-:S04]  /*9020*/  IMAD.MOV.U32 R17, RZ, RZ, R19 ;  /* 0x000000ffff117224 */ /* 0x000fc800078e0013 */
[----:B------:R0:W-:Y:S01]  /*9030*/  STG.E.U8 [R2.64], R5 ;  /* 0x0000000502007986 */ /* 0x0001e2000c101124 */
[----:B------:R-:W-:Y:S05]  /*9040*/  BRA `(.L_x_6193) ;  /* 0x000008e000007947 */ /* 0x000fea0003800000 */
.L_x_6209:
        /* <DEDUP_REMOVED lines=13> */
.L_x_6213:
[----:B------:R-:W-:Y:S01]  /*9120*/  IMAD.MOV.U32 R0, RZ, RZ, 0x7f ;  /* 0x0000007fff007424 */ /* 0x000fe200078e00ff */
[----:B------:R-:W-:-:S04]  /*9130*/  ISETP.GT.U32.AND P0, PT, R4, 0x7f800000, PT ;  /* 0x7f8000000400780c */ /* 0x000fc80003f04070 */
[----:B------:R-:W-:-:S04]  /*9140*/  SEL R0, R0, 0x7c, P0 ;  /* 0x0000007c00007807 */ /* 0x000fc80000000000 */
.L_x_6214:
[----:B------:R-:W-:Y:S05]  /*9150*/  BSYNC B0 ;  /* 0x0000000000007941 */ /* 0x000fea0003800000 */
.L_x_6212:
[----:B------:R-:W-:Y:S01]  /*9160*/  LOP3.LUT R4, R5, 0x80000000, RZ, 0xc0, !PT ;  /* 0x8000000005047812 */ /* 0x000fe200078ec0ff */
[----:B------:R-:W-:-:S03]  /*9170*/  IMAD.MOV.U32 R17, RZ, RZ, R19 ;  /* 0x000000ffff117224 */ /* 0x000fc600078e0013 */
[----:B------:R-:W-:-:S04]  /*9180*/  SHF.R.U32.HI R5, RZ, 0x18, R4 ;  /* 0x00000018ff057819 */ /* 0x000fc80000011604 */
[----:B------:R-:W-:-:S05]  /*9190*/  LOP3.LUT R5, R0, R5, RZ, 0xfc, !PT ;  /* 0x0000000500057212 */ /* 0x000fca00078efcff */
[----:B------:R0:W-:Y:S01]  /*91a0*/  STG.E.U8 [R2.64], R5 ;  /* 0x0000000502007986 */ /* 0x0001e2000c101124 */
[----:B------:R-:W-:Y:S05]  /*91b0*/  BRA `(.L_x_6193) ;  /* 0x0000077000007947 */ /* 0x000fea0003800000 */
.L_x_6208:
[----:B------:R0:W-:Y:S01]  /*91c0*/  STG.E.U16 [R2.64], R4 ;  /* 0x0000000402007986 */ /* 0x0001e2000c101524 */
[----:B------:R-:W-:Y:S01]  /*91d0*/  IMAD.MOV.U32 R17, RZ, RZ, R19 ;  /* 0x000000ffff117224 */ /* 0x000fe200078e0013 */
[----:B------:R-:W-:Y:S05]  /*91e0*/  BRA `(.L_x_6193) ;  /* 0x0000074000007947 */ /* 0x000fea0003800000 */
.L_x_6205:
        /* <DEDUP_REMOVED lines=13> */
.L_x_6217:
        /* <DEDUP_REMOVED lines=17> */
.L_x_6220:
[----:B------:R-:W-:-:S04]  /*93d0*/  LOP3.LUT R0, R7, 0x80000000, RZ, 0xc0, !PT ;  /* 0x8000000007007812 */ /* 0x000fc800078ec0ff */
[----:B------:R-:W-:-:S04]  /*93e0*/  SHF.R.U32.HI R5, RZ, 0x18, R0 ;  /* 0x00000018ff057819 */ /* 0x000fc80000011600 */
[----:B------:R-:W-:-:S04]  /*93f0*/  LOP3.LUT R4, R4, R5, RZ, 0xfc, !PT ;  /* 0x0000000504047212 */ /* 0x000fc800078efcff */
[----:B------:R-:W-:Y:S02]  /*9400*/  PRMT R0, R4, 0x7610, R0 ;  /* 0x0000761004007816 */ /* 0x000fe40000000000 */
.L_x_6219:
[----:B------:R-:W-:Y:S05]  /*9410*/  BSYNC B0 ;  /* 0x0000000000007941 */ /* 0x000fea0003800000 */
.L_x_6218:
[----:B------:R0:W-:Y:S01]  /*9420*/  STG.E.U8 [R2.64], R0 ;  /* 0x0000000002007986 */ /* 0x0001e2000c101124 */
[----:B------:R-:W-:Y:S01]  /*9430*/  IMAD.MOV.U32 R17, RZ, RZ, R19 ;  /* 0x000000ffff117224 */ /* 0x000fe200078e0013 */
[----:B------:R-:W-:Y:S05]  /*9440*/  BRA `(.L_x_6193) ;  /* 0x000004e000007947 */ /* 0x000fea0003800000 */
.L_x_6216:
        /* <DEDUP_REMOVED lines=17> */
.L_x_6223:
[----:B------:R-:W-:-:S04]  /*9560*/  LOP3.LUT R0, R7, 0x80000000, RZ, 0xc0, !PT ;  /* 0x8000000007007812 */ /* 0x000fc800078ec0ff */
[----:B------:R-:W-:-:S04]  /*9570*/  SHF.R.U32.HI R5, RZ, 0x18, R0 ;  /* 0x00000018ff057819 */ /* 0x000fc80000011600 */
[----:B------:R-:W-:-:S04]  /*9580*/  LOP3.LUT R4, R4, R5, RZ, 0xfc, !PT ;  /* 0x0000000504047212 */ /* 0x000fc800078efcff */
[----:B------:R-:W-:Y:S02]  /*9590*/  PRMT R0, R4, 0x7610, R0 ;  /* 0x0000761004007816 */ /* 0x000fe40000000000 */
.L_x_6222:
[----:B------:R-:W-:Y:S05]  /*95a0*/  BSYNC B0 ;  /* 0x0000000000007941 */ /* 0x000fea0003800000 */
.L_x_6221:
[----:B------:R0:W-:Y:S01]  /*95b0*/  STG.E.U8 [R2.64], R0 ;  /* 0x0000000002007986 */ /* 0x0001e2000c101124 */
[----:B------:R-:W-:Y:S01]  /*95c0*/  IMAD.MOV.U32 R17, RZ, RZ, R19 ;  /* 0x000000ffff117224 */ /* 0x000fe200078e0013 */
[----:B------:R-:W-:Y:S05]  /*95d0*/  BRA `(.L_x_6193) ;  /* 0x0000035000007947 */ /* 0x000fea0003800000 */
.L_x_6215:
        /* <DEDUP_REMOVED lines=23> */
.L_x_6198:
        /* <DEDUP_REMOVED lines=21> */
.L_x_6225:
[----:B------:R-:W-:Y:S01]  /*98a0*/  PRMT R4, RZ, 0x5410, R4 ;  /* 0x00005410ff047816 */ /* 0x000fe20000000004 */
[----:B------:R-:W-:-:S05]  /*98b0*/  IMAD.MOV.U32 R17, RZ, RZ, R19 ;  /* 0x000000ffff117224 */ /* 0x000fca00078e0013 */
[----:B------:R-:W0:Y:S02]  /*98c0*/  F2I.U64.TRUNC R4, R4 ;  /* 0x0000000400047311 */ /* 0x000e24000020d800 */
[----:B0-----:R0:W-:Y:S01]  /*98d0*/  STG.E.64 [R2.64], R4 ;  /* 0x0000000402007986 */ /* 0x0011e2000c101b24 */
[----:B------:R-:W-:Y:S05]  /*98e0*/  BRA `(.L_x_6193) ;  /* 0x0000004000007947 */ /* 0x000fea0003800000 */
.L_x_6224:
[----:B------:R-:W-:Y:S01]  /*98f0*/  PRMT R4, RZ, 0x5410, R4 ;  /* 0x00005410ff047816 */ /* 0x000fe20000000004 */
[----:B------:R-:W-:-:S03]  /*9900*/  IMAD.MOV.U32 R17, RZ, RZ, R19 ;  /* 0x000000ffff117224 */ /* 0x000fc600078e0013 */
[----:B------:R-:W0:Y:S02]  /*9910*/  F2I.FTZ.U32.TRUNC.NTZ R5, R4 ;  /* 0x0000000400057305 */ /* 0x000e24000021f000 */
[----:B0-----:R0:W-:Y:S02]  /*9920*/  STG.E [R2.64], R5 ;  /* 0x0000000502007986 */ /* 0x0011e4000c101924 */
.L_x_6193:
[----:B--2---:R-:W-:Y:S05]  /*9930*/  BSYNC B6 ;  /* 0x0000000000067941 */ /* 0x004fea0003800000 */
.L_x_6192:
        /* <DEDUP_REMOVED lines=23> */
.L_x_6231:
[----:B------:R-:W-:-:S06]  /*9ab0*/  PRMT R5, RZ, 0x5410, R25 ;  /* 0x00005410ff057816 */ /* 0x000fcc0000000019 */
[----:B------:R-:W0:Y:S02]  /*9ac0*/  F2I.S64.TRUNC R4, R5 ;  /* 0x0000000500047311 */ /* 0x000e24000020d900 */
[----:B0-----:R0:W-:Y:S01]  /*9ad0*/  STG.E.U8 [R2.64], R4 ;  /* 0x0000000402007986 */ /* 0x0011e2000c101124 */
[----:B------:R-:W-:Y:S05]  /*9ae0*/  BRA `(.L_x_6233) ;  /* 0x00000e4000007947 */ /* 0x000fea0003800000 */
.L_x_6230:
        /* <DEDUP_REMOVED lines=10> */
.L_x_6235:
[----:B------:R-:W-:-:S06]  /*9b90*/  PRMT R25, RZ, 0x5410, R25 ;  /* 0x00005410ff197816 */ /* 0x000fcc0000000019 */
[----:B------:R-:W0:Y:S02]  /*9ba0*/  F2I.FTZ.TRUNC.NTZ R25, R25 ;  /* 0x0000001900197305 */ /* 0x000e24000021f100 */
[----:B0-----:R0:W-:Y:S01]  /*9bb0*/  STG.E [R2.64], R25 ;  /* 0x0000001902007986 */ /* 0x0011e2000c101924 */
[----:B------:R-:W-:Y:S05]  /*9bc0*/  BRA `(.L_x_6233) ;  /* 0x00000d6000007947 */ /* 0x000fea0003800000 */
.L_x_6234:
[----:B------:R-:W-:-:S06]  /*9bd0*/  PRMT R25, RZ, 0x5410, R25 ;  /* 0x00005410ff197816 */ /* 0x000fcc0000000019 */
[----:B------:R-:W0:Y:S02]  /*9be0*/  F2I.FTZ.TRUNC.NTZ R25, R25 ;  /* 0x0000001900197305 */ /* 0x000e24000021f100 */
[----:B0-----:R0:W-:Y:S01]  /*9bf0*/  STG.E.U16 [R2.64], R25 ;  /* 0x0000001902007986 */ /* 0x0011e2000c101524 */
[----:B------:R-:W-:Y:S05]  /*9c00*/  BRA `(.L_x_6233) ;  /* 0x00000d2000007947 */ /* 0x000fea0003800000 */
.L_x_6229:
        /* <DEDUP_REMOVED lines=9> */
.L_x_6237:
[----:B------:R-:W-:-:S04]  /*9ca0*/  PRMT R0, RZ, 0x5410, R25 ;  /* 0x00005410ff007816 */ /* 0x000fc80000000019 */
[----:B------:R-:W-:-:S05]  /*9cb0*/  F2FP.PACK_AB R0, RZ, R0 ;  /* 0x00000000ff00723e */ /* 0x000fca00000000ff */
[----:B------:R0:W-:Y:S01]  /*9cc0*/  STG.E.U16 [R2.64], R0 ;  /* 0x0000000002007986 */ /* 0x0001e2000c101524 */
[----:B------:R-:W-:Y:S05]  /*9cd0*/  BRA `(.L_x_6233) ;  /* 0x00000c5000007947 */ /* 0x000fea0003800000 */
.L_x_6236:
        /* <DEDUP_REMOVED lines=10> */
.L_x_6239:
[----:B------:R-:W-:-:S04]  /*9d80*/  PRMT R25, RZ, 0x5410, R25 ;  /* 0x00005410ff197816 */ /* 0x000fc80000000019 */
[----:B------:R-:W-:-:S04]  /*9d90*/  F2FP.PACK_AB R5, RZ, R25 ;  /* 0x00000019ff05723e */ /* 0x000fc800000000ff */
[----:B------:R-:W-:-:S05]  /*9da0*/  PRMT R5, R5, 0x5410, RZ ;  /* 0x0000541005057816 */ /* 0x000fca00000000ff */
[----:B------:R0:W-:Y:S01]  /*9db0*/  STG.E [R2.64], R5 ;  /* 0x0000000502007986 */ /* 0x0001e2000c101924 */
[----:B------:R-:W-:Y:S05]  /*9dc0*/  BRA `(.L_x_6233) ;  /* 0x00000b6000007947 */ /* 0x000fea0003800000 */
.L_x_6238:
[----:B------:R-:W-:-:S05]  /*9dd0*/  PRMT R4, RZ, 0x5410, R25 ;  /* 0x00005410ff047816 */ /* 0x000fca0000000019 */
[----:B------:R-:W-:-:S06]  /*9de0*/  FMUL.FTZ R4, R4, 1 ;  /* 0x3f80000004047820 */ /* 0x000fcc0000410000 */
[----:B------:R-:W0:Y:S02]  /*9df0*/  F2F.F64.F32 R4, R4 ;  /* 0x0000000400047310 */ /* 0x000e240000201800 */
[----:B0-----:R0:W-:Y:S01]  /*9e00*/  STG.E.64 [R2.64], R4 ;  /* 0x0000000402007986 */ /* 0x0011e2000c101b24 */
[----:B------:R-:W-:Y:S05]  /*9e10*/  BRA `(.L_x_6233) ;  /* 0x00000b1000007947 */ /* 0x000fea0003800000 */
.L_x_6228:
        /* <DEDUP_REMOVED lines=13> */
.L_x_6242:
[----:B------:R-:W-:Y:S01]  /*9ef0*/  PRMT R25, RZ, 0x5410, R25 ;  /* 0x00005410ff197816 */ /* 0x000fe20000000019 */
[----:B------:R-:W-:-:S04]  /*9f00*/  CS2R R6, SRZ ;  /* 0x0000000000067805 */ /* 0x000fc8000001ff00 */
[----:B------:R-:W-:-:S06]  /*9f10*/  FMUL.FTZ R4, R25, 1 ;  /* 0x3f80000019047820 */ /* 0x000fcc0000410000 */
[----:B------:R-:W0:Y:S02]  /*9f20*/  F2F.F64.F32 R4, R4 ;  /* 0x0000000400047310 */ /* 0x000e240000201800 */
[----:B0-----:R0:W-:Y:S01]  /*9f30*/  STG.E.128 [R2.64], R4 ;  /* 0x0000000402007986 */ /* 0x0011e2000c101d24 */
[----:B------:R-:W-:Y:S05]  /*9f40*/  BRA `(.L_x_6233) ;  /* 0x000009e000007947 */ /* 0x000fea0003800000 */
.L_x_6241:
        /* <DEDUP_REMOVED lines=21> */
.L_x_6246:
[----:B------:R-:W-:Y:S05]  /*a0a0*/  BSYNC B0 ;  /* 0x0000000000007941 */ /* 0x000fea0003800000 */
.L_x_6245:
[----:B------:R-:W-:-:S05]  /*a0b0*/  LOP3.LUT R5, R0, R5, RZ, 0xfc, !PT ;  /* 0x0000000500057212 */ /* 0x000fca00078efcff */
[----:B------:R0:W-:Y:S01]  /*a0c0*/  STG.E.U8 [R2.64], R5 ;  /* 0x0000000502007986 */ /* 0x0001e2000c101124 */
[----:B------:R-:W-:Y:S05]  /*a0d0*/  BRA `(.L_x_6233) ;  /* 0x0000085000007947 */ /* 0x000fea0003800000 */
.L_x_6244:
        /* <DEDUP_REMOVED lines=13> */
.L_x_6248:
[----:B------:R-:W-:Y:S01]  /*a1b0*/  IMAD.MOV.U32 R0, RZ, RZ, 0x7f ;  /* 0x0000007fff007424 */ /* 0x000fe200078e00ff */
[----:B------:R-:W-:-:S04]  /*a1c0*/  ISETP.GT.U32.AND P0, PT, R4, 0x7f800000, PT ;  /* 0x7f8000000400780c */ /* 0x000fc80003f04070 */
[----:B------:R-:W-:-:S04]  /*a1d0*/  SEL R0, R0, 0x7c, P0 ;  /* 0x0000007c00007807 */ /* 0x000fc80000000000 */
.L_x_6249:
[----:B------:R-:W-:Y:S05]  /*a1e0*/  BSYNC B0 ;  /* 0x0000000000007941 */ /* 0x000fea0003800000 */
.L_x_6247:
[----:B------:R-:W-:-:S04]  /*a1f0*/  LOP3.LUT R4, R25, 0x80000000, RZ, 0xc0, !PT ;  /* 0x8000000019047812 */ /* 0x000fc800078ec0ff */
[----:B------:R-:W-:-:S04]  /*a200*/  SHF.R.U32.HI R5, RZ, 0x18, R4 ;  /* 0x00000018ff057819 */ /* 0x000fc80000011604 */
[----:B------:R-:W-:-:S05]  /*a210*/  LOP3.LUT R5, R0, R5, RZ, 0xfc, !PT ;  /* 0x0000000500057212 */ /* 0x000fca00078efcff */
[----:B------:R0:W-:Y:S01]  /*a220*/  STG.E.U8 [R2.64], R5 ;  /* 0x0000000502007986 */ /* 0x0001e2000c101124 */
[----:B------:R-:W-:Y:S05]  /*a230*/  BRA `(.L_x_6233) ;  /* 0x000006f000007947 */ /* 0x000fea0003800000 */
.L_x_6243:
[----:B------:R0:W-:Y:S01]  /*a240*/  STG.E.U16 [R2.64], R25 ;  /* 0x0000001902007986 */ /* 0x0001e2000c101524 */
[----:B------:R-:W-:Y:S05]  /*a250*/  BRA `(.L_x_6233) ;  /* 0x000006d000007947 */ /* 0x000fea0003800000 */
.L_x_6240:
        /* <DEDUP_REMOVED lines=12> */
.L_x_6252:
        /* <DEDUP_REMOVED lines=17> */
.L_x_6255:
[----:B------:R-:W-:-:S04]  /*a430*/  LOP3.LUT R0, R25, 0x80000000, RZ, 0xc0, !PT ;  /* 0x8000000019007812 */ /* 0x000fc800078ec0ff */
[----:B------:R-:W-:-:S04]  /*a440*/  SHF.R.U32.HI R5, RZ, 0x18, R0 ;  /* 0x00000018ff057819 */ /* 0x000fc80000011600 */
[----:B------:R-:W-:-:S04]  /*a450*/  LOP3.LUT R4, R4, R5, RZ, 0xfc, !PT ;  /* 0x0000000504047212 */ /* 0x000fc800078efcff */
[----:B------:R-:W-:Y:S02]  /*a460*/  PRMT R0, R4, 0x7610, R0 ;  /* 0x0000761004007816 */ /* 0x000fe40000000000 */
.L_x_6254:
[----:B------:R-:W-:Y:S05]  /*a470*/  BSYNC B0 ;  /* 0x0000000000007941 */ /* 0x000fea0003800000 */
.L_x_6253:
[----:B------:R0:W-:Y:S01]  /*a480*/  STG.E.U8 [R2.64], R0 ;  /* 0x0000000002007986 */ /* 0x0001e2000c101124 */
[----:B------:R-:W-:Y:S05]  /*a490*/  BRA `(.L_x_6233) ;  /* 0x0000049000007947 */ /* 0x000fea0003800000 */
.L_x_6251:
        /* <DEDUP_REMOVED lines=17> */
.L_x_6258:
[----:B------:R-:W-:-:S04]  /*a5b0*/  LOP3.LUT R0, R25, 0x80000000, RZ, 0xc0, !PT ;  /* 0x8000000019007812 */ /* 0x000fc800078ec0ff */
[----:B------:R-:W-:-:S04]  /*a5c0*/  SHF.R.U32.HI R5, RZ, 0x18, R0 ;  /* 0x00000018ff057819 */ /* 0x000fc80000011600 */
[----:B------:R-:W-:-:S04]  /*a5d0*/  LOP3.LUT R4, R4, R5, RZ, 0xfc, !PT ;  /* 0x0000000504047212 */ /* 0x000fc800078efcff */
[----:B------:R-:W-:Y:S02]  /*a5e0*/  PRMT R0, R4, 0x7610, R0 ;  /* 0x0000761004007816 */ /* 0x000fe40000000000 */
.L_x_6257:
[----:B------:R-:W-:Y:S05]  /*a5f0*/  BSYNC B0 ;  /* 0x0000000000007941 */ /* 0x000fea0003800000 */
.L_x_6256:
[----:B------:R0:W-:Y:S01]  /*a600*/  STG.E.U8 [R2.64], R0 ;  /* 0x0000000002007986 */ /* 0x0001e2000c101124 */
[----:B------:R-:W-:Y:S05]  /*a610*/  BRA `(.L_x_6233) ;  /* 0x0000031000007947 */ /* 0x000fea0003800000 */
.L_x_6250:
        /* <DEDUP_REMOVED lines=22> */
.L_x_6232:
        /* <DEDUP_REMOVED lines=20> */
.L_x_6260:
[----:B------:R-:W-:-:S06]  /*a8c0*/  PRMT R4, RZ, 0x5410, R25 ;  /* 0x00005410ff047816 */ /* 0x000fcc0000000019 */
[----:B------:R-:W0:Y:S02]  /*a8d0*/  F2I.U64.TRUNC R4, R4 ;  /* 0x0000000400047311 */ /* 0x000e24000020d800 */
[----:B0-----:R0:W-:Y:S01]  /*a8e0*/  STG.E.64 [R2.64], R4 ;  /* 0x0000000402007986 */ /* 0x0011e2000c101b24 */
[----:B------:R-:W-:Y:S05]  /*a8f0*/  BRA `(.L_x_6233) ;  /* 0x0000003000007947 */ /* 0x000fea0003800000 */
.L_x_6259:
[----:B------:R-:W-:-:S06]  /*a900*/  PRMT R25, RZ, 0x5410, R25 ;  /* 0x00005410ff197816 */ /* 0x000fcc0000000019 */
[----:B------:R-:W0:Y:S02]  /*a910*/  F2I.FTZ.U32.TRUNC.NTZ R25, R25 ;  /* 0x0000001900197305 */ /* 0x000e24000021f000 */
[----:B0-----:R0:W-:Y:S02]  /*a920*/  STG.E [R2.64], R25 ;  /* 0x0000001902007986 */ /* 0x0011e4000c101924 */
.L_x_6233:
        /* <DEDUP_REMOVED lines=23> */
.L_x_6264:
[----:B------:R-:W-:-:S06]  /*aaa0*/  PRMT R5, RZ, 0x5410, R24 ;  /* 0x00005410ff057816 */ /* 0x000fcc0000000018 */
[----:B------:R-:W0:Y:S02]  /*aab0*/  F2I.S64.TRUNC R4, R5 ;  /* 0x0000000500047311 */ /* 0x000e24000020d900 */
[----:B0-----:R0:W-:Y:S01]  /*aac0*/  STG.E.U8 [R2.64], R4 ;  /* 0x0000000402007986 */ /* 0x0011e2000c101124 */
[----:B------:R-:W-:Y:S05]  /*aad0*/  BRA `(.L_x_6266) ;  /* 0x00000e4000007947 */ /* 0x000fea0003800000 */
.L_x_6263:
        /* <DEDUP_REMOVED lines=10> */
.L_x_6268:
[----:B------:R-:W-:-:S04]  /*ab80*/  PRMT R24, RZ, 0x5410, R24 ;  /* 0x00005410ff187816 */ /* 0x000fc80000000018 */
[----:B------:R-:W0:Y:S02]  /*ab90*/  F2I.FTZ.TRUNC.NTZ R5, R24 ;  /* 0x0000001800057305 */ /* 0x000e24000021f100 */
[----:B0-----:R0:W-:Y:S01]  /*aba0*/  STG.E [R2.64], R5 ;  /* 0x0000000502007986 */ /* 0x0011e2000c101924 */
[----:B------:R-:W-:Y:S05]  /*abb0*/  BRA `(.L_x_6266) ;  /* 0x00000d6000007947 */ /* 0x000fea0003800000 */
.L_x_6267:
[----:B------:R-:W-:-:S04]  /*abc0*/  PRMT R24, RZ, 0x5410, R24 ;  /* 0x00005410ff187816 */ /* 0x000fc80000000018 */
[----:B------:R-:W0:Y:S02]  /*abd0*/  F2I.FTZ.TRUNC.NTZ R5, R24 ;  /* 0x0000001800057305 */ /* 0x000e24000021f100 */
[----:B0-----:R0:W-:Y:S01]  /*abe0*/  STG.E.U16 [R2.64], R5 ;  /* 0x0000000502007986 */ /* 0x0011e2000c101524 */
[----:B------:R-:W-:Y:S05]  /*abf0*/  BRA `(.L_x_6266) ;  /* 0x00000d2000007947 */ /* 0x000fea0003800000 */
.L_x_6262:
        /* <DEDUP_REMOVED lines=9> */
.L_x_6270:
[----:B------:R-:W-:-:S04]  /*ac90*/  PRMT R0, RZ, 0x5410, R24 ;  /* 0x00005410ff007816 */ /* 0x000fc80000000018 */
[----:B------:R-:W-:-:S05]  /*aca0*/  F2FP.PACK_AB R0, RZ, R0 ;  /* 0x00000000ff00723e */ /* 0x000fca00000000ff */
[----:B------:R0:W-:Y:S01]  /*acb0*/  STG.E.U16 [R2.64], R0 ;  /* 0x0000000002007986 */ /* 0x0001e2000c101524 */
[----:B------:R-:W-:Y:S05]  /*acc0*/  BRA `(.L_x_6266) ;  /* 0x00000c5000007947 */ /* 0x000fea0003800000 */
.L_x_6269:
        /* <DEDUP_REMOVED lines=10> */
.L_x_6272:
[----:B------:R-:W-:-:S04]  /*ad70*/  PRMT R24, RZ, 0x5410, R24 ;  /* 0x00005410ff187816 */ /* 0x000fc80000000018 */
[----:B------:R-:W-:-:S04]  /*ad80*/  F2FP.PACK_AB R5, RZ, R24 ;  /* 0x00000018ff05723e */ /* 0x000fc800000000ff */
[----:B------:R-:W-:-:S05]  /*ad90*/  PRMT R5, R5, 0x5410, RZ ;  /* 0x0000541005057816 */ /* 0x000fca00000000ff */
[----:B------:R0:W-:Y:S01]  /*ada0*/  STG.E [R2.64], R5 ;  /* 0x0000000502007986 */ /* 0x0001e2000c101924 */
[----:B------:R-:W-:Y:S05]  /*adb0*/  BRA `(.L_x_6266) ;  /* 0x00000b6000007947 */ /* 0x000fea0003800000 */
.L_x_6271:
[----:B------:R-:W-:-:S05]  /*adc0*/  PRMT R4, RZ, 0x5410, R24 ;  /* 0x00005410ff047816 */ /* 0x000fca0000000018 */
[----:B------:R-:W-:-:S06]  /*add0*/  FMUL.FTZ R4, R4, 1 ;  /* 0x3f80000004047820 */ /* 0x000fcc0000410000 */
[----:B------:R-:W0:Y:S02]  /*ade0*/  F2F.F64.F32 R4, R4 ;  /* 0x0000000400047310 */ /* 0x000e240000201800 */
[----:B0-----:R0:W-:Y:S01]  /*adf0*/  STG.E.64 [R2.64], R4 ;  /* 0x0000000402007986 */ /* 0x0011e2000c101b24 */
[----:B------:R-:W-:Y:S05]  /*ae00*/  BRA `(.L_x_6266) ;  /* 0x00000b1000007947 */ /* 0x000fea0003800000 */
.L_x_6261:
        /* <DEDUP_REMOVED lines=13> */
.L_x_6275:
[----:B------:R-:W-:Y:S01]  /*aee0*/  PRMT R24, RZ, 0x5410, R24 ;  /* 0x00005410ff187816 */ /* 0x000fe20000000018 */
[----:B------:R-:W-:-:S04]  /*aef0*/  CS2R R6, SRZ ;  /* 0x0000000000067805 */ /* 0x000fc8000001ff00 */
[----:B------:R-:W-:-:S06]  /*af00*/  FMUL.FTZ R4, R24, 1 ;  /* 0x3f80000018047820 */ /* 0x000fcc0000410000 */
[----:B------:R-:W0:Y:S02]  /*af10*/  F2F.F64.F32 R4, R4 ;  /* 0x0000000400047310 */ /* 0x000e240000201800 */
[----:B0-----:R0:W-:Y:S01]  /*af20*/  STG.E.128 [R2.64], R4 ;  /* 0x0000000402007986 */ /* 0x0011e2000c101d24 */
[----:B------:R-:W-:Y:S05]  /*af30*/  BRA `(.L_x_6266) ;  /* 0x000009e000007947 */ /* 0x000fea0003800000 */
.L_x_6274:
        /* <DEDUP_REMOVED lines=21> */
.L_x_6279:
[----:B------:R-:W-:Y:S05]  /*b090*/  BSYNC B0 ;  /* 0x0000000000007941 */ /* 0x000fea0003800000 */
.L_x_6278:
[----:B------:R-:W-:-:S05]  /*b0a0*/  LOP3.LUT R5, R0, R5, RZ, 0xfc, !PT ;  /* 0x0000000500057212 */ /* 0x000fca00078efcff */
[----:B------:R0:W-:Y:S01]  /*b0b0*/  STG.E.U8 [R2.64], R5 ;  /* 0x0000000502007986 */ /* 0x0001e2000c101124 */
[----:B------:R-:W-:Y:S05]  /*b0c0*/  BRA `(.L_x_6266) ;  /* 0x0000085000007947 */ /* 0x000fea0003800000 */
.L_x_6277:
        /* <DEDUP_REMOVED lines=13> */
.L_x_6281:
[----:B------:R-:W-:Y:S01]  /*b1a0*/  IMAD.MOV.U32 R0, RZ, RZ, 0x7f ;  /* 0x0000007fff007424 */ /* 0x000fe200078e00ff */
[----:B------:R-:W-:-:S04]  /*b1b0*/  ISETP.GT.U32.AND P0, PT, R4, 0x7f800000, PT ;  /* 0x7f8000000400780c */ /* 0x000fc80003f04070 */
[----:B------:R-:W-:-:S04]  /*b1c0*/  SEL R0, R0, 0x7c, P0 ;  /* 0x0000007c00007807 */ /* 0x000fc80000000000 */
.L_x_6282:
[----:B------:R-:W-:Y:S05]  /*b1d0*/  BSYNC B0 ;  /* 0x0000000000007941 */ /* 0x000fea0003800000 */
.L_x_6280:
[----:B------:R-:W-:-:S04]  /*b1e0*/  LOP3.LUT R4, R5, 0x80000000, RZ, 0xc0, !PT ;  /* 0x8000000005047812 */ /* 0x000fc800078ec0ff */
[----:B------:R-:W-:-:S04]  /*b1f0*/  SHF.R.U32.HI R5, RZ, 0x18, R4 ;  /* 0x00000018ff057819 */ /* 0x000fc80000011604 */
[----:B------:R-:W-:-:S05]  /*b200*/  LOP3.LUT R5, R0, R5, RZ, 0xfc, !PT ;  /* 0x0000000500057212 */ /* 0x000fca00078efcff */
[----:B------:R0:W-:Y:S01]  /*b210*/  STG.E.U8 [R2.64], R5 ;  /* 0x0000000502007986 */ /* 0x0001e2000c101124 */
[----:B------:R-:W-:Y:S05]  /*b220*/  BRA `(.L_x_6266) ;  /* 0x000006f000007947 */ /* 0x000fea0003800000 */
.L_x_6276:
[----:B------:R0:W-:Y:S01]  /*b230*/  STG.E.U16 [R2.64], R24 ;  /* 0x0000001802007986 */ /* 0x0001e2000c101524 */
[----:B------:R-:W-:Y:S05]  /*b240*/  BRA `(.L_x_6266) ;  /* 0x000006d000007947 */ /* 0x000fea0003800000 */
.L_x_6273:
        /* <DEDUP_REMOVED lines=12> */
.L_x_6285:
        /* <DEDUP_REMOVED lines=17> */
.L_x_6288:
[----:B------:R-:W-:-:S04]  /*b420*/  LOP3.LUT R0, R7, 0x80000000, RZ, 0xc0, !PT ;  /* 0x8000000007007812 */ /* 0x000fc800078ec0ff */
[----:B------:R-:W-:-:S04]  /*b430*/  SHF.R.U32.HI R5, RZ, 0x18, R0 ;  /* 0x00000018ff057819 */ /* 0x000fc80000011600 */
[----:B------:R-:W-:-:S04]  /*b440*/  LOP3.LUT R4, R4, R5, RZ, 0xfc, !PT ;  /* 0x0000000504047212 */ /* 0x000fc800078efcff */
[----:B------:R-:W-:Y:S02]  /*b450*/  PRMT R0, R4, 0x7610, R0 ;  /* 0x0000761004007816 */ /* 0x000fe40000000000 */
.L_x_6287:
[----:B------:R-:W-:Y:S05]  /*b460*/  BSYNC B0 ;  /* 0x0000000000007941 */ /* 0x000fea0003800000 */
.L_x_6286:
[----:B------:R0:W-:Y:S01]  /*b470*/  STG.E.U8 [R2.64], R0 ;  /* 0x0000000002007986 */ /* 0x0001e2000c101124 */
[----:B------:R-:W-:Y:S05]  /*b480*/  BRA `(.L_x_6266) ;  /* 0x0000049000007947 */ /* 0x000fea0003800000 */
.L_x_6284:
        /* <DEDUP_REMOVED lines=17> */
.L_x_6291:
[----:B------:R-:W-:-:S04]  /*b5a0*/  LOP3.LUT R0, R7, 0x80000000, RZ, 0xc0, !PT ;  /* 0x8000000007007812 */ /* 0x000fc800078ec0ff */
[----:B------:R-:W-:-:S04]  /*b5b0*/  SHF.R.U32.HI R5, RZ, 0x18, R0 ;  /* 0x00000018ff057819 */ /* 0x000fc80000011600 */
[----:B------:R-:W-:-:S04]  /*b5c0*/  LOP3.LUT R4, R4, R5, RZ, 0xfc, !PT ;  /* 0x0000000504047212 */ /* 0x000fc800078efcff */
[----:B------:R-:W-:Y:S02]  /*b5d0*/  PRMT R0, R4, 0x7610, R0 ;  /* 0x0000761004007816 */ /* 0x000fe40000000000 */
.L_x_6290:
[----:B------:R-:W-:Y:S05]  /*b5e0*/  BSYNC B0 ;  /* 0x0000000000007941 */ /* 0x000fea0003800000 */
.L_x_6289:
[----:B------:R0:W-:Y:S01]  /*b5f0*/  STG.E.U8 [R2.64], R0 ;  /* 0x0000000002007986 */ /* 0x0001e2000c101124 */
[----:B------:R-:W-:Y:S05]  /*b600*/  BRA `(.L_x_6266) ;  /* 0x0000031000007947 */ /* 0x000fea0003800000 */
.L_x_6283:
        /* <DEDUP_REMOVED lines=22> */
.L_x_6265:
        /* <DEDUP_REMOVED lines=20> */
.L_x_6293:
[----:B------:R-:W-:-:S06]  /*b8b0*/  PRMT R4, RZ, 0x5410, R24 ;  /* 0x00005410ff047816 */ /* 0x000fcc0000000018 */
[----:B------:R-:W0:Y:S02]  /*b8c0*/  F2I.U64.TRUNC R4, R4 ;  /* 0x0000000400047311 */ /* 0x000e24000020d800 */
[----:B0-----:R0:W-:Y:S01]  /*b8d0*/  STG.E.64 [R2.64], R4 ;  /* 0x0000000402007986 */ /* 0x0011e2000c101b24 */
[----:B------:R-:W-:Y:S05]  /*b8e0*/  BRA `(.L_x_6266) ;  /* 0x0000003000007947 */ /* 0x000fea0003800000 */
.L_x_6292:
[----:B------:R-:W-:-:S04]  /*b8f0*/  PRMT R24, RZ, 0x5410, R24 ;  /* 0x00005410ff187816 */ /* 0x000fc80000000018 */
[----:B------:R-:W0:Y:S02]  /*b900*/  F2I.FTZ.U32.TRUNC.NTZ R5, R24 ;  /* 0x0000001800057305 */ /* 0x000e24000021f000 */
[----:B0-----:R0:W-:Y:S02]  /*b910*/  STG.E [R2.64], R5 ;  /* 0x0000000502007986 */ /* 0x0011e4000c101924 */
.L_x_6266:
[----:B------:R-:W-:Y:S02]  /*b920*/  IADD3 R17, R17, 0x80, RZ ;  /* 0x0000008011117810 */ /* 0x000fe40007ffe0ff */
.L_x_6227:
[----:B------:R-:W-:Y:S05]  /*b930*/  BSYNC B6 ;  /* 0x0000000000067941 */ /* 0x000fea0003800000 */
.L_x_6226:
        /* <DEDUP_REMOVED lines=19> */
[----:B0-----:R-:W-:Y:S01]  /*ba70*/  STG.E.U8 [R2.64], R23 ;  /* 0x0000001702007986 */ /* 0x001fe2000c101124 */
[----:B------:R-:W-:Y:S05]  /*ba80*/  EXIT ;  /* 0x000000000000794d */ /* 0x000fea0003800000 */
.L_x_6297:
[----:B------:R-:W-:-:S06]  /*ba90*/  PRMT R5, RZ, 0x5410, R23 ;  /* 0x00005410ff057816 */ /* 0x000fcc0000000017 */
[----:B------:R-:W0:Y:S02]  /*baa0*/  F2I.S64.TRUNC R4, R5 ;  /* 0x0000000500047311 */ /* 0x000e24000020d900 */
[----:B0-----:R-:W-:Y:S01]  /*bab0*/  STG.E.U8 [R2.64], R4 ;  /* 0x0000000402007986 */ /* 0x001fe2000c101124 */
[----:B------:R-:W-:Y:S05]  /*bac0*/  EXIT ;  /* 0x000000000000794d */ /* 0x000fea0003800000 */
.L_x_6296:
        /* <DEDUP_REMOVED lines=10> */
.L_x_6300:
[----:B------:R-:W-:-:S06]  /*bb70*/  PRMT R23, RZ, 0x5410, R23 ;  /* 0x00005410ff177816 */ /* 0x000fcc0000000017 */
[----:B------:R-:W0:Y:S02]  /*bb80*/  F2I.FTZ.TRUNC.NTZ R23, R23 ;  /* 0x0000001700177305 */ /* 0x000e24000021f100 */
[----:B0-----:R-:W-:Y:S01]  /*bb90*/  STG.E [R2.64], R23 ;  /* 0x0000001702007986 */ /* 0x001fe2000c101924 */
[----:B------:R-:W-:Y:S05]  /*bba0*/  EXIT ;  /* 0x000000000000794d */ /* 0x000fea0003800000 */
.L_x_6299:
[----:B------:R-:W-:-:S06]  /*bbb0*/  PRMT R23, RZ, 0x5410, R23 ;  /* 0x00005410ff177816 */ /* 0x000fcc0000000017 */
[----:B------:R-:W0:Y:S02]  /*bbc0*/  F2I.FTZ.TRUNC.NTZ R23, R23 ;  /* 0x0000001700177305 */ /* 0x000e24000021f100 */
[----:B0-----:R-:W-:Y:S01]  /*bbd0*/  STG.E.U16 [R2.64], R23 ;  /* 0x0000001702007986 */ /* 0x001fe2000c101524 */
[----:B------:R-:W-:Y:S05]  /*bbe0*/  EXIT ;  /* 0x000000000000794d */ /* 0x000fea0003800000 */
.L_x_6295:
        /* <DEDUP_REMOVED lines=9> */
.L_x_6302:
[----:B------:R-:W-:-:S04]  /*bc80*/  PRMT R0, RZ, 0x5410, R23 ;  /* 0x00005410ff007816 */ /* 0x000fc80000000017 */
[----:B------:R-:W-:-:S05]  /*bc90*/  F2FP.PACK_AB R0, RZ, R0 ;  /* 0x00000000ff00723e */ /* 0x000fca00000000ff */
[----:B------:R-:W-:Y:S01]  /*bca0*/  STG.E.U16 [R2.64], R0 ;  /* 0x0000000002007986 */ /* 0x000fe2000c101524 */
[----:B------:R-:W-:Y:S05]  /*bcb0*/  EXIT ;  /* 0x000000000000794d */ /* 0x000fea0003800000 */
.L_x_6301:
        /* <DEDUP_REMOVED lines=10> */
.L_x_6304:
[----:B------:R-:W-:-:S04]  /*bd60*/  PRMT R23, RZ, 0x5410, R23 ;  /* 0x00005410ff177816 */ /* 0x000fc80000000017 */
[----:B------:R-:W-:-:S04]  /*bd70*/  F2FP.PACK_AB R5, RZ, R23 ;  /* 0x00000017ff05723e */ /* 0x000fc800000000ff */
[----:B------:R-:W-:-:S05]  /*bd80*/  PRMT R5, R5, 0x5410, RZ ;  /* 0x0000541005057816 */ /* 0x000fca00000000ff */
[----:B------:R-:W-:Y:S01]  /*bd90*/  STG.E [R2.64], R5 ;  /* 0x0000000502007986 */ /* 0x000fe2000c101924 */
[----:B------:R-:W-:Y:S05]  /*bda0*/  EXIT ;  /* 0x000000000000794d */ /* 0x000fea0003800000 */
.L_x_6303:
[----:B------:R-:W-:-:S05]  /*bdb0*/  PRMT R4, RZ, 0x5410, R23 ;  /* 0x00005410ff047816 */ /* 0x000fca0000000017 */
[----:B------:R-:W-:-:S06]  /*bdc0*/  FMUL.FTZ R4, R4, 1 ;  /* 0x3f80000004047820 */ /* 0x000fcc0000410000 */
[----:B------:R-:W0:Y:S02]  /*bdd0*/  F2F.F64.F32 R4, R4 ;  /* 0x0000000400047310 */ /* 0x000e240000201800 */
[----:B0-----:R-:W-:Y:S01]  /*bde0*/  STG.E.64 [R2.64], R4 ;  /* 0x0000000402007986 */ /* 0x001fe2000c101b24 */
[----:B------:R-:W-:Y:S05]  /*bdf0*/  EXIT ;  /* 0x000000000000794d */ /* 0x000fea0003800000 */
.L_x_6294:
        /* <DEDUP_REMOVED lines=13> */
.L_x_6307:
[----:B------:R-:W-:Y:S01]  /*bed0*/  PRMT R23, RZ, 0x5410, R23 ;  /* 0x00005410ff177816 */ /* 0x000fe20000000017 */
[----:B------:R-:W-:-:S04]  /*bee0*/  CS2R R6, SRZ ;  /* 0x0000000000067805 */ /* 0x000fc8000001ff00 */
[----:B------:R-:W-:-:S06]  /*bef0*/  FMUL.FTZ R4, R23, 1 ;  /* 0x3f80000017047820 */ /* 0x000fcc0000410000 */
[----:B------:R-:W0:Y:S02]  /*bf00*/  F2F.F64.F32 R4, R4 ;  /* 0x0000000400047310 */ /* 0x000e240000201800 */
[----:B0-----:R-:W-:Y:S01]  /*bf10*/  STG.E.128 [R2.64], R4 ;  /* 0x0000000402007986 */ /* 0x001fe2000c101d24 */
[----:B------:R-:W-:Y:S05]  /*bf20*/  EXIT ;  /* 0x000000000000794d */ /* 0x000fea0003800000 */
.L_x_6306:
        /* <DEDUP_REMOVED lines=21> */
.L_x_6311:
[----:B------:R-:W-:Y:S05]  /*c080*/  BSYNC B0 ;  /* 0x0000000000007941 */ /* 0x000fea0003800000 */
.L_x_6310:
[----:B------:R-:W-:-:S05]  /*c090*/  LOP3.LUT R5, R0, R5, RZ, 0xfc, !PT ;  /* 0x0000000500057212 */ /* 0x000fca00078efcff */
[----:B------:R-:W-:Y:S01]  /*c0a0*/  STG.E.U8 [R2.64], R5 ;  /* 0x0000000502007986 */ /* 0x000fe2000c101124 */
[----:B------:R-:W-:Y:S05]  /*c0b0*/  EXIT ;  /* 0x000000000000794d */ /* 0x000fea0003800000 */
.L_x_6309:
        /* <DEDUP_REMOVED lines=13> */
.L_x_6313:
[----:B------:R-:W-:Y:S01]  /*c190*/  IMAD.MOV.U32 R0, RZ, RZ, 0x7f ;  /* 0x0000007fff007424 */ /* 0x000fe200078e00ff */
[----:B------:R-:W-:-:S04]  /*c1a0*/  ISETP.GT.U32.AND P0, PT, R4, 0x7f800000, PT ;  /* 0x7f8000000400780c */ /* 0x000fc80003f04070 */
[----:B------:R-:W-:-:S04]  /*c1b0*/  SEL R0, R0, 0x7c, P0 ;  /* 0x0000007c00007807 */ /* 0x000fc80000000000 */
.L_x_6314:
[----:B------:R-:W-:Y:S05]  /*c1c0*/  BSYNC B0 ;  /* 0x0000000000007941 */ /* 0x000fea0003800000 */
.L_x_6312:
[----:B------:R-:W-:-:S04]  /*c1d0*/  LOP3.LUT R4, R23, 0x80000000, RZ, 0xc0, !PT ;  /* 0x8000000017047812 */ /* 0x000fc800078ec0ff */
[----:B------:R-:W-:-:S04]  /*c1e0*/  SHF.R.U32.HI R5, RZ, 0x18, R4 ;  /* 0x00000018ff057819 */ /* 0x000fc80000011604 */
[----:B------:R-:W-:-:S05]  /*c1f0*/  LOP3.LUT R5, R0, R5, RZ, 0xfc, !PT ;  /* 0x0000000500057212 */ /* 0x000fca00078efcff */
[----:B------:R-:W-:Y:S01]  /*c200*/  STG.E.U8 [R2.64], R5 ;  /* 0x0000000502007986 */ /* 0x000fe2000c101124 */
[----:B------:R-:W-:Y:S05]  /*c210*/  EXIT ;  /* 0x000000000000794d */ /* 0x000fea0003800000 */
.L_x_6308:
[----:B------:R-:W-:Y:S01]  /*c220*/  STG.E.U16 [R2.64], R23 ;  /* 0x0000001702007986 */ /* 0x000fe2000c101524 */
[----:B------:R-:W-:Y:S05]  /*c230*/  EXIT ;  /* 0x000000000000794d */ /* 0x000fea0003800000 */
.L_x_6305:
        /* <DEDUP_REMOVED lines=12> */
.L_x_6317:
        /* <DEDUP_REMOVED lines=17> */
.L_x_6320:
[----:B------:R-:W-:-:S04]  /*c410*/  LOP3.LUT R0, R23, 0x80000000, RZ, 0xc0, !PT ;  /* 0x8000000017007812 */ /* 0x000fc800078ec0ff */
[----:B------:R-:W-:-:S04]  /*c420*/  SHF.R.U32.HI R5, RZ, 0x18, R0 ;  /* 0x00000018ff057819 */ /* 0x000fc80000011600 */
[----:B------:R-:W-:-:S04]  /*c430*/  LOP3.LUT R4, R4, R5, RZ, 0xfc, !PT ;  /* 0x0000000504047212 */ /* 0x000fc800078efcff */
[----:B------:R-:W-:Y:S02]  /*c440*/  PRMT R0, R4, 0x7610, R0 ;  /* 0x0000761004007816 */ /* 0x000fe40000000000 */
.L_x_6319:
[----:B------:R-:W-:Y:S05]  /*c450*/  BSYNC B0 ;  /* 0x0000000000007941 */ /* 0x000fea0003800000 */
.L_x_6318:
[----:B------:R-:W-:Y:S01]  /*c460*/  STG.E.U8 [R2.64], R0 ;  /* 0x0000000002007986 */ /* 0x000fe2000c101124 */
[----:B------:R-:W-:Y:S05]  /*c470*/  EXIT ;  /* 0x000000000000794d */ /* 0x000fea0003800000 */
.L_x_6316:
        /* <DEDUP_REMOVED lines=17> */
.L_x_6323:
[----:B------:R-:W-:-:S04]  /*c590*/  LOP3.LUT R0, R23, 0x80000000, RZ, 0xc0, !PT ;  /* 0x8000000017007812 */ /* 0x000fc800078ec0ff */
[----:B------:R-:W-:-:S04]  /*c5a0*/  SHF.R.U32.HI R5, RZ, 0x18, R0 ;  /* 0x00000018ff057819 */ /* 0x000fc80000011600 */
[----:B------:R-:W-:-:S04]  /*c5b0*/  LOP3.LUT R4, R4, R5, RZ, 0xfc, !PT ;  /* 0x0000000504047212 */ /* 0x000fc800078efcff */
[----:B------:R-:W-:Y:S02]  /*c5c0*/  PRMT R0, R4, 0x7610, R0 ;  /* 0x0000761004007816 */ /* 0x000fe40000000000 */
.L_x_6322:
[----:B------:R-:W-:Y:S05]  /*c5d0*/  BSYNC B0 ;  /* 0x0000000000007941 */ /* 0x000fea0003800000 */
.L_x_6321:
[----:B------:R-:W-:Y:S01]  /*c5e0*/  STG.E.U8 [R2.64], R0 ;  /* 0x0000000002007986 */ /* 0x000fe2000c101124 */
[----:B------:R-:W-:Y:S05]  /*c5f0*/  EXIT ;  /* 0x000000000000794d */ /* 0x000fea0003800000 */
.L_x_6315:
        /* <DEDUP_REMOVED lines=22> */
.L_x_6298:
        /* <DEDUP_REMOVED lines=20> */
.L_x_6325:
[----:B------:R-:W-:-:S06]  /*c8a0*/  PRMT R4, RZ, 0x5410, R23 ;  /* 0x00005410ff047816 */ /* 0x000fcc0000000017 */
[----:B------:R-:W0:Y:S02]  /*c8b0*/  F2I.U64.TRUNC R4, R4 ;  /* 0x0000000400047311 */ /* 0x000e24000020d800 */
[----:B0-----:R-:W-:Y:S01]  /*c8c0*/  STG.E.64 [R2.64], R4 ;  /* 0x0000000402007986 */ /* 0x001fe2000c101b24 */
[----:B------:R-:W-:Y:S05]  /*c8d0*/  EXIT ;  /* 0x000000000000794d */ /* 0x000fea0003800000 */
.L_x_6324:
[----:B------:R-:W-:-:S06]  /*c8e0*/  PRMT R23, RZ, 0x5410, R23 ;  /* 0x00005410ff177816 */ /* 0x000fcc0000000017 */
[----:B------:R-:W0:Y:S02]  /*c8f0*/  F2I.FTZ.U32.TRUNC.NTZ R23, R23 ;  /* 0x0000001700177305 */ /* 0x000e24000021f000 */
[----:B0-----:R-:W-:Y:S01]  /*c900*/  STG.E [R2.64], R23 ;  /* 0x0000001702007986 */ /* 0x001fe2000c101924 */
[----:B------:R-:W-:Y:S05]  /*c910*/  EXIT ;  /* 0x000000000000794d */ /* 0x000fea0003800000 */
.L_x_6326:
        /* <DEDUP_REMOVED lines=14> */
.L_x_9062:


//--------------------- .text._ZN2at6native18elementwise_kernelILi128ELi4EZNS0_22gpu_kernel_impl_nocastIZZZNS0_10glu_kernelERNS_18TensorIteratorBaseEENKUlvE_clEvENKUlvE2_clEvEUlN3c108BFloat16ES8_E_EEvS4_RKT_EUliE_EEviT1_ --------------------------
	.section	.text._ZN2at6native18elementwise_kernelILi128ELi4EZNS0_22gpu_kernel_impl_nocastIZZZNS0_10glu_kernelERNS_18TensorIteratorBaseEENKUlvE_clEvENKUlvE2_clEvEUlN3c108BFloat16ES8_E_EEvS4_RKT_EUliE_EEviT1_,"ax",@progbits
	.sectioninfo	@"SHI_REGISTERS=12"
	.align	128
        .global         _ZN2at6native18elementwise_kernelILi128ELi4EZNS0_22gpu_kernel_impl_nocastIZZZNS0_10glu_kernelERNS_18TensorIteratorBaseEENKUlvE_clEvENKUlvE2_clEvEUlN3c108BFloat16ES8_E_EEvS4_RKT_EUliE_EEviT1_
        .type           _ZN2at6native18elementwise_kernelILi128ELi4EZNS0_22gpu_kernel_impl_nocastIZZZNS0_10glu_kernelERNS_18TensorIteratorBaseEENKUlvE_clEvENKUlvE2_clEvEUlN3c108BFloat16ES8_E_EEvS4_RKT_EUliE_EEviT1_,@function
        .size           _ZN2at6native18elementwise_kernelILi128ELi4EZNS0_22gpu_kernel_impl_nocastIZZZNS0_10glu_kernelERNS_18TensorIteratorBaseEENKUlvE_clEvENKUlvE2_clEvEUlN3c108BFloat16ES8_E_EEvS4_RKT_EUliE_EEviT1_,(.L_x_9063 - _ZN2at6native18elementwise_kernelILi128ELi4EZNS0_22gpu_kernel_impl_nocastIZZZNS0_10glu_kernelERNS_18TensorIteratorBaseEENKUlvE_clEvENKUlvE2_clEvEUlN3c108BFloat16ES8_E_EEvS4_RKT_EUliE_EEviT1_)
        .other          _ZN2at6native18elementwise_kernelILi128ELi4EZNS0_22gpu_kernel_impl_nocastIZZZNS0_10glu_kernelERNS_18TensorIteratorBaseEENKUlvE_clEvENKUlvE2_clEvEUlN3c108BFloat16ES8_E_EEvS4_RKT_EUliE_EEviT1_,@"STO_CUDA_ENTRY STV_DEFAULT"
_ZN2at6native18elementwise_kernelILi128ELi4EZNS0_22gpu_kernel_impl_nocastIZZZNS0_10glu_kernelERNS_18TensorIteratorBaseEENKUlvE_clEvENKUlvE2_clEvEUlN3c108BFloat16ES8_E_EEvS4_RKT_EUliE_EEviT1_:
.text._ZN2at6native18elementwise_kernelILi128ELi4EZNS0_22gpu_kernel_impl_nocastIZZZNS0_10glu_kernelERNS_18TensorIteratorBaseEENKUlvE_clEvENKUlvE2_clEvEUlN3c108BFloat16ES8_E_EEvS4_RKT_EUliE_EEviT1_:
        /* <DEDUP_REMOVED lines=10> */
[----:B------:R-:W-:-:S11]  /*00a0*/  CS2R R2, SRZ ;  /* 0x0000000000027805 */ /* 0x000fd6000001ff00 */
        /* <DEDUP_REMOVED lines=246> */
[----:B------:R-:W-:-:S04]  /*1010*/  @P0 IMAD R9, R5, c[0x0][0x28c], R9 ;  /* 0x0000a30005090a24 */ /* 0x000fc800078e0209 */
[C---:B------:R-:W-:Y:S02]  /*1020*/  @P0 IMAD R2, R9.reuse, c[0x0][0x3b8], R2 ;  /* 0x0000ee0009020a24 */ /* 0x040fe400078e0202 */
[C---:B------:R-:W-:Y:S02]  /*1030*/  @P0 IMAD R3, R9.reuse, c[0x0][0x3bc], R3 ;  /* 0x0000ef0009030a24 */ /* 0x040fe400078e0203 */
[----:B------:R-:W-:-:S05]  /*1040*/  @P0 IMAD R4, R9, c[0x0][0x3c0], R4 ;  /* 0x0000f00009040a24 */ /* 0x000fca00078e0204 */
.L_x_6329:
[----:B------:R-:W-:-:S04]  /*1050*/  IADD3 R6, P0, R4, c[0x0][0x3d8], RZ ;  /* 0x0000f60004067a10 */ /* 0x000fc80007f1e0ff */
[----:B------:R-:W-:-:S05]  /*1060*/  IADD3.X R7, RZ, c[0x0][0x3dc], RZ, P0, !PT ;  /* 0x0000f700ff077a10 */ /* 0x000fca00007fe4ff */
[----:B------:R-:W2:Y:S01]  /*1070*/  LDG.E.U16 R6, [R6.64] ;  /* 0x0000000406067981 */ /* 0x000ea2000c1e1500 */
[----:B------:R-:W-:-:S04]  /*1080*/  IADD3 R4, P0, R3, c[0x0][0x3d0], RZ ;  /* 0x0000f40003047a10 */ /* 0x000fc80007f1e0ff */
[----:B------:R-:W-:-:S05]  /*1090*/  IADD3.X R5, RZ, c[0x0][0x3d4], RZ, P0, !PT ;  /* 0x0000f500ff057a10 */ /* 0x000fca00007fe4ff */
[----:B------:R-:W3:Y:S01]  /*10a0*/  LDG.E.U16 R4, [R4.64] ;  /* 0x0000000404047981 */ /* 0x000ee2000c1e1500 */
[----:B------:R-:W-:Y:S02]  /*10b0*/  IADD3 R2, P0, R2, c[0x0][0x3c8], RZ ;  /* 0x0000f20002027a10 */ /* 0x000fe40007f1e0ff */
[----:B------:R-:W-:Y:S02]  /*10c0*/  IADD3 R0, R0, 0x80, RZ ;  /* 0x0000008000007810 */ /* 0x000fe40007ffe0ff */
[----:B--2---:R-:W-:-:S05]  /*10d0*/  PRMT R6, RZ, 0x5410, R6 ;  /* 0x00005410ff067816 */ /* 0x004fca0000000006 */
[----:B------:R-:W-:Y:S01]  /*10e0*/  FMUL.FTZ R8, R6, -1.4426950216293334961 ;  /* 0xbfb8aa3b06087820 */ /* 0x000fe20000410000 */
[----:B---3--:R-:W-:-:S05]  /*10f0*/  PRMT R4, RZ, 0x5410, R4 ;  /* 0x00005410ff047816 */ /* 0x008fca0000000004 */
[----:B------:R-:W0:Y:S02]  /*1100*/  MUFU.EX2 R8, R8 ;  /* 0x0000000800087308 */ /* 0x000e240000000800 */
[----:B0-----:R-:W-:-:S06]  /*1110*/  FADD.FTZ R9, R8, 1 ;  /* 0x3f80000008097421 */ /* 0x001fcc0000010000 */
[----:B------:R-:W0:Y:S02]  /*1120*/  MUFU.RCP R9, R9 ;  /* 0x0000000900097308 */ /* 0x000e240000001000 */
[----:B0-----:R-:W-:-:S05]  /*1130*/  FMUL.FTZ R3, R4, R9 ;  /* 0x0000000904037220 */ /* 0x001fca0000410000 */
[----:B------:R-:W-:Y:S02]  /*1140*/  F2FP.BF16.PACK_AB R5, RZ, R3 ;  /* 0x00000003ff05723e */ /* 0x000fe400000010ff */
[----:B------:R-:W-:-:S05]  /*1150*/  IADD3.X R3, RZ, c[0x0][0x3cc], RZ, P0, !PT ;  /* 0x0000f300ff037a10 */ /* 0x000fca00007fe4ff */
[----:B------:R0:W-:Y:S02]  /*1160*/  STG.E.U16 [R2.64], R5 ;  /* 0x0000000502007986 */ /* 0x0001e4000c101504 */
.L_x_6328:
[----:B------:R-:W-:Y:S05]  /*1170*/  BSYNC B0 ;  /* 0x0000000000007941 */ /* 0x000fea0003800000 */
.L_x_6327:
[----:B------:R-:W-:Y:S01]  /*1180*/  ISETP.GE.AND P0, PT, R0, c[0x0][0x160], PT ;  /* 0x0000580000007a0c */ /* 0x000fe20003f06270 */
[----:B------:R-:W-:-:S12]  /*1190*/  BSSY B0, `(.L_x_6330) ;  /* 0x0000222000007945 */ /* 0x000fd80003800000 */
[----:B------:R-:W-:Y:S05]  /*11a0*/  @P0 BRA `(.L_x_6331) ;  /* 0x0000220000000947 */ /* 0x000fea0003800000 */
[----:B------:R-:W-:Y:S01]  /*11b0*/  ISETP.NE.AND P0, PT, RZ, c[0x0][0x168], PT ;  /* 0x00005a00ff007a0c */ /* 0x000fe20003f05270 */
[----:B------:R-:W-:Y:S01]  /*11c0*/  HFMA2.MMA R4, -RZ, RZ, 0, 0 ;  /* 0x00000000ff047435 */ /* 0x000fe200000001ff */
[----:B0-----:R-:W-:-:S11]  /*11d0*/  CS2R R2, SRZ ;  /* 0x0000000000027805 */ /* 0x001fd6000001ff00 */
        /* <DEDUP_REMOVED lines=250> */
.L_x_6332:
        /* <DEDUP_REMOVED lines=16> */
[----:B------:R-:W-:Y:S02]  /*2280*/  IADD3.X R3, RZ, c[0x0][0x3cc], RZ, P0, !PT ;  /* 0x0000f300ff037a10 */ /* 0x000fe400007fe4ff */
[----:B------:R-:W-:-:S03]  /*2290*/  ISETP.GE.AND P0, PT, R0, c[0x0][0x160], PT ;  /* 0x0000580000007a0c */ /* 0x000fc60003f06270 */
[----:B------:R0:W-:Y:S10]  /*22a0*/  STG.E.U16 [R2.64], R5 ;  /* 0x0000000502007986 */ /* 0x0001f4000c101504 */
        /* <DEDUP_REMOVED lines=254> */
.L_x_6333:
        /* <DEDUP_REMOVED lines=18> */
.L_x_6331:
[----:B------:R-:W-:Y:S05]  /*33b0*/  BSYNC B0 ;  /* 0x0000000000007941 */ /* 0x000fea0003800000 */
.L_x_6330:
[----:B------:R-:W-:-:S13]  /*33c0*/  ISETP.GE.AND P0, PT, R0, c[0x0][0x160], PT ;  /* 0x0000580000007a0c */ /* 0x000fda0003f06270 */
[----:B------:R-:W-:Y:S05]  /*33d0*/  @P0 EXIT ;  /* 0x000000000000094d */ /* 0x000fea0003800000 */
        /* <DEDUP_REMOVED lines=248> */
[----:B------:R-:W-:Y:S02]  /*4360*/  IMAD R4, R7, c[0x0][0x3b4], R4 ;  /* 0x0000ed0007047a24 */ /* 0x000fe400078e0204 */
[----:B------:R-:W-:-:S04]  /*4370*/  @P0 IMAD R9, R5, c[0x0][0x28c], R9 ;  /* 0x0000a30005090a24 */ /* 0x000fc800078e0209 */
[C---:B------:R-:W-:Y:S02]  /*4380*/  @P0 IMAD R2, R9.reuse, c[0x0][0x3b8], R2 ;  /* 0x0000ee0009020a24 */ /* 0x040fe400078e0202 */
[C---:B------:R-:W-:Y:S02]  /*4390*/  @P0 IMAD R3, R9.reuse, c[0x0][0x3bc], R3 ;  /* 0x0000ef0009030a24 */ /* 0x040fe400078e0203 */
[----:B------:R-:W-:-:S05]  /*43a0*/  @P0 IMAD R4, R9, c[0x0][0x3c0], R4 ;  /* 0x0000f00009040a24 */ /* 0x000fca00078e0204 */
.L_x_6334:
[----:B------:R-:W-:-:S04]  /*43b0*/  IADD3 R6, P0, R4, c[0x0][0x3d8], RZ ;  /* 0x0000f60004067a10 */ /* 0x000fc80007f1e0ff */
[----:B------:R-:W-:-:S05]  /*43c0*/  IADD3.X R7, RZ, c[0x0][0x3dc], RZ, P0, !PT ;  /* 0x0000f700ff077a10 */ /* 0x000fca00007fe4ff */
[----:B------:R-:W2:Y:S01]  /*43d0*/  LDG.E.U16 R6, [R6.64] ;  /* 0x0000000406067981 */ /* 0x000ea2000c1e1500 */
[----:B------:R-:W-:-:S04]  /*43e0*/  IADD3 R4, P0, R3, c[0x0][0x3d0], RZ ;  /* 0x0000f40003047a10 */ /* 0x000fc80007f1e0ff */
[----:B------:R-:W-:-:S05]  /*43f0*/  IADD3.X R5, RZ, c[0x0][0x3d4], RZ, P0, !PT ;  /* 0x0000f500ff057a10 */ /* 0x000fca00007fe4ff */
[----:B------:R-:W3:Y:S01]  /*4400*/  LDG.E.U16 R4, [R4.64] ;  /* 0x0000000404047981 */ /* 0x000ee2000c1e1500 */
[----:B------:R-:W-:Y:S02]  /*4410*/  IADD3 R2, P0, R2, c[0x0][0x3c8], RZ ;  /* 0x0000f20002027a10 */ /* 0x000fe40007f1e0ff */
        /* <DEDUP_REMOVED lines=9> */
[----:B------:R-:W-:Y:S01]  /*44b0*/  STG.E.U16 [R2.64], R5 ;  /* 0x0000000502007986 */ /* 0x000fe2000c101504 */
[----:B------:R-:W-:Y:S05]  /*44c0*/  EXIT ;  /* 0x000000000000794d */ /* 0x000fea0003800000 */
.L_x_6335:
        /* <DEDUP_REMOVED lines=11> */
.L_x_9063:


//--------------------- .text._ZN2at6native27unrolled_elementwise_kernelIZZZNS0_10glu_kernelERNS_18TensorIteratorBaseEENKUlvE_clEvENKUlvE2_clEvEUlN3c108BFloat16ES7_E_St5arrayIPcLm3EELi4E23TrivialOffsetCalculatorILi2EjESC_ILi1EjENS0_6memory15LoadWithoutCastENSF_16StoreWithoutCastEEEviT_T0_T2_T3_T4_T5_ --------------------------
	.section	.text._ZN2at6native27unrolled_elementwise_kernelIZZZNS0_10glu_kernelERNS_18TensorIteratorBaseEENKUlvE_clEvENKUlvE2_clEvEUlN3c108BFloat16ES7_E_St5arrayIPcLm3EELi4E23TrivialOffsetCalculatorILi2EjESC_ILi1EjENS0_6memory15LoadWithoutCastENSF_16StoreWithoutCastEEEviT_T0_T2_T3_T4_T5_,"ax",@progbits
	.sectioninfo	@"SHI_REGISTERS=28"
	.align	128
        .global         _ZN2at6native27unrolled_elementwise_kernelIZZZNS0_10glu_kernelERNS_18TensorIteratorBaseEENKUlvE_clEvENKUlvE2_clEvEUlN3c108BFloat16ES7_E_St5arrayIPcLm3EELi4E23TrivialOffsetCalculatorILi2EjESC_ILi1EjENS0_6memory15LoadWithoutCastENSF_16StoreWithoutCastEEEviT_T0_T2_T3_T4_T5_
        .type           _ZN2at6native27unrolled_elementwise_kernelIZZZNS0_10glu_kernelERNS_18TensorIteratorBaseEENKUlvE_clEvENKUlvE2_clEvEUlN3c108BFloat16ES7_E_St5arrayIPcLm3EELi4E23TrivialOffsetCalculatorILi2EjESC_ILi1EjENS0_6memory15LoadWithoutCastENSF_16StoreWithoutCastEEEviT_T0_T2_T3_T4_T5_,@function
        .size           _ZN2at6native27unrolled_elementwise_kernelIZZZNS0_10glu_kernelERNS_18TensorIteratorBaseEENKUlvE_clEvENKUlvE2_clEvEUlN3c108BFloat16ES7_E_St5arrayIPcLm3EELi4E23TrivialOffsetCalculatorILi2EjESC_ILi1EjENS0_6memory15LoadWithoutCastENSF_16StoreWithoutCastEEEviT_T0_T2_T3_T4_T5_,(.L_x_9064 - _ZN2at6native27unrolled_elementwise_kernelIZZZNS0_10glu_kernelERNS_18TensorIteratorBaseEENKUlvE_clEvENKUlvE2_clEvEUlN3c108BFloat16ES7_E_St5arrayIPcLm3EELi4E23TrivialOffsetCalculatorILi2EjESC_ILi1EjENS0_6memory15LoadWithoutCastENSF_16StoreWithoutCastEEEviT_T0_T2_T3_T4_T5_)
        .other          _ZN2at6native27unrolled_elementwise_kernelIZZZNS0_10glu_kernelERNS_18TensorIteratorBaseEENKUlvE_clEvENKUlvE2_clEvEUlN3c108BFloat16ES7_E_St5arrayIPcLm3EELi4E23TrivialOffsetCalculatorILi2EjESC_ILi1EjENS0_6memory15LoadWithoutCastENSF_16StoreWithoutCastEEEviT_T0_T2_T3_T4_T5_,@"STO_CUDA_ENTRY STV_DEFAULT"
_ZN2at6native27unrolled_elementwise_kernelIZZZNS0_10glu_kernelERNS_18TensorIteratorBaseEENKUlvE_clEvENKUlvE2_clEvEUlN3c108BFloat16ES7_E_St5arrayIPcLm3EELi4E23TrivialOffsetCalculatorILi2EjESC_ILi1EjENS0_6memory15LoadWithoutCastENSF_16StoreWithoutCastEEEviT_T0_T2_T3_T4_T5_:
.text._ZN2at6native27unrolled_elementwise_kernelIZZZNS0_10glu_kernelERNS_18TensorIteratorBaseEENKUlvE_clEvENKUlvE2_clEvEUlN3c108BFloat16ES7_E_St5arrayIPcLm3EELi4E23TrivialOffsetCalculatorILi2EjESC_ILi1EjENS0_6memory15LoadWithoutCastENSF_16StoreWithoutCastEEEviT_T0_T2_T3_T4_T5_:
[----:B------:R-:W-:Y:S02]  /*0000*/  IMAD.MOV.U32 R1, RZ, RZ, c[0x0][0x28] ;  /* 0x00000a00ff017624 */ /* 0x000fe400078e00ff */
[----:B------:R-:W0:Y:S01]  /*0010*/  S2R R0, SR_CTAID.X ;  /* 0x0000000000007919 */ /* 0x000e220000002500 */
[----:B------:R-:W-:Y:S01]  /*0020*/  IMAD.MOV.U32 R5, RZ, RZ, -0x200 ;  /* 0xfffffe00ff057424 */ /* 0x000fe200078e00ff */
[----:B------:R-:W-:Y:S02]  /*0030*/  ULDC.64 UR4, c[0x0][0x118] ;  /* 0x0000460000047ab9 */ /* 0x000fe40000000a00 */
[----:B------:R-:W1:Y:S01]  /*0040*/  S2R R3, SR_TID.X ;  /* 0x0000000000037919 */ /* 0x000e620000002100 */
[----:B0-----:R-:W-:Y:S01]  /*0050*/  IMAD R2, R0, R5, c[0x0][0x160] ;  /* 0x0000580000027624 */ /* 0x001fe200078e0205 */
[----:B------:R-:W-:Y:S01]  /*0060*/  PRMT R5, RZ, 0x7610, R5 ;  /* 0x00007610ff057816 */ /* 0x000fe20000000005 */
[----:B-1----:R-:W-:-:S03]  /*0070*/  IMAD.MOV.U32 R7, RZ, RZ, R3 ;  /* 0x000000ffff077224 */ /* 0x002fc600078e0003 */
[----:B------:R-:W-:-:S13]  /*0080*/  ISETP.GE.AND P0, PT, R3, R2, PT ;  /* 0x000000020300720c */ /* 0x000fda0003f06270 */
[----:B------:R-:W-:Y:S01]  /*0090*/  @!P0 IMAD R16, R0, 0x200, R7 ;  /* 0x0000020000108824 */ /* 0x000fe200078e0207 */
[----:B------:R-:W-:Y:S01]  /*00a0*/  @!P0 IADD3 R7, R7, 0x80, RZ ;  /* 0x0000008007078810 */ /* 0x000fe20007ffe0ff */
[----:B------:R-:W-:-:S03]  /*00b0*/  @!P0 IMAD.MOV.U32 R17, RZ, RZ, 0x2 ;  /* 0x00000002ff118424 */ /* 0x000fc600078e00ff */
[----:B------:R-:W-:Y:S01]  /*00c0*/  ISETP.GE.AND P1, PT, R7, R2, PT ;  /* 0x000000020700720c */ /* 0x000fe20003f26270 */
[----:B------:R-:W-:-:S05]  /*00d0*/  @!P0 IMAD.WIDE.U32 R8, R16, R17, c[0x0][0x178] ;  /* 0x00005e0010088625 */ /* 0x000fca00078e0011 */
[----:B------:R0:W2:Y:S07]  /*00e0*/  @!P0 LDG.E.U16 R5, [R8.64] ;  /* 0x0000000408058981 */ /* 0x0000ae000c1e1500 */
[----:B------:R-:W-:Y:S02]  /*00f0*/  @!P1 LEA R20, R0, R7, 0x9 ;  /* 0x0000000700149211 */ /* 0x000fe400078e48ff */
[----:B------:R-:W-:Y:S01]  /*0100*/  @!P1 IADD3 R7, R7, 0x80, RZ ;  /* 0x0000008007079810 */ /* 0x000fe20007ffe0ff */
[----:B------:R-:W-:-:S03]  /*0110*/  @!P1 IMAD.MOV.U32 R21, RZ, RZ, 0x2 ;  /* 0x00000002ff159424 */ /* 0x000fc600078e00ff */
[----:B------:R-:W-:Y:S01]  /*0120*/  ISETP.GE.AND P3, PT, R7, R2, PT ;  /* 0x000000020700720c */ /* 0x000fe20003f66270 */
[----:B------:R-:W-:Y:S01]  /*0130*/  @!P1 IMAD.WIDE.U32 R18, R20, R21, c[0x0][0x178] ;  /* 0x00005e0014129625 */ /* 0x000fe200078e0015 */
[----:B------:R-:W-:-:S06]  /*0140*/  PRMT R4, RZ, 0x7610, R4 ;  /* 0x00007610ff047816 */ /* 0x000fcc0000000004 */
[----:B------:R1:W3:Y:S05]  /*0150*/  @!P1 LDG.E.U16 R4, [R18.64] ;  /* 0x0000000412049981 */ /* 0x0002ea000c1e1500 */
[----:B------:R-:W-:Y:S01]  /*0160*/  @!P3 IMAD R23, R0, 0x200, R7 ;  /* 0x000002000017b824 */ /* 0x000fe200078e0207 */
[----:B------:R-:W-:Y:S01]  /*0170*/  @!P3 IADD3 R7, R7, 0x80, RZ ;  /* 0x000000800707b810 */ /* 0x000fe20007ffe0ff */
[----:B------:R-:W-:-:S03]  /*0180*/  @!P3 IMAD.MOV.U32 R24, RZ, RZ, 0x2 ;  /* 0x00000002ff18b424 */ /* 0x000fc600078e00ff */
[----:B------:R-:W-:Y:S01]  /*0190*/  ISETP.GE.AND P2, PT, R7, R2, PT ;  /* 0x000000020700720c */ /* 0x000fe20003f46270 */
[----:B------:R-:W-:Y:S01]  /*01a0*/  @!P3 IMAD.WIDE.U32 R12, R23, R24, c[0x0][0x178] ;  /* 0x00005e00170cb625 */ /* 0x000fe200078e0018 */
[----:B------:R-:W-:-:S06]  /*01b0*/  PRMT R6, RZ, 0x7610, R6 ;  /* 0x00007610ff067816 */ /* 0x000fcc0000000006 */
[----:B------:R4:W3:Y:S05]  /*01c0*/  @!P3 LDG.E.U16 R6, [R12.64] ;  /* 0x000000040c06b981 */ /* 0x0008ea000c1e1500 */
[----:B------:R-:W-:Y:S01]  /*01d0*/  @!P2 LEA R22, R0, R7, 0x9 ;  /* 0x000000070016a211 */ /* 0x000fe200078e48ff */
[----:B------:R-:W-:Y:S01]  /*01e0*/  @!P2 IMAD.MOV.U32 R25, RZ, RZ, 0x2 ;  /* 0x00000002ff19a424 */ /* 0x000fe200078e00ff */
[----:B------:R-:W-:-:S03]  /*01f0*/  PRMT R7, RZ, 0x7610, R7 ;  /* 0x00007610ff077816 */ /* 0x000fc60000000007 */
[----:B------:R-:W-:Y:S01]  /*0200*/  @!P2 IMAD.WIDE.U32 R14, R22, R25, c[0x0][0x178] ;  /* 0x00005e00160ea625 */ /* 0x000fe200078e0019 */
[----:B------:R-:W-:-:S04]  /*0210*/  PRMT R10, RZ, 0x7610, R10 ;  /* 0x00007610ff0a7816 */ /* 0x000fc8000000000a */
[----:B------:R0:W3:Y:S01]  /*0220*/  @!P2 LDG.E.U16 R7, [R14.64] ;  /* 0x000000040e07a981 */ /* 0x0000e2000c1e1500 */
[----:B------:R-:W-:Y:S01]  /*0230*/  @!P0 IMAD.WIDE.U32 R16, R16, R17, c[0x0][0x170] ;  /* 0x00005c0010108625 */ /* 0x000fe200078e0011 */
[----:B------:R-:W-:-:S03]  /*0240*/  PRMT R11, RZ, 0x7610, R11 ;  /* 0x00007610ff0b7816 */ /* 0x000fc6000000000b */
[----:B-1----:R-:W-:Y:S01]  /*0250*/  @!P1 IMAD.WIDE.U32 R18, R20, R21, c[0x0][0x170] ;  /* 0x00005c0014129625 */ /* 0x002fe200078e0015 */
[----:B------:R1:W3:Y:S04]  /*0260*/  @!P0 LDG.E.U16 R10, [R16.64] ;  /* 0x00000004100a8981 */ /* 0x0002e8000c1e1500 */
[----:B------:R-:W3:Y:S01]  /*0270*/  @!P1 LDG.E.U16 R11, [R18.64] ;  /* 0x00000004120b9981 */ /* 0x000ee2000c1e1500 */
[----:B0-----:R-:W-:Y:S01]  /*0280*/  PRMT R9, RZ, 0x7610, R9 ;  /* 0x00007610ff097816 */ /* 0x001fe20000000009 */
[----:B------:R-:W-:-:S05]  /*0290*/  @!P3 IMAD.WIDE.U32 R20, R23, R24, c[0x0][0x170] ;  /* 0x00005c001714b625 */ /* 0x000fca00078e0018 */
[----:B------:R-:W3:Y:S01]  /*02a0*/  @!P3 LDG.E.U16 R9, [R20.64] ;  /* 0x000000041409b981 */ /* 0x000ee2000c1e1500 */
[----:B------:R-:W-:Y:S01]  /*02b0*/  PRMT R8, RZ, 0x7610, R8 ;  /* 0x00007610ff087816 */ /* 0x000fe20000000008 */
[----:B------:R-:W-:-:S05]  /*02c0*/  @!P2 IMAD.WIDE.U32 R14, R22, R25, c[0x0][0x170] ;  /* 0x00005c00160ea625 */ /* 0x000fca00078e0019 */
[----:B------:R0:W5:Y:S01]  /*02d0*/  @!P2 LDG.E.U16 R8, [R14.64] ;  /* 0x000000040e08a981 */ /* 0x000162000c1e1500 */
[----:B------:R-:W-:Y:S01]  /*02e0*/  BSSY B0, `(.L_x_6336) ;  /* 0x0000037000007945 */ /* 0x000fe20003800000 */
[----:B--2---:R-:W-:-:S05]  /*02f0*/  @!P0 PRMT R5, RZ, 0x5410, R5 ;  /* 0x00005410ff058816 */ /* 0x004fca0000000005 */
[----:B----4-:R-:W-:Y:S02]  /*0300*/  @!P0 FMUL.FTZ R12, R5, -1.4426950216293334961 ;  /* 0xbfb8aa3b050c8820 */ /* 0x010fe40000410000 */
[----:B------:R-:W-:-:S05]  /*0310*/  IMAD.MOV.U32 R5, RZ, RZ, R3 ;  /* 0x000000ffff057224 */ /* 0x000fca00078e0003 */
[----:B------:R-:W-:-:S04]  /*0320*/  IADD3 R13, R5, 0x80, RZ ;  /* 0x00000080050d7810 */ /* 0x000fc80007ffe0ff */
[-C--:B------:R-:W-:Y:S02]  /*0330*/  ISETP.GE.AND P2, PT, R13, R2.reuse, PT ;  /* 0x000000020d00720c */ /* 0x080fe40003f46270 */
[----:B-1----:R-:W-:Y:S01]  /*0340*/  IADD3 R17, R5, 0x100, RZ ;  /* 0x0000010005117810 */ /* 0x002fe20007ffe0ff */
[----:B------:R-:W1:Y:S03]  /*0350*/  @!P0 MUFU.EX2 R12, R12 ;  /* 0x0000000c000c8308 */ /* 0x000e660000000800 */
[----:B------:R-:W-:-:S07]  /*0360*/  ISETP.GE.AND P3, PT, R17, R2, PT ;  /* 0x000000021100720c */ /* 0x000fce0003f66270 */
[----:B---3--:R-:W-:-:S05]  /*0370*/  @!P2 PRMT R4, RZ, 0x5410, R4 ;  /* 0x00005410ff04a816 */ /* 0x008fca0000000004 */
[----:B------:R-:W-:Y:S01]  /*0380*/  @!P2 FMUL.FTZ R4, R4, -1.4426950216293334961 ;  /* 0xbfb8aa3b0404a820 */ /* 0x000fe20000410000 */
[----:B0-----:R-:W-:-:S05]  /*0390*/  IADD3 R15, R5, 0x180, RZ ;  /* 0x00000180050f7810 */ /* 0x001fca0007ffe0ff */
[----:B------:R-:W0:Y:S01]  /*03a0*/  @!P2 MUFU.EX2 R4, R4 ;  /* 0x000000040004a308 */ /* 0x000e220000000800 */
[----:B------:R-:W-:Y:S02]  /*03b0*/  ISETP.GE.AND P1, PT, R15, R2, PT ;  /* 0x000000020f00720c */ /* 0x000fe40003f26270 */
[----:B------:R-:W-:Y:S01]  /*03c0*/  @!P3 PRMT R6, RZ, 0x5410, R6 ;  /* 0x00005410ff06b816 */ /* 0x000fe20000000006 */
[----:B-1----:R-:W-:-:S04]  /*03d0*/  @!P0 FADD.FTZ R16, R12, 1 ;  /* 0x3f8000000c108421 */ /* 0x002fc80000010000 */
[----:B------:R-:W-:Y:S01]  /*03e0*/  @!P3 FMUL.FTZ R12, R6, -1.4426950216293334961 ;  /* 0xbfb8aa3b060cb820 */ /* 0x000fe20000410000 */
[----:B------:R-:W-:Y:S01]  /*03f0*/  @!P0 MUFU.RCP R17, R16 ;  /* 0x0000001000118308 */ /* 0x000fe20000001000 */
[----:B0-----:R-:W-:-:S07]  /*0400*/  @!P2 FADD.FTZ R6, R4, 1 ;  /* 0x3f8000000406a421 */ /* 0x001fce0000010000 */
[----:B------:R-:W0:Y:S01]  /*0410*/  @!P3 MUFU.EX2 R12, R12 ;  /* 0x0000000c000cb308 */ /* 0x000e220000000800 */
[----:B------:R-:W-:-:S05]  /*0420*/  @!P1 PRMT R7, RZ, 0x5410, R7 ;  /* 0x00005410ff079816 */ /* 0x000fca0000000007 */
[----:B------:R-:W-:Y:S02]  /*0430*/  @!P1 FMUL.FTZ R15, R7, -1.4426950216293334961 ;  /* 0xbfb8aa3b070f9820 */ /* 0x000fe40000410000 */
[----:B------:R-:W1:Y:S01]  /*0440*/  @!P2 MUFU.RCP R6, R6 ;  /* 0x000000060006a308 */ /* 0x000e620000001000 */
[----:B------:R-:W-:Y:S01]  /*0450*/  @!P0 PRMT R10, RZ, 0x5410, R10 ;  /* 0x00005410ff0a8816 */ /* 0x000fe2000000000a */
[----:B------:R-:W-:Y:S01]  /*0460*/  @!P0 IMAD.MOV.U32 R5, RZ, RZ, R13 ;  /* 0x000000ffff058224 */ /* 0x000fe200078e000d */
[----:B------:R-:W-:-:S05]  /*0470*/  @!P2 PRMT R11, RZ, 0x5410, R11 ;  /* 0x00005410ff0ba816 */ /* 0x000fca000000000b */
[----:B------:R-:W2:Y:S01]  /*0480*/  @!P1 MUFU.EX2 R15, R15 ;  /* 0x0000000f000f9308 */ /* 0x000ea20000000800 */
[----:B0-----:R-:W-:Y:S01]  /*0490*/  @!P3 FADD.FTZ R7, R12, 1 ;  /* 0x3f8000000c07b421 */ /* 0x001fe20000010000 */
[----:B------:R-:W-:Y:S01]  /*04a0*/  @!P0 LEA R4, R0, R3, 0x9 ;  /* 0x0000000300048211 */ /* 0x000fe200078e48ff */
[----:B------:R-:W-:Y:S02]  /*04b0*/  @!P0 FMUL.FTZ R10, R10, R17 ;  /* 0x000000110a0a8220 */ /* 0x000fe40000410000 */
[----:B------:R-:W-:-:S03]  /*04c0*/  @!P0 IMAD.MOV.U32 R13, RZ, RZ, 0x2 ;  /* 0x00000002ff0d8424 */ /* 0x000fc600078e00ff */
[----:B------:R0:W3:Y:S01]  /*04d0*/  @!P3 MUFU.RCP R14, R7 ;  /* 0x00000007000eb308 */ /* 0x0000e20000001000 */
[----:B-1----:R-:W-:Y:S01]  /*04e0*/  @!P2 FMUL.FTZ R11, R11, R6 ;  /* 0x000000060b0ba220 */ /* 0x002fe20000410000 */
[----:B------:R-:W-:Y:S01]  /*04f0*/  @!P0 F2FP.BF16.PACK_AB R10, RZ, R10 ;  /* 0x0000000aff0a823e */ /* 0x000fe200000010ff */
[----:B0-----:R-:W-:-:S05]  /*0500*/  @!P0 IMAD.WIDE.U32 R6, R4, R13, c[0x0][0x168] ;  /* 0x00005a0004068625 */ /* 0x001fca00078e000d */
[----:B------:R0:W-:Y:S01]  /*0510*/  @!P0 STG.E.U16 [R6.64], R10 ;  /* 0x0000000a06008986 */ /* 0x0001e2000c101504 */
[----:B--2---:R-:W-:Y:S01]  /*0520*/  @!P1 FADD.FTZ R3, R15, 1 ;  /* 0x3f8000000f039421 */ /* 0x004fe20000010000 */
[----:B------:R-:W-:Y:S02]  /*0530*/  ISETP.GE.AND P4, PT, R5, R2, PT ;  /* 0x000000020500720c */ /* 0x000fe40003f86270 */
[----:B------:R-:W-:-:S03]  /*0540*/  @!P3 PRMT R9, RZ, 0x5410, R9 ;  /* 0x00005410ff09b816 */ /* 0x000fc60000000009 */
[----:B------:R-:W1:Y:S02]  /*0550*/  @!P1 MUFU.RCP R3, R3 ;  /* 0x0000000300039308 */ /* 0x000e640000001000 */
[----:B---3--:R-:W-:Y:S01]  /*0560*/  @!P3 FMUL.FTZ R9, R9, R14 ;  /* 0x0000000e0909b220 */ /* 0x008fe20000410000 */
[----:B------:R-:W-:-:S04]  /*0570*/  @!P2 F2FP.BF16.PACK_AB R11, RZ, R11 ;  /* 0x0000000bff0ba23e */ /* 0x000fc800000010ff */
[----:B------:R-:W-:Y:S01]  /*0580*/  @!P3 F2FP.BF16.PACK_AB R9, RZ, R9 ;  /* 0x00000009ff09b23e */ /* 0x000fe200000010ff */
[----:B------:R-:W-:Y:S05]  /*0590*/  @P4 BRA `(.L_x_6337) ;  /* 0x000000b000004947 */ /* 0x000fea0003800000 */
[----:B0-----:R-:W-:Y:S01]  /*05a0*/  IMAD R6, R0, 0x200, R5 ;  /* 0x0000020000067824 */ /* 0x001fe200078e0205 */
        /* <DEDUP_REMOVED lines=10> */
.L_x_6337:
[----:B0-----:R-:W-:Y:S05]  /*0650*/  BSYNC B0 ;  /* 0x0000000000007941 */ /* 0x001fea0003800000 */
.L_x_6336:
[----:B------:R-:W-:Y:S02]  /*0660*/  ISETP.GE.AND P0, PT, R5, R2, PT ;  /* 0x000000020500720c */ /* 0x000fe40003f06270 */
[----:B-----5:R-:W-:-:S05]  /*0670*/  @!P1 PRMT R8, RZ, 0x5410, R8 ;  /* 0x00005410ff089816 */ /* 0x020fca0000000008 */
[----:B-1----:R-:W-:-:S05]  /*0680*/  @!P1 FMUL.FTZ R3, R8, R3 ;  /* 0x0000000308039220 */ /* 0x002fca0000410000 */
[----:B------:R-:W-:Y:S01]  /*0690*/  @!P1 F2FP.BF16.PACK_AB R3, RZ, R3 ;  /* 0x00000003ff03923e */ /* 0x000fe200000010ff */
[----:B------:R-:W-:Y:S06]  /*06a0*/  @P0 EXIT ;  /* 0x000000000000094d */ /* 0x000fec0003800000 */
[----:B------:R-:W-:Y:S01]  /*06b0*/  IMAD R2, R0, 0x200, R5 ;  /* 0x0000020000027824 */ /* 0x000fe200078e0205 */
[----:B------:R-:W-:Y:S01]  /*06c0*/  PRMT R0, R3, 0x7610, R0 ;  /* 0x0000761003007816 */ /* 0x000fe20000000000 */
[----:B------:R-:W-:-:S04]  /*06d0*/  IMAD.MOV.U32 R5, RZ, RZ, 0x2 ;  /* 0x00000002ff057424 */ /* 0x000fc800078e00ff */
[----:B------:R-:W-:-:S05]  /*06e0*/  IMAD.WIDE.U32 R2, R2, R5, c[0x0][0x168] ;  /* 0x00005a0002027625 */ /* 0x000fca00078e0005 */
[----:B------:R-:W-:Y:S01]  /*06f0*/  STG.E.U16 [R2.64], R0 ;  /* 0x0000000002007986 */ /* 0x000fe2000c101504 */
[----:B------:R-:W-:Y:S05]  /*0700*/  EXIT ;  /* 0x000000000000794d */ /* 0x000fea0003800000 */
.L_x_6338:
        /* <DEDUP_REMOVED lines=15> */
.L_x_9064:


//--------------------- .text._ZN2at6native29vectorized_elementwise_kernelILi2EZZZNS0_10glu_kernelERNS_18TensorIteratorBaseEENKUlvE_clEvENKUlvE2_clEvEUlN3c108BFloat16ES7_E_St5arrayIPcLm3EEEEviT0_T1_ --------------------------
	.section	.text._ZN2at6native29vectorized_elementwise_kernelILi2EZZZNS0_10glu_kernelERNS_18TensorIteratorBaseEENKUlvE_clEvENKUlvE2_clEvEUlN3c108BFloat16ES7_E_St5arrayIPcLm3EEEEviT0_T1_,"ax",@progbits
	.sectioninfo	@"SHI_REGISTERS=32"
	.align	128
        .global         _ZN2at6native29vectorized_elementwise_kernelILi2EZZZNS0_10glu_kernelERNS_18TensorIteratorBaseEENKUlvE_clEvENKUlvE2_clEvEUlN3c108BFloat16ES7_E_St5arrayIPcLm3EEEEviT0_T1_
        .type           _ZN2at6native29vectorized_elementwise_kernelILi2EZZZNS0_10glu_kernelERNS_18TensorIteratorBaseEENKUlvE_clEvENKUlvE2_clEvEUlN3c108BFloat16ES7_E_St5arrayIPcLm3EEEEviT0_T1_,@function
        .size           _ZN2at6native29vectorized_elementwise_kernelILi2EZZZNS0_10glu_kernelERNS_18TensorIteratorBaseEENKUlvE_clEvENKUlvE2_clEvEUlN3c108BFloat16ES7_E_St5arrayIPcLm3EEEEviT0_T1_,(.L_x_9065 - _ZN2at6native29vectorized_elementwise_kernelILi2EZZZNS0_10glu_kernelERNS_18TensorIteratorBaseEENKUlvE_clEvENKUlvE2_clEvEUlN3c108BFloat16ES7_E_St5arrayIPcLm3EEEEviT0_T1_)
        .other          _ZN2at6native29vectorized_elementwise_kernelILi2EZZZNS0_10glu_kernelERNS_18TensorIteratorBaseEENKUlvE_clEvENKUlvE2_clEvEUlN3c108BFloat16ES7_E_St5arrayIPcLm3EEEEviT0_T1_,@"STO_CUDA_ENTRY STV_DEFAULT"
_ZN2at6native29vectorized_elementwise_kernelILi2EZZZNS0_10glu_kernelERNS_18TensorIteratorBaseEENKUlvE_clEvENKUlvE2_clEvEUlN3c108BFloat16ES7_E_St5arrayIPcLm3EEEEviT0_T1_:
.text._ZN2at6native29vectorized_elementwise_kernelILi2EZZZNS0_10glu_kernelERNS_18TensorIteratorBaseEENKUlvE_clEvENKUlvE2_clEvEUlN3c108BFloat16ES7_E_St5arrayIPcLm3EEEEviT0_T1_:
        /* <DEDUP_REMOVED lines=11> */
[----:B------:R-:W2:Y:S04]  /*00b0*/  LDG.E R14, [R12.64] ;  /* 0x000000040c0e7981 */ /* 0x000ea8000c1e1900 */
[----:B------:R0:W3:Y:S04]  /*00c0*/  LDG.E R15, [R12.64+0x200] ;  /* 0x000200040c0f7981 */ /* 0x0000e8000c1e1900 */
[----:B------:R-:W0:Y:S04]  /*00d0*/  LDG.E R9, [R12.64+0x400] ;  /* 0x000400040c097981 */ /* 0x000e28000c1e1900 */
[----:B------:R0:W4:Y:S01]  /*00e0*/  LDG.E R8, [R12.64+0x600] ;  /* 0x000600040c087981 */ /* 0x000122000c1e1900 */
[----:B------:R-:W-:-:S06]  /*00f0*/  IMAD.WIDE R4, R0, R3, c[0x0][0x170] ;  /* 0x00005c0000047625 */ /* 0x000fcc00078e0203 */
[----:B------:R-:W-:-:S05]  /*0100*/  IMAD.WIDE.U32 R16, R2, 0x4, R4 ;  /* 0x0000000402107825 */ /* 0x000fca00078e0004 */
[----:B------:R1:W5:Y:S04]  /*0110*/  LDG.E R7, [R16.64] ;  /* 0x0000000410077981 */ /* 0x000368000c1e1900 */
[----:B------:R1:W5:Y:S04]  /*0120*/  LDG.E R6, [R16.64+0x200] ;  /* 0x0002000410067981 */ /* 0x000368000c1e1900 */
[----:B------:R1:W5:Y:S04]  /*0130*/  LDG.E R4, [R16.64+0x400] ;  /* 0x0004000410047981 */ /* 0x000368000c1e1900 */
[----:B------:R1:W5:Y:S01]  /*0140*/  LDG.E R5, [R16.64+0x600] ;  /* 0x0006000410057981 */ /* 0x000362000c1e1900 */
[----:B--2---:R-:W-:-:S05]  /*0150*/  PRMT R10, RZ, 0x5410, R14 ;  /* 0x00005410ff0a7816 */ /* 0x004fca000000000e */
[----:B------:R-:W-:Y:S01]  /*0160*/  FMUL.FTZ R11, R10, -1.4426950216293334961 ;  /* 0xbfb8aa3b0a0b7820 */ /* 0x000fe20000410000 */
[----:B------:R-:W-:Y:S02]  /*0170*/  PRMT R10, RZ, 0x7610, R14 ;  /* 0x00007610ff0a7816 */ /* 0x000fe4000000000e */
[--C-:B0-----:R-:W-:Y:S02]  /*0180*/  PRMT R13, RZ, 0x5410, R9.reuse ;  /* 0x00005410ff0d7816 */ /* 0x101fe40000000009 */
[----:B------:R-:W-:Y:S01]  /*0190*/  PRMT R9, RZ, 0x7610, R9 ;  /* 0x00007610ff097816 */ /* 0x000fe20000000009 */
[----:B------:R-:W-:Y:S01]  /*01a0*/  FMUL.FTZ R12, R10, -1.4426950216293334961 ;  /* 0xbfb8aa3b0a0c7820 */ /* 0x000fe20000410000 */
[----:B---3--:R-:W-:Y:S01]  /*01b0*/  PRMT R10, RZ, 0x5410, R15 ;  /* 0x00005410ff0a7816 */ /* 0x008fe2000000000f */
[----:B------:R-:W0:Y:S01]  /*01c0*/  MUFU.EX2 R11, R11 ;  /* 0x0000000b000b7308 */ /* 0x000e220000000800 */
[----:B------:R-:W-:Y:S02]  /*01d0*/  FMUL.FTZ R13, R13, -1.4426950216293334961 ;  /* 0xbfb8aa3b0d0d7820 */ /* 0x000fe40000410000 */
[----:B------:R-:W-:-:S02]  /*01e0*/  FMUL.FTZ R9, R9, -1.4426950216293334961 ;  /* 0xbfb8aa3b09097820 */ /* 0x000fc40000410000 */
[----:B------:R-:W-:Y:S01]  /*01f0*/  FMUL.FTZ R14, R10, -1.4426950216293334961 ;  /* 0xbfb8aa3b0a0e7820 */ /* 0x000fe20000410000 */
[----:B------:R-:W-:Y:S02]  /*0200*/  PRMT R10, RZ, 0x7610, R15 ;  /* 0x00007610ff0a7816 */ /* 0x000fe4000000000f */
[--C-:B----4-:R-:W-:Y:S01]  /*0210*/  PRMT R15, RZ, 0x5410, R8.reuse ;  /* 0x00005410ff0f7816 */ /* 0x110fe20000000008 */
[----:B------:R-:W1:Y:S01]  /*0220*/  MUFU.EX2 R12, R12 ;  /* 0x0000000c000c7308 */ /* 0x000e620000000800 */
[----:B------:R-:W-:Y:S01]  /*0230*/  PRMT R8, RZ, 0x7610, R8 ;  /* 0x00007610ff087816 */ /* 0x000fe20000000008 */
[----:B------:R-:W-:Y:S02]  /*0240*/  FMUL.FTZ R10, R10, -1.4426950216293334961 ;  /* 0xbfb8aa3b0a0a7820 */ /* 0x000fe40000410000 */
[----:B------:R-:W-:Y:S02]  /*0250*/  FMUL.FTZ R15, R15, -1.4426950216293334961 ;  /* 0xbfb8aa3b0f0f7820 */ /* 0x000fe40000410000 */
[----:B------:R-:W-:-:S02]  /*0260*/  FMUL.FTZ R18, R8, -1.4426950216293334961 ;  /* 0xbfb8aa3b08127820 */ /* 0x000fc40000410000 */
[----:B------:R-:W2:Y:S01]  /*0270*/  MUFU.EX2 R14, R14 ;  /* 0x0000000e000e7308 */ /* 0x000ea20000000800 */
[----:B0-----:R-:W-:-:S07]  /*0280*/  FADD.FTZ R8, R11, 1 ;  /* 0x3f8000000b087421 */ /* 0x001fce0000010000 */
[----:B------:R-:W0:Y:S01]  /*0290*/  MUFU.EX2 R10, R10 ;  /* 0x0000000a000a7308 */ /* 0x000e220000000800 */
[----:B-1----:R-:W-:-:S07]  /*02a0*/  FADD.FTZ R17, R12, 1 ;  /* 0x3f8000000c117421 */ /* 0x002fce0000010000 */
[----:B------:R-:W1:Y:S01]  /*02b0*/  MUFU.EX2 R13, R13 ;  /* 0x0000000d000d7308 */ /* 0x000e620000000800 */
[----:B--2---:R-:W-:-:S07]  /*02c0*/  FADD.FTZ R14, R14, 1 ;  /* 0x3f8000000e0e7421 */ /* 0x004fce0000010000 */
[----:B------:R-:W2:Y:S01]  /*02d0*/  MUFU.EX2 R9, R9 ;  /* 0x0000000900097308 */ /* 0x000ea20000000800 */
[----:B0-----:R-:W-:-:S07]  /*02e0*/  FADD.FTZ R16, R10, 1 ;  /* 0x3f8000000a107421 */ /* 0x001fce0000010000 */
[----:B------:R-:W0:Y:S01]  /*02f0*/  MUFU.EX2 R18, R18 ;  /* 0x0000001200127308 */ /* 0x000e220000000800 */
[----:B-1----:R-:W-:Y:S01]  /*0300*/  FADD.FTZ R12, R13, 1 ;  /* 0x3f8000000d0c7421 */ /* 0x002fe20000010000 */
[----:B-----5:R-:W-:-:S06]  /*0310*/  PRMT R13, RZ, 0x5410, R7 ;  /* 0x00005410ff0d7816 */ /* 0x020fcc0000000007 */
[----:B------:R-:W1:Y:S01]  /*0320*/  MUFU.EX2 R15, R15 ;  /* 0x0000000f000f7308 */ /* 0x000e620000000800 */
[----:B--2---:R-:W-:-:S07]  /*0330*/  FADD.FTZ R11, R9, 1 ;  /* 0x3f800000090b7421 */ /* 0x004fce0000010000 */
[----:B------:R-:W2:Y:S01]  /*0340*/  MUFU.RCP R14, R14 ;  /* 0x0000000e000e7308 */ /* 0x000ea20000001000 */
[----:B0-----:R-:W-:Y:S01]  /*0350*/  FADD.FTZ R9, R18, 1 ;  /* 0x3f80000012097421 */ /* 0x001fe20000010000 */
[----:B------:R-:W-:Y:S02]  /*0360*/  PRMT R18, RZ, 0x7610, R7 ;  /* 0x00007610ff127816 */ /* 0x000fe40000000007 */
[----:B------:R-:W-:-:S04]  /*0370*/  PRMT R7, RZ, 0x5410, R6 ;  /* 0x00005410ff077816 */ /* 0x000fc80000000006 */
[----:B------:R-:W0:Y:S01]  /*0380*/  MUFU.RCP R8, R8 ;  /* 0x0000000800087308 */ /* 0x000e220000001000 */
[----:B-1----:R-:W-:-:S07]  /*0390*/  FADD.FTZ R10, R15, 1 ;  /* 0x3f8000000f0a7421 */ /* 0x002fce0000010000 */
[----:B------:R-:W1:Y:S01]  /*03a0*/  MUFU.RCP R16, R16 ;  /* 0x0000001000107308 */ /* 0x000e620000001000 */
[----:B--2---:R-:W-:Y:S01]  /*03b0*/  FMUL.FTZ R14, R7, R14 ;  /* 0x0000000e070e7220 */ /* 0x004fe20000410000 */
[----:B------:R-:W-:-:S06]  /*03c0*/  PRMT R7, RZ, 0x7610, R6 ;  /* 0x00007610ff077816 */ /* 0x000fcc0000000006 */
[----:B------:R-:W2:Y:S01]  /*03d0*/  MUFU.RCP R12, R12 ;  /* 0x0000000c000c7308 */ /* 0x000ea20000001000 */
[----:B0-----:R-:W-:-:S07]  /*03e0*/  FMUL.FTZ R8, R13, R8 ;  /* 0x000000080d087220 */ /* 0x001fce0000410000 */
[----:B------:R-:W0:Y:S01]  /*03f0*/  MUFU.RCP R17, R17 ;  /* 0x0000001100117308 */ /* 0x000e220000001000 */
[----:B-1----:R-:W-:Y:S01]  /*0400*/  FMUL.FTZ R13, R7, R16 ;  /* 0x00000010070d7220 */ /* 0x002fe20000410000 */
[--C-:B------:R-:W-:Y:S02]  /*0410*/  PRMT R7, RZ, 0x5410, R4.reuse ;  /* 0x00005410ff077816 */ /* 0x100fe40000000004 */
[----:B------:R-:W-:Y:S02]  /*0420*/  PRMT R4, RZ, 0x7610, R4 ;  /* 0x00007610ff047816 */ /* 0x000fe40000000004 */
[----:B------:R-:W-:Y:S02]  /*0430*/  F2FP.BF16.PACK_AB R13, R13, R14 ;  /* 0x0000000e0d0d723e */ /* 0x000fe400000010ff */
[----:B------:R-:W1:Y:S01]  /*0440*/  MUFU.RCP R11, R11 ;  /* 0x0000000b000b7308 */ /* 0x000e620000001000 */
[----:B--2---:R-:W-:Y:S02]  /*0450*/  FMUL.FTZ R12, R7, R12 ;  /* 0x0000000c070c7220 */ /* 0x004fe40000410000 */
[----:B------:R-:W-:Y:S01]  /*0460*/  IMAD.WIDE.U32 R6, R0, R3, c[0x0][0x168] ;  /* 0x00005a0000067625 */ /* 0x000fe200078e0003 */
[----:B------:R-:W-:-:S02]  /*0470*/  PRMT R3, RZ, 0x5410, R5 ;  /* 0x00005410ff037816 */ /* 0x000fc40000000005 */
[----:B------:R-:W-:Y:S02]  /*0480*/  PRMT R0, RZ, 0x7610, R5 ;  /* 0x00007610ff007816 */ /* 0x000fe40000000005 */
[----:B------:R-:W2:Y:S01]  /*0490*/  MUFU.RCP R10, R10 ;  /* 0x0000000a000a7308 */ /* 0x000ea20000001000 */
[----:B0-----:R-:W-:Y:S02]  /*04a0*/  FMUL.FTZ R17, R18, R17 ;  /* 0x0000001112117220 */ /* 0x001fe40000410000 */
[----:B------:R-:W-:-:S03]  /*04b0*/  IMAD.WIDE R6, R2, 0x4, R6 ;  /* 0x0000000402067825 */ /* 0x000fc600078e0206 */
[----:B------:R-:W-:Y:S02]  /*04c0*/  F2FP.BF16.PACK_AB R17, R17, R8 ;  /* 0x000000081111723e */ /* 0x000fe400000010ff */
[----:B------:R-:W0:Y:S01]  /*04d0*/  MUFU.RCP R9, R9 ;  /* 0x0000000900097308 */ /* 0x000e220000001000 */
[----:B-1----:R-:W-:Y:S01]  /*04e0*/  FMUL.FTZ R11, R4, R11 ;  /* 0x0000000b040b7220 */ /* 0x002fe20000410000 */
[----:B------:R-:W-:Y:S04]  /*04f0*/  STG.E [R6.64+0x200], R13 ;  /* 0x0002000d06007986 */ /* 0x000fe8000c101904 */
[----:B------:R-:W-:Y:S01]  /*0500*/  F2FP.BF16.PACK_AB R11, R11, R12 ;  /* 0x0000000c0b0b723e */ /* 0x000fe200000010ff */
[----:B------:R-:W-:Y:S01]  /*0510*/  STG.E [R6.64], R17 ;  /* 0x0000001106007986 */ /* 0x000fe2000c101904 */
[----:B--2---:R-:W-:-:S03]  /*0520*/  FMUL.FTZ R3, R3, R10 ;  /* 0x0000000a03037220 */ /* 0x004fc60000410000 */
[----:B------:R-:W-:Y:S01]  /*0530*/  STG.E [R6.64+0x400], R11 ;  /* 0x0004000b06007986 */ /* 0x000fe2000c101904 */
[----:B0-----:R-:W-:-:S05]  /*0540*/  FMUL.FTZ R0, R0, R9 ;  /* 0x0000000900007220 */ /* 0x001fca0000410000 */
[----:B------:R-:W-:-:S05]  /*0550*/  F2FP.BF16.PACK_AB R3, R0, R3 ;  /* 0x000000030003723e */ /* 0x000fca00000010ff */
[----:B------:R-:W-:Y:S01]  /*0560*/  STG.E [R6.64+0x600], R3 ;  /* 0x0006000306007986 */ /* 0x000fe2000c101904 */
[----:B------:R-:W-:Y:S05]  /*0570*/  EXIT ;  /* 0x000000000000794d */ /* 0x000fea0003800000 */
.L_x_6339:
[----:B------:R-:W0:Y:S01]  /*0580*/  S2R R9, SR_TID.X ;  /* 0x0000000000097919 */ /* 0x000e220000002100 */
[----:B------:R-:W-:Y:S02]  /*0590*/  PRMT R22, RZ, 0x7610, R22 ;  /* 0x00007610ff167816 */ /* 0x000fe40000000016 */
[----:B0-----:R-:W-:Y:S01]  /*05a0*/  ISETP.GE.AND P0, PT, R9, R2, PT ;  /* 0x000000020900720c */ /* 0x001fe20003f06270 */
[----:B------:R-:W-:-:S12]  /*05b0*/  IMAD.MOV.U32 R28, RZ, RZ, R9 ;  /* 0x000000ffff1c7224 */ /* 0x000fd800078e0009 */
[----:B------:R-:W-:Y:S01]  /*05c0*/  @!P0 IMAD.IADD R20, R0, 0x1, R28 ;  /* 0x0000000100148824 */ /* 0x000fe200078e021c */
[----:B------:R-:W-:Y:S01]  /*05d0*/  @!P0 IADD3 R28, R28, 0x80, RZ ;  /* 0x000000801c1c8810 */ /* 0x000fe20007ffe0ff */
[----:B------:R-:W-:-:S03]  /*05e0*/  @!P0 IMAD.MOV.U32 R21, RZ, RZ, 0x2 ;  /* 0x00000002ff158424 */ /* 0x000fc600078e00ff */
[----:B------:R-:W-:Y:S01]  /*05f0*/  ISETP.GE.AND P4, PT, R28, R2, PT ;  /* 0x000000021c00720c */ /* 0x000fe20003f86270 */
[----:B------:R-:W-:Y:S01]  /*0600*/  @!P0 IMAD.WIDE.U32 R12, R20, R21, c[0x0][0x178] ;  /* 0x00005e00140c8625 */ /* 0x000fe200078e0015 */
[----:B------:R-:W-:Y:S02]  /*0610*/  PRMT R8, RZ, 0x7610, R8 ;  /* 0x00007610ff087816 */ /* 0x000fe40000000008 */
[----:B------:R-:W-:Y:S02]  /*0620*/  PRMT R3, RZ, 0x7610, R3 ;  /* 0x00007610ff037816 */ /* 0x000fe40000000003 */
[----:B------:R-:W-:Y:S01]  /*0630*/  PRMT R4, RZ, 0x7610, R4 ;  /* 0x00007610ff047816 */ /* 0x000fe20000000004 */
[----:B------:R0:W2:Y:S06]  /*0640*/  @!P0 LDG.E.U16 R22, [R12.64] ;  /* 0x000000040c168981 */ /* 0x0000ac000c1e1500 */
[----:B------:R-:W-:Y:S01]  /*0650*/  @!P4 IADD3 R23, R0, R28, RZ ;  /* 0x0000001c0017c210 */ /* 0x000fe20007ffe0ff */
[----:B------:R-:W-:Y:S01]  /*0660*/  @!P4 IMAD.MOV.U32 R24, RZ, RZ, 0x2 ;  /* 0x00000002ff18c424 */ /* 0x000fe200078e00ff */
[----:B------:R-:W-:-:S04]  /*0670*/  @!P4 IADD3 R28, R28, 0x80, RZ ;  /* 0x000000801c1cc810 */ /* 0x000fc80007ffe0ff */
[----:B------:R-:W-:-:S13]  /*0680*/  ISETP.GE.AND P5, PT, R28, R2, PT ;  /* 0x000000021c00720c */ /* 0x000fda0003fa6270 */
[----:B------:R-:W-:Y:S01]  /*0690*/  @!P5 IMAD.IADD R5, R0, 0x1, R28 ;  /* 0x000000010005d824 */ /* 0x000fe200078e021c */
[----:B------:R-:W-:-:S04]  /*06a0*/  @!P5 IADD3 R28, R28, 0x80, RZ ;  /* 0x000000801c1cd810 */ /* 0x000fc80007ffe0ff */
[----:B------:R-:W-:Y:S01]  /*06b0*/  ISETP.GE.AND P1, PT, R28, R2, PT ;  /* 0x000000021c00720c */ /* 0x000fe20003f26270 */
[----:B------:R-:W-:-:S05]  /*06c0*/  @!P4 IMAD.WIDE.U32 R14, R23, R24, c[0x0][0x178] ;  /* 0x00005e00170ec625 */ /* 0x000fca00078e0018 */
[----:B------:R1:W3:Y:S07]  /*06d0*/  @!P4 LDG.E.U16 R8, [R14.64] ;  /* 0x000000040e08c981 */ /* 0x0002ee000c1e1500 */
[----:B------:R-:W-:Y:S01]  /*06e0*/  @!P1 IMAD.IADD R17, R0, 0x1, R28 ;  /* 0x0000000100119824 */ /* 0x000fe200078e021c */
[----:B------:R-:W-:-:S04]  /*06f0*/  @!P1 IADD3 R28, R28, 0x80, RZ ;  /* 0x000000801c1c9810 */ /* 0x000fc80007ffe0ff */
[----:B------:R-:W-:Y:S02]  /*0700*/  ISETP.GE.AND P3, PT, R28, R2, PT ;  /* 0x000000021c00720c */ /* 0x000fe40003f66270 */
[----:B------:R-:W-:Y:S01]  /*0710*/  @!P5 MOV R10, 0x2 ;  /* 0x00000002000ad802 */ /* 0x000fe20000000f00 */
[----:B------:R-:W-:-:S10]  /*0720*/  @!P1 IMAD.MOV.U32 R16, RZ, RZ, 0x2 ;  /* 0x00000002ff109424 */ /* 0x000fd400078e00ff */
[----:B------:R-:W-:Y:S01]  /*0730*/  @!P3 IMAD.IADD R27, R0, 0x1, R28 ;  /* 0x00000001001bb824 */ /* 0x000fe200078e021c */
[----:B------:R-:W-:Y:S01]  /*0740*/  @!P3 IADD3 R28, R28, 0x80, RZ ;  /* 0x000000801c1cb810 */ /* 0x000fe20007ffe0ff */
[----:B------:R-:W-:-:S03]  /*0750*/  @!P5 IMAD.WIDE.U32 R6, R5, R10, c[0x0][0x178] ;  /* 0x00005e000506d625 */ /* 0x000fc600078e000a */
[----:B------:R-:W-:Y:S02]  /*0760*/  ISETP.GE.AND P2, PT, R28, R2, PT ;  /* 0x000000021c00720c */ /* 0x000fe40003f46270 */
[----:B------:R4:W5:Y:S01]  /*0770*/  @!P5 LDG.E.U16 R3, [R6.64] ;  /* 0x000000040603d981 */ /* 0x000962000c1e1500 */
[----:B------:R-:W-:-:S04]  /*0780*/  @!P1 IMAD.WIDE.U32 R18, R17, R16, c[0x0][0x178] ;  /* 0x00005e0011129625 */ /* 0x000fc800078e0010 */
[----:B-1----:R-:W-:Y:S01]  /*0790*/  @!P4 IMAD.WIDE.U32 R14, R23, R24, c[0x0][0x170] ;  /* 0x00005c00170ec625 */ /* 0x002fe200078e0018 */
[----:B------:R1:W2:Y:S05]  /*07a0*/  @!P1 LDG.E.U16 R4, [R18.64] ;  /* 0x0000000412049981 */ /* 0x0002aa000c1e1500 */
[----:B------:R-:W-:Y:S01]  /*07b0*/  @!P2 IMAD.IADD R24, R0, 0x1, R28 ;  /* 0x000000010018a824 */ /* 0x000fe200078e021c */
[----:B------:R-:W-:-:S04]  /*07c0*/  @!P2 IADD3 R28, R28, 0x80, RZ ;  /* 0x000000801c1ca810 */ /* 0x000fc80007ffe0ff */
[----:B------:R-:W-:Y:S01]  /*07d0*/  ISETP.GE.AND P6, PT, R28, R2, PT ;  /* 0x000000021c00720c */ /* 0x000fe20003fc6270 */
[----:B------:R-:W-:Y:S01]  /*07e0*/  @!P3 IMAD.MOV.U32 R26, RZ, RZ, 0x2 ;  /* 0x00000002ff1ab424 */ /* 0x000fe200078e00ff */
[----:B0-----:R-:W-:Y:S02]  /*07f0*/  PRMT R12, RZ, 0x7610, R12 ;  /* 0x00007610ff0c7816 */ /* 0x001fe4000000000c */
[----:B------:R-:W-:Y:S01]  /*0800*/  PRMT R11, RZ, 0x7610, R11 ;  /* 0x00007610ff0b7816 */ /* 0x000fe2000000000b */
[----:B----4-:R-:W-:-:S03]  /*0810*/  @!P3 IMAD.WIDE.U32 R6, R27, R26, c[0x0][0x178] ;  /* 0x00005e001b06b625 */ /* 0x010fc600078e001a */
[----:B------:R0:W4:Y:S04]  /*0820*/  @!P4 LDG.E.U16 R12, [R14.64] ;  /* 0x000000040e0cc981 */ /* 0x000128000c1e1500 */
[----:B------:R0:W4:Y:S01]  /*0830*/  @!P3 LDG.E.U16 R11, [R6.64] ;  /* 0x00000004060bb981 */ /* 0x000122000c1e1500 */
[----:B------:R-:W-:Y:S02]  /*0840*/  @!P6 IADD3 R25, R0, R28, RZ ;  /* 0x0000001c0019e210 */ /* 0x000fe40007ffe0ff */
[----:B------:R-:W-:-:S04]  /*0850*/  @!P6 IADD3 R28, R28, 0x80, RZ ;  /* 0x000000801c1ce810 */ /* 0x000fc80007ffe0ff */
[----:B------:R-:W-:Y:S01]  /*0860*/  ISETP.GE.AND P4, PT, R28, R2, PT ;  /* 0x000000021c00720c */ /* 0x000fe20003f86270 */
[----:B------:R-:W-:Y:S01]  /*0870*/  @!P1 IMAD.WIDE.U32 R16, R17, R16, c[0x0][0x170] ;  /* 0x00005c0011109625 */ /* 0x000fe200078e0010 */
[----:B0-----:R-:W-:Y:S02]  /*0880*/  PRMT R7, RZ, 0x7610, R7 ;  /* 0x00007610ff077816 */ /* 0x001fe40000000007 */
[----:B------:R-:W-:Y:S01]  /*0890*/  PRMT R23, RZ, 0x7610, R23 ;  /* 0x00007610ff177816 */ /* 0x000fe20000000017 */
[----:B-1----:R-:W-:Y:S01]  /*08a0*/  @!P5 IMAD.WIDE.U32 R18, R5, R10, c[0x0][0x170] ;  /* 0x00005c000512d625 */ /* 0x002fe200078e000a */
[----:B------:R-:W-:Y:S02]  /*08b0*/  PRMT R13, RZ, 0x7610, R13 ;  /* 0x00007610ff0d7816 */ /* 0x000fe4000000000d */
[----:B------:R0:W4:Y:S01]  /*08c0*/  @!P1 LDG.E.U16 R7, [R16.64] ;  /* 0x0000000410079981 */ /* 0x000122000c1e1500 */
[----:B------:R-:W-:Y:S01]  /*08d0*/  @!P0 IMAD.WIDE.U32 R20, R20, R21, c[0x0][0x170] ;  /* 0x00005c0014148625 */ /* 0x000fe200078e0015 */
[----:B------:R-:W-:-:S02]  /*08e0*/  PRMT R10, RZ, 0x7610, R10 ;  /* 0x00007610ff0a7816 */ /* 0x000fc4000000000a */
[----:B------:R1:W4:Y:S01]  /*08f0*/  @!P5 LDG.E.U16 R13, [R18.64] ;  /* 0x00000004120dd981 */ /* 0x000322000c1e1500 */
[----:B------:R-:W-:Y:S02]  /*0900*/  @!P2 IMAD.MOV.U32 R5, RZ, RZ, 0x2 ;  /* 0x00000002ff05a424 */ /* 0x000fe400078e00ff */
[----:B------:R-:W-:Y:S01]  /*0910*/  @!P6 IMAD.MOV.U32 R6, RZ, RZ, 0x2 ;  /* 0x00000002ff06e424 */ /* 0x000fe200078e00ff */
[----:B------:R1:W4:Y:S01]  /*0920*/  @!P0 LDG.E.U16 R23, [R20.64] ;  /* 0x0000000414178981 */ /* 0x000322000c1e1500 */
[----:B0-----:R-:W-:Y:S02]  /*0930*/  @!P4 IMAD.IADD R17, R0, 0x1, R28 ;  /* 0x000000010011c824 */ /* 0x001fe400078e021c */
[----:B------:R-:W-:Y:S01]  /*0940*/  @!P4 IMAD.MOV.U32 R28, RZ, RZ, 0x2 ;  /* 0x00000002ff1cc424 */ /* 0x000fe200078e00ff */
[----:B------:R-:W-:Y:S01]  /*0950*/  PRMT R29, RZ, 0x7610, R29 ;  /* 0x00007610ff1d7816 */ /* 0x000fe2000000001d */
[----:B------:R-:W-:Y:S01]  /*0960*/  @!P2 IMAD.WIDE.U32 R14, R24, R5, c[0x0][0x178] ;  /* 0x00005e00180ea625 */ /* 0x000fe200078e0005 */
[----:B------:R-:W-:-:S03]  /*0970*/  PRMT R16, RZ, 0x7610, R16 ;  /* 0x00007610ff107816 */ /* 0x000fc60000000010 */
[----:B-1----:R-:W-:Y:S01]  /*0980*/  @!P6 IMAD.WIDE.U32 R18, R25, R6, c[0x0][0x178] ;  /* 0x00005e001912e625 */ /* 0x002fe200078e0006 */
[----:B------:R0:W4:Y:S03]  /*0990*/  @!P2 LDG.E.U16 R10, [R14.64] ;  /* 0x000000040e0aa981 */ /* 0x000126000c1e1500 */
[----:B------:R-:W-:Y:S01]  /*09a0*/  @!P4 IMAD.WIDE.U32 R20, R17, R28, c[0x0][0x178] ;  /* 0x00005e001114c625 */ /* 0x000fe200078e001c */
[----:B------:R1:W4:Y:S04]  /*09b0*/  @!P6 LDG.E.U16 R29, [R18.64] ;  /* 0x00000004121de981 */ /* 0x000328000c1e1500 */
[----:B------:R1:W4:Y:S01]  /*09c0*/  @!P4 LDG.E.U16 R16, [R20.64] ;  /* 0x000000041410c981 */ /* 0x000322000c1e1500 */
[----:B0-----:R-:W-:Y:S01]  /*09d0*/  @!P3 IMAD.WIDE.U32 R14, R27, R26, c[0x0][0x170] ;  /* 0x00005c001b0eb625 */ /* 0x001fe200078e001a */
[----:B-1----:R-:W-:-:S03]  /*09e0*/  PRMT R18, RZ, 0x7610, R18 ;  /* 0x00007610ff127816 */ /* 0x002fc60000000012 */
[----:B------:R-:W-:Y:S01]  /*09f0*/  @!P2 IMAD.WIDE.U32 R26, R24, R5, c[0x0][0x170] ;  /* 0x00005c00181aa625 */ /* 0x000fe200078e0005 */
[----:B------:R-:W-:Y:S02]  /*0a00*/  PRMT R19, RZ, 0x7610, R19 ;  /* 0x00007610ff137816 */ /* 0x000fe40000000013 */
[----:B------:R-:W-:Y:S01]  /*0a10*/  PRMT R5, RZ, 0x7610, R5 ;  /* 0x00007610ff057816 */ /* 0x000fe20000000005 */
[----:B------:R-:W-:Y:S01]  /*0a20*/  @!P6 IMAD.WIDE.U32 R24, R25, R6, c[0x0][0x170] ;  /* 0x00005c001918e625 */ /* 0x000fe200078e0006 */
[----:B------:R0:W4:Y:S01]  /*0a30*/  @!P3 LDG.E.U16 R18, [R14.64] ;  /* 0x000000040e12b981 */ /* 0x000122000c1e1500 */
[----:B------:R-:W-:-:S03]  /*0a40*/  PRMT R6, RZ, 0x7610, R6 ;  /* 0x00007610ff067816 */ /* 0x000fc60000000006 */
[----:B------:R-:W4:Y:S04]  /*0a50*/  @!P2 LDG.E.U16 R19, [R26.64] ;  /* 0x000000041a13a981 */ /* 0x000f28000c1e1500 */
[----:B------:R1:W4:Y:S01]  /*0a60*/  @!P6 LDG.E.U16 R5, [R24.64] ;  /* 0x000000041805e981 */ /* 0x000322000c1e1500 */
[----:B0-----:R-:W-:-:S05]  /*0a70*/  @!P4 IMAD.WIDE.U32 R14, R17, R28, c[0x0][0x170] ;  /* 0x00005c00110ec625 */ /* 0x001fca00078e001c */
[----:B------:R0:W4:Y:S01]  /*0a80*/  @!P4 LDG.E.U16 R6, [R14.64] ;  /* 0x000000040e06c981 */ /* 0x000122000c1e1500 */
[----:B------:R-:W-:-:S04]  /*0a90*/  MOV R21, R9 ;  /* 0x0000000900157202 */ /* 0x000fc80000000f00 */
[----:B------:R-:W-:-:S04]  /*0aa0*/  IADD3 R17, R21, 0x80, RZ ;  /* 0x0000008015117810 */ /* 0x000fc80007ffe0ff */
[----:B------:R-:W-:Y:S02]  /*0ab0*/  ISETP.GE.AND P5, PT, R17, R2, PT ;  /* 0x000000021100720c */ /* 0x000fe40003fa6270 */
[----:B-1----:R-:W-:-:S04]  /*0ac0*/  IADD3 R25, R21, 0x100, RZ ;  /* 0x0000010015197810 */ /* 0x002fc80007ffe0ff */
[----:B------:R-:W-:Y:S02]  /*0ad0*/  ISETP.GE.AND P1, PT, R25, R2, PT ;  /* 0x000000021900720c */ /* 0x000fe40003f26270 */
[----:B0-----:R-:W-:-:S04]  /*0ae0*/  IADD3 R15, R21, 0x180, RZ ;  /* 0x00000180150f7810 */ /* 0x001fc80007ffe0ff */
[----:B------:R-:W-:Y:S02]  /*0af0*/  ISETP.GE.AND P2, PT, R15, R2, PT ;  /* 0x000000020f00720c */ /* 0x000fe40003f46270 */
[----:B------:R-:W-:-:S04]  /*0b00*/  IADD3 R15, R21, 0x200, RZ ;  /* 0x00000200150f7810 */ /* 0x000fc80007ffe0ff */
[----:B------:R-:W-:Y:S02]  /*0b10*/  ISETP.GE.AND P3, PT, R15, R2, PT ;  /* 0x000000020f00720c */ /* 0x000fe40003f66270 */
[----:B------:R-:W-:-:S04]  /*0b20*/  IADD3 R25, R21, 0x280, RZ ;  /* 0x0000028015197810 */ /* 0x000fc80007ffe0ff */
[----:B------:R-:W-:Y:S02]  /*0b30*/  ISETP.GE.AND P4, PT, R25, R2, PT ;  /* 0x000000021900720c */ /* 0x000fe40003f86270 */
[----:B------:R-:W-:Y:S01]  /*0b40*/  IADD3 R25, R21, 0x380, RZ ;  /* 0x0000038015197810 */ /* 0x000fe20007ffe0ff */
[----:B------:R-:W-:Y:S01]  /*0b50*/  @!P0 IMAD.IADD R9, R0, 0x1, R9 ;  /* 0x0000000100098824 */ /* 0x000fe200078e0209 */
[----:B------:R-:W-:Y:S01]  /*0b60*/  BSSY B0, `(.L_x_6340) ;  /* 0x0000075000007945 */ /* 0x000fe20003800000 */
[----:B------:R-:W-:Y:S01]  /*0b70*/  BSSY B1, `(.L_x_6341) ;  /* 0x000006d000017945 */ /* 0x000fe20003800000 */
[----:B---3--:R-:W-:-:S05]  /*0b80*/  @!P5 PRMT R8, RZ, 0x5410, R8 ;  /* 0x00005410ff08d816 */ /* 0x008fca0000000008 */
[----:B------:R-:W-:-:S06]  /*0b90*/  @!P5 FMUL.FTZ R20, R8, -1.4426950216293334961 ;  /* 0xbfb8aa3b0814d820 */ /* 0x000fcc0000410000 */
[----:B------:R-:W0:Y:S01]  /*0ba0*/  @!P5 MUFU.EX2 R20, R20 ;  /* 0x000000140014d308 */ /* 0x000e220000000800 */
[----:B-----5:R-:W-:-:S05]  /*0bb0*/  @!P1 PRMT R3, RZ, 0x5410, R3 ;  /* 0x00005410ff039816 */ /* 0x020fca0000000003 */
[----:B------:R-:W-:Y:S01]  /*0bc0*/  @!P1 FMUL.FTZ R3, R3, -1.4426950216293334961 ;  /* 0xbfb8aa3b03039820 */ /* 0x000fe20000410000 */
[----:B--2---:R-:W-:Y:S01]  /*0bd0*/  @!P2 PRMT R4, RZ, 0x5410, R4 ;  /* 0x00005410ff04a816 */ /* 0x004fe20000000004 */
[----:B0-----:R-:W-:-:S04]  /*0be0*/  @!P5 FADD.FTZ R14, R20, 1 ;  /* 0x3f800000140ed421 */ /* 0x001fc80000010000 */
[----:B------:R-:W0:Y:S01]  /*0bf0*/  @!P1 MUFU.EX2 R3, R3 ;  /* 0x0000000300039308 */ /* 0x000e220000000800 */
[----:B------:R-:W-:-:S07]  /*0c00*/  @!P2 FMUL.FTZ R15, R4, -1.4426950216293334961 ;  /* 0xbfb8aa3b040fa820 */ /* 0x000fce0000410000 */
[----:B------:R-:W1:Y:S08]  /*0c10*/  @!P5 MUFU.RCP R14, R14 ;  /* 0x0000000e000ed308 */ /* 0x000e700000001000 */
[----:B------:R-:W2:Y:S01]  /*0c20*/  @!P2 MUFU.EX2 R15, R15 ;  /* 0x0000000f000fa308 */ /* 0x000ea20000000800 */
[----:B0-----:R-:W-:Y:S01]  /*0c30*/  @!P1 FADD.FTZ R4, R3, 1 ;  /* 0x3f80000003049421 */ /* 0x001fe20000010000 */
[----:B----4-:R-:W-:-:S02]  /*0c40*/  @!P3 PRMT R11, RZ, 0x5410, R11 ;  /* 0x00005410ff0bb816 */ /* 0x010fc4000000000b */
[----:B------:R-:W-:Y:S02]  /*0c50*/  @!P5 PRMT R3, RZ, 0x5410, R12 ;  /* 0x00005410ff03d816 */ /* 0x000fe4000000000c */
[----:B------:R-:W-:Y:S01]  /*0c60*/  @!P0 PRMT R22, RZ, 0x5410, R22 ;  /* 0x00005410ff168816 */ /* 0x000fe20000000016 */
[----:B------:R-:W-:Y:S02]  /*0c70*/  @!P3 FMUL.FTZ R20, R11, -1.4426950216293334961 ;  /* 0xbfb8aa3b0b14b820 */ /* 0x000fe40000410000 */
[----:B-1----:R-:W-:Y:S02]  /*0c80*/  @!P5 FMUL.FTZ R3, R3, R14 ;  /* 0x0000000e0303d220 */ /* 0x002fe40000410000 */
[----:B------:R-:W-:Y:S02]  /*0c90*/  @!P0 FMUL.FTZ R22, R22, -1.4426950216293334961 ;  /* 0xbfb8aa3b16168820 */ /* 0x000fe40000410000 */
[----:B--2---:R-:W-:Y:S01]  /*0ca0*/  @!P2 FADD.FTZ R11, R15, 1 ;  /* 0x3f8000000f0ba421 */ /* 0x004fe20000010000 */
[----:B------:R-:W-:-:S02]  /*0cb0*/  IADD3 R15, R21, 0x300, RZ ;  /* 0x00000300150f7810 */ /* 0x000fc40007ffe0ff */
[----:B------:R-:W-:Y:S01]  /*0cc0*/  @!P5 F2FP.BF16.PACK_AB R3, RZ, R3 ;  /* 0x00000003ff03d23e */ /* 0x000fe200000010ff */
[----:B------:R-:W0:Y:S01]  /*0cd0*/  @!P0 MUFU.EX2 R22, R22 ;  /* 0x0000001600168308 */ /* 0x000e220000000800 */
[-C--:B------:R-:W-:Y:S02]  /*0ce0*/  ISETP.GE.AND P6, PT, R15, R2.reuse, PT ;  /* 0x000000020f00720c */ /* 0x080fe40003fc6270 */
[----:B------:R-:W-:Y:S02]  /*0cf0*/  ISETP.GE.AND P5, PT, R25, R2, PT ;  /* 0x000000021900720c */ /* 0x000fe40003fa6270 */
[----:B------:R-:W-:-:S09]  /*0d00*/  @!P4 PRMT R10, RZ, 0x5410, R10 ;  /* 0x00005410ff0ac816 */ /* 0x000fd2000000000a */
[----:B------:R-:W-:Y:S02]  /*0d10*/  @!P6 PRMT R29, RZ, 0x5410, R29 ;  /* 0x00005410ff1de816 */ /* 0x000fe4000000001d */
[----:B------:R-:W-:Y:S01]  /*0d20*/  @!P5 PRMT R16, RZ, 0x5410, R16 ;  /* 0x00005410ff10d816 */ /* 0x000fe20000000010 */
[----:B0-----:R-:W-:Y:S02]  /*0d30*/  @!P0 FADD.FTZ R8, R22, 1 ;  /* 0x3f80000016088421 */ /* 0x001fe40000010000 */
[----:B------:R-:W-:Y:S02]  /*0d40*/  @!P4 FMUL.FTZ R15, R10, -1.4426950216293334961 ;  /* 0xbfb8aa3b0a0fc820 */ /* 0x000fe40000410000 */
[----:B------:R-:W-:Y:S02]  /*0d50*/  @!P6 FMUL.FTZ R29, R29, -1.4426950216293334961 ;  /* 0xbfb8aa3b1d1de820 */ /* 0x000fe40000410000 */
[----:B------:R-:W-:Y:S01]  /*0d60*/  @!P5 FMUL.FTZ R14, R16, -1.4426950216293334961 ;  /* 0xbfb8aa3b100ed820 */ /* 0x000fe20000410000 */
[----:B------:R-:W0:Y:S08]  /*0d70*/  @!P3 MUFU.EX2 R20, R20 ;  /* 0x000000140014b308 */ /* 0x000e300000000800 */
[----:B------:R-:W-:Y:S08]  /*0d80*/  @!P0 MUFU.RCP R8, R8 ;  /* 0x0000000800088308 */ /* 0x000ff00000001000 */
[----:B------:R-:W1:Y:S08]  /*0d90*/  @!P4 MUFU.EX2 R15, R15 ;  /* 0x0000000f000fc308 */ /* 0x000e700000000800 */
[----:B------:R-:W2:Y:S08]  /*0da0*/  @!P6 MUFU.EX2 R29, R29 ;  /* 0x0000001d001de308 */ /* 0x000eb00000000800 */
[----:B------:R-:W3:Y:S01]  /*0db0*/  @!P5 MUFU.EX2 R14, R14 ;  /* 0x0000000e000ed308 */ /* 0x000ee20000000800 */
[----:B------:R-:W-:Y:S01]  /*0dc0*/  @!P0 PRMT R23, RZ, 0x5410, R23 ;  /* 0x00005410ff178816 */ /* 0x000fe20000000017 */
[----:B0-----:R-:W-:-:S02]  /*0dd0*/  @!P3 FADD.FTZ R12, R20, 1 ;  /* 0x3f800000140cb421 */ /* 0x001fc40000010000 */
[----:B-1----:R-:W-:Y:S02]  /*0de0*/  @!P4 FADD.FTZ R10, R15, 1 ;  /* 0x3f8000000f0ac421 */ /* 0x002fe40000010000 */
[----:B------:R-:W-:Y:S02]  /*0df0*/  @!P0 FMUL.FTZ R8, R23, R8 ;  /* 0x0000000817088220 */ /* 0x000fe40000410000 */
[----:B------:R-:W0:Y:S01]  /*0e00*/  @!P1 MUFU.RCP R4, R4 ;  /* 0x0000000400049308 */ /* 0x000e220000001000 */
[----:B--2---:R-:W-:Y:S02]  /*0e10*/  @!P6 FADD.FTZ R15, R29, 1 ;  /* 0x3f8000001d0fe421 */ /* 0x004fe40000010000 */
[----:B------:R-:W-:Y:S01]  /*0e20*/  @!P0 IMAD.MOV.U32 R20, RZ, RZ, 0x2 ;  /* 0x00000002ff148424 */ /* 0x000fe200078e00ff */
[----:B------:R-:W-:-:S04]  /*0e30*/  @!P0 F2FP.BF16.PACK_AB R16, RZ, R8 ;  /* 0x00000008ff10823e */ /* 0x000fc800000010ff */
[----:B------:R-:W1:Y:S01]  /*0e40*/  @!P2 MUFU.RCP R11, R11 ;  /* 0x0000000b000ba308 */ /* 0x000e620000001000 */
[----:B---3--:R-:W-:Y:S02]  /*0e50*/  @!P5 FADD.FTZ R14, R14, 1 ;  /* 0x3f8000000e0ed421 */ /* 0x008fe40000010000 */
[----:B------:R-:W-:-:S05]  /*0e60*/  @!P0 IMAD.WIDE.U32 R8, R9, R20, c[0x0][0x168] ;  /* 0x00005a0009088625 */ /* 0x000fca00078e0014 */
[----:B------:R-:W2:Y:S01]  /*0e70*/  @!P3 MUFU.RCP R12, R12 ;  /* 0x0000000c000cb308 */ /* 0x000ea20000001000 */
[----:B------:R-:W-:Y:S01]  /*0e80*/  @!P0 IMAD.MOV.U32 R21, RZ, RZ, R17 ;  /* 0x000000ffff158224 */ /* 0x000fe200078e0011 */
[----:B------:R3:W-:Y:S01]  /*0e90*/  @!P0 STG.E.U16 [R8.64], R16 ;  /* 0x0000001008008986 */ /* 0x0007e2000c101504 */
[----:B------:R-:W-:-:S05]  /*0ea0*/  @!P1 PRMT R13, RZ, 0x5410, R13 ;  /* 0x00005410ff0d9816 */ /* 0x000fca000000000d */
[----:B------:R-:W4:Y:S01]  /*0eb0*/  @!P4 MUFU.RCP R10, R10 ;  /* 0x0000000a000ac308 */ /* 0x000f220000001000 */
[----:B------:R-:W-:-:S07]  /*0ec0*/  ISETP.GE.AND P0, PT, R21, R2, PT ;  /* 0x000000021500720c */ /* 0x000fce0003f06270 */
[----:B------:R-:W5:Y:S01]  /*0ed0*/  @!P6 MUFU.RCP R15, R15 ;  /* 0x0000000f000fe308 */ /* 0x000f620000001000 */
[----:B---3--:R-:W-:-:S07]  /*0ee0*/  @!P2 PRMT R8, RZ, 0x5410, R7 ;  /* 0x00005410ff08a816 */ /* 0x008fce0000000007 */
[----:B------:R-:W3:Y:S01]  /*0ef0*/  @!P5 MUFU.RCP R14, R14 ;  /* 0x0000000e000ed308 */ /* 0x000ee20000001000 */
[----:B------:R-:W-:Y:S01]  /*0f00*/  @!P3 PRMT R7, RZ, 0x5410, R18 ;  /* 0x00005410ff07b816 */ /* 0x000fe20000000012 */
[----:B0-----:R-:W-:Y:S01]  /*0f10*/  @!P1 FMUL.FTZ R4, R13, R4 ;  /* 0x000000040d049220 */ /* 0x001fe20000410000 */
[----:B------:R-:W-:Y:S01]  /*0f20*/  @!P4 PRMT R19, RZ, 0x5410, R19 ;  /* 0x00005410ff13c816 */ /* 0x000fe20000000013 */
[----:B-1----:R-:W-:Y:S01]  /*0f30*/  @!P2 FMUL.FTZ R11, R8, R11 ;  /* 0x0000000b080ba220 */ /* 0x002fe20000410000 */
[----:B------:R-:W-:Y:S02]  /*0f40*/  @!P6 PRMT R8, RZ, 0x5410, R5 ;  /* 0x00005410ff08e816 */ /* 0x000fe40000000005 */
[----:B------:R-:W-:Y:S01]  /*0f50*/  @!P5 PRMT R9, RZ, 0x5410, R6 ;  /* 0x00005410ff09d816 */ /* 0x000fe20000000006 */
[----:B--2---:R-:W-:Y:S01]  /*0f60*/  @!P3 FMUL.FTZ R7, R7, R12 ;  /* 0x0000000c0707b220 */ /* 0x004fe20000410000 */
[----:B------:R-:W-:Y:S01]  /*0f70*/  @!P1 F2FP.BF16.PACK_AB R12, RZ, R4 ;  /* 0x00000004ff0c923e */ /* 0x000fe200000010ff */
[----:B----4-:R-:W-:-:S02]  /*0f80*/  @!P4 FMUL.FTZ R10, R19, R10 ;  /* 0x0000000a130ac220 */ /* 0x010fc40000410000 */
[----:B-----5:R-:W-:Y:S02]  /*0f90*/  @!P6 FMUL.FTZ R5, R8, R15 ;  /* 0x0000000f0805e220 */ /* 0x020fe40000410000 */
[----:B---3--:R-:W-:Y:S01]  /*0fa0*/  @!P5 FMUL.FTZ R4, R9, R14 ;  /* 0x0000000e0904d220 */ /* 0x008fe20000410000 */
[----:B------:R-:W-:Y:S02]  /*0fb0*/  @!P2 F2FP.BF16.PACK_AB R11, RZ, R11 ;  /* 0x0000000bff0ba23e */ /* 0x000fe400000010ff */
[----:B------:R-:W-:Y:S02]  /*0fc0*/  @!P3 F2FP.BF16.PACK_AB R7, RZ, R7 ;  /* 0x00000007ff07b23e */ /* 0x000fe400000010ff */
[----:B------:R-:W-:Y:S02]  /*0fd0*/  @!P4 F2FP.BF16.PACK_AB R6, RZ, R10 ;  /* 0x0000000aff06c23e */ /* 0x000fe400000010ff */
[----:B------:R-:W-:Y:S02]  /*0fe0*/  @!P6 F2FP.BF16.PACK_AB R5, RZ, R5 ;  /* 0x00000005ff05e23e */ /* 0x000fe400000010ff */
[----:B------:R-:W-:Y:S01]  /*0ff0*/  @!P5 F2FP.BF16.PACK_AB R4, RZ, R4 ;  /* 0x00000004ff04d23e */ /* 0x000fe200000010ff */
[----:B------:R-:W-:Y:S05]  /*1000*/  @P0 BRA `(.L_x_6342) ;  /* 0x000000c000000947 */ /* 0x000fea0003800000 */
[----:B------:R-:W-:Y:S01]  /*1010*/  HFMA2.MMA R9, -RZ, RZ, 0, 1.1920928955078125e-07 ;  /* 0x00000002ff097435 */ /* 0x000fe200000001ff */
[----:B------:R-:W-:Y:S01]  /*1020*/  IMAD.IADD R8, R0, 0x1, R21 ;  /* 0x0000000100087824 */ /* 0x000fe200078e0215 */
[----:B------:R-:W-:-:S04]  /*1030*/  IADD3 R21, R21, 0x80, RZ ;  /* 0x0000008015157810 */ /* 0x000fc80007ffe0ff */
[----:B------:R-:W-:-:S04]  /*1040*/  ISETP.GE.AND P0, PT, R21, R2, PT ;  /* 0x000000021500720c */ /* 0x000fc80003f06270 */
[----:B------:R-:W-:-:S05]  /*1050*/  IMAD.WIDE.U32 R8, R8, R9, c[0x0][0x168] ;  /* 0x00005a0008087625 */ /* 0x000fca00078e0009 */
[----:B------:R0:W-:Y:S04]  /*1060*/  STG.E.U16 [R8.64], R3 ;  /* 0x0000000308007986 */ /* 0x0001e8000c101504 */
[----:B------:R-:W-:Y:S05]  /*1070*/  @P0 BRA `(.L_x_6343) ;  /* 0x000000c000000947 */ /* 0x000fea0003800000 */
[----:B0-----:R-:W-:Y:S01]  /*1080*/  IMAD.IADD R8, R0, 0x1, R21 ;  /* 0x0000000100087824 */ /* 0x001fe200078e0215 */
[----:B------:R-:W-:Y:S01]  /*1090*/  IADD3 R21, R21, 0x80, RZ ;  /* 0x0000008015157810 */ /* 0x000fe20007ffe0ff */
[----:B------:R-:W-:-:S04]  /*10a0*/  IMAD.MOV.U32 R9, RZ, RZ, 0x2 ;  /* 0x00000002ff097424 */ /* 0x000fc800078e00ff */
[----:B------:R-:W-:-:S05]  /*10b0*/  IMAD.WIDE.U32 R8, R8, R9, c[0x0][0x168] ;  /* 0x00005a0008087625 */ /* 0x000fca00078e0009 */
[----:B------:R0:W-:Y:S02]  /*10c0*/  STG.E.U16 [R8.64], R12 ;  /* 0x0000000c08007986 */ /* 0x0001e4000c101504 */
.L_x_6342:
[----:B------:R-:W-:-:S13]  /*10d0*/  ISETP.GE.AND P0, PT, R21, R2, PT ;  /* 0x000000021500720c */ /* 0x000fda0003f06270 */
[----:B------:R-:W-:Y:S05]  /*10e0*/  @P0 BRA `(.L_x_6344) ;  /* 0x000000c000000947 */ /* 0x000fea0003800000 */
[----:B0-----:R-:W-:Y:S01]  /*10f0*/  IMAD.IADD R8, R0, 0x1, R21 ;  /* 0x0000000100087824 */ /* 0x001fe200078e0215 */
[----:B------:R-:W-:Y:S01]  /*1100*/  IADD3 R21, R21, 0x80, RZ ;  /* 0x0000008015157810 */ /* 0x000fe20007ffe0ff */
[----:B------:R-:W-:-:S04]  /*1110*/  IMAD.MOV.U32 R9, RZ, RZ, 0x2 ;  /* 0x00000002ff097424 */ /* 0x000fc800078e00ff */
[----:B------:R-:W-:-:S05]  /*1120*/  IMAD.WIDE.U32 R8, R8, R9, c[0x0][0x168] ;  /* 0x00005a0008087625 */ /* 0x000fca00078e0009 */
[----:B------:R0:W-:Y:S02]  /*1130*/  STG.E.U16 [R8.64], R11 ;  /* 0x0000000b08007986 */ /* 0x0001e4000c101504 */
.L_x_6343:
[----:B------:R-:W-:-:S13]  /*1140*/  ISETP.GE.AND P0, PT, R21, R2, PT ;  /* 0x000000021500720c */ /* 0x000fda0003f06270 */
[----:B------:R-:W-:Y:S05]  /*1150*/  @P0 BRA `(.L_x_6345) ;  /* 0x000000e000000947 */ /* 0x000fea0003800000 */
[----:B0-----:R-:W-:Y:S01]  /*1160*/  IADD3 R8, R0, R21, RZ ;  /* 0x0000001500087210 */ /* 0x001fe20007ffe0ff */
[----:B------:R-:W-:Y:S01]  /*1170*/  IMAD.MOV.U32 R9, RZ, RZ, 0x2 ;  /* 0x00000002ff097424 */ /* 0x000fe200078e00ff */
[----:B------:R-:W-:-:S03]  /*1180*/  IADD3 R21, R21, 0x80, RZ ;  /* 0x0000008015157810 */ /* 0x000fc60007ffe0ff */
[----:B------:R-:W-:-:S05]  /*1190*/  IMAD.WIDE.U32 R8, R8, R9, c[0x0][0x168] ;  /* 0x00005a0008087625 */ /* 0x000fca00078e0009 */
[----:B------:R0:W-:Y:S02]  /*11a0*/  STG.E.U16 [R8.64], R7 ;  /* 0x0000000708007986 */ /* 0x0001e4000c101504 */
.L_x_6344:
[----:B------:R-:W-:-:S13]  /*11b0*/  ISETP.GE.AND P0, PT, R21, R2, PT ;  /* 0x000000021500720c */ /* 0x000fda0003f06270 */
[----:B------:R-:W-:Y:S01]  /*11c0*/  @P0 BREAK B1 ;  /* 0x0000000000010942 */ /* 0x000fe20003800000 */
[----:B------:R-:W-:Y:S05]  /*11d0*/  @P0 BRA `(.L_x_6346) ;  /* 0x000000d000000947 */ /* 0x000fea0003800000 */
[----:B0-----:R-:W-:Y:S01]  /*11e0*/  IMAD.IADD R7, R0, 0x1, R21 ;  /* 0x0000000100077824 */ /* 0x001fe200078e0215 */
[----:B------:R-:W-:Y:S01]  /*11f0*/  PRMT R3, R6, 0x7610, R3 ;  /* 0x0000761006037816 */ /* 0x000fe20000000003 */
[----:B------:R-:W-:Y:S01]  /*1200*/  IMAD.MOV.U32 R8, RZ, RZ, 0x2 ;  /* 0x00000002ff087424 */ /* 0x000fe200078e00ff */
[----:B------:R-:W-:-:S03]  /*1210*/  IADD3 R21, R21, 0x80, RZ ;  /* 0x0000008015157810 */ /* 0x000fc60007ffe0ff */
[----:B------:R-:W-:-:S05]  /*1220*/  IMAD.WIDE.U32 R6, R7, R8, c[0x0][0x168] ;  /* 0x00005a0007067625 */ /* 0x000fca00078e0008 */
[----:B------:R0:W-:Y:S02]  /*1230*/  STG.E.U16 [R6.64], R3 ;  /* 0x0000000306007986 */ /* 0x0001e4000c101504 */
.L_x_6345:
[----:B------:R-:W-:Y:S05]  /*1240*/  BSYNC B1 ;  /* 0x0000000000017941 */ /* 0x000fea0003800000 */
.L_x_6341:
[----:B------:R-:W-:-:S13]  /*1250*/  ISETP.GE.AND P0, PT, R21, R2, PT ;  /* 0x000000021500720c */ /* 0x000fda0003f06270 */
[----:B0-----:R-:W-:Y:S01]  /*1260*/  @!P0 MOV R7, 0x2 ;  /* 0x0000000200078802 */ /* 0x001fe20000000f00 */
[----:B------:R-:W-:Y:S01]  /*1270*/  @!P0 IMAD.IADD R6, R0, 0x1, R21 ;  /* 0x0000000100068824 */ /* 0x000fe200078e0215 */
[----:B------:R-:W-:-:S03]  /*1280*/  @!P0 IADD3 R21, R21, 0x80, RZ ;  /* 0x0000008015158810 */ /* 0x000fc60007ffe0ff */
[----:B------:R-:W-:-:S05]  /*1290*/  @!P0 IMAD.WIDE.U32 R6, R6, R7, c[0x0][0x168] ;  /* 0x00005a0006068625 */ /* 0x000fca00078e0007 */
[----:B------:R0:W-:Y:S02]  /*12a0*/  @!P0 STG.E.U16 [R6.64], R5 ;  /* 0x0000000506008986 */ /* 0x0001e4000c101504 */
.L_x_6346:
[----:B------:R-:W-:Y:S05]  /*12b0*/  BSYNC B0 ;  /* 0x0000000000007941 */ /* 0x000fea0003800000 */
.L_x_6340:
        /* <DEDUP_REMOVED lines=8> */
.L_x_6347:
        /* <DEDUP_REMOVED lines=12> */
.L_x_9065:


//--------------------- .text._ZN2at6native29vectorized_elementwise_kernelILi4EZZZNS0_10glu_kernelERNS_18TensorIteratorBaseEENKUlvE_clEvENKUlvE2_clEvEUlN3c108BFloat16ES7_E_St5arrayIPcLm3EEEEviT0_T1_ --------------------------
	.section	.text._ZN2at6native29vectorized_elementwise_kernelILi4EZZZNS0_10glu_kernelERNS_18TensorIteratorBaseEENKUlvE_clEvENKUlvE2_clEvEUlN3c108BFloat16ES7_E_St5arrayIPcLm3EEEEviT0_T1_,"ax",@progbits
	.sectioninfo	@"SHI_REGISTERS=32"
	.align	128
        .global         _ZN2at6native29vectorized_elementwise_kernelILi4EZZZNS0_10glu_kernelERNS_18TensorIteratorBaseEENKUlvE_clEvENKUlvE2_clEvEUlN3c108BFloat16ES7_E_St5arrayIPcLm3EEEEviT0_T1_
        .type           _ZN2at6native29vectorized_elementwise_kernelILi4EZZZNS0_10glu_kernelERNS_18TensorIteratorBaseEENKUlvE_clEvENKUlvE2_clEvEUlN3c108BFloat16ES7_E_St5arrayIPcLm3EEEEviT0_T1_,@function
        .size           _ZN2at6native29vectorized_elementwise_kernelILi4EZZZNS0_10glu_kernelERNS_18TensorIteratorBaseEENKUlvE_clEvENKUlvE2_clEvEUlN3c108BFloat16ES7_E_St5arrayIPcLm3EEEEviT0_T1_,(.L_x_9066 - _ZN2at6native29vectorized_elementwise_kernelILi4EZZZNS0_10glu_kernelERNS_18TensorIteratorBaseEENKUlvE_clEvENKUlvE2_clEvEUlN3c108BFloat16ES7_E_St5arrayIPcLm3EEEEviT0_T1_)
        .other          _ZN2at6native29vectorized_elementwise_kernelILi4EZZZNS0_10glu_kernelERNS_18TensorIteratorBaseEENKUlvE_clEvENKUlvE2_clEvEUlN3c108BFloat16ES7_E_St5arrayIPcLm3EEEEviT0_T1_,@"STO_CUDA_ENTRY STV_DEFAULT"
_ZN2at6native29vectorized_elementwise_kernelILi4EZZZNS0_10glu_kernelERNS_18TensorIteratorBaseEENKUlvE_clEvENKUlvE2_clEvEUlN3c108BFloat16ES7_E_St5arrayIPcLm3EEEEviT0_T1_:
.text._ZN2at6native29vectorized_elementwise_kernelILi4EZZZNS0_10glu_kernelERNS_18TensorIteratorBaseEENKUlvE_clEvENKUlvE2_clEvEUlN3c108BFloat16ES7_E_St5arrayIPcLm3EEEEviT0_T1_:
        /* <DEDUP_REMOVED lines=11> */
[----:B------:R-:W2:Y:S04]  /*00b0*/  LDG.E.64 R10, [R16.64] ;  /* 0x00000004100a7981 */ /* 0x000ea8000c1e1b00 */
[----:B------:R-:W3:Y:S01]  /*00c0*/  LDG.E.64 R8, [R16.64+0x400] ;  /* 0x0004000410087981 */ /* 0x000ee2000c1e1b00 */
[----:B------:R-:W-:-:S06]  /*00d0*/  IMAD.WIDE R2, R0, R7, c[0x0][0x170] ;  /* 0x00005c0000027625 */ /* 0x000fcc00078e0207 */
[----:B------:R-:W-:-:S05]  /*00e0*/  IMAD.WIDE.U32 R14, R6, 0x8, R2 ;  /* 0x00000008060e7825 */ /* 0x000fca00078e0002 */
[----:B------:R3:W4:Y:S04]  /*00f0*/  LDG.E.64 R4, [R14.64] ;  /* 0x000000040e047981 */ /* 0x000728000c1e1b00 */
[----:B------:R3:W5:Y:S01]  /*0100*/  LDG.E.64 R2, [R14.64+0x400] ;  /* 0x000400040e027981 */ /* 0x000762000c1e1b00 */
[----:B--2---:R-:W-:Y:S02]  /*0110*/  PRMT R12, RZ, 0x5410, R10 ;  /* 0x00005410ff0c7816 */ /* 0x004fe4000000000a */
[--C-:B------:R-:W-:Y:S02]  /*0120*/  PRMT R13, RZ, 0x5410, R11.reuse ;  /* 0x00005410ff0d7816 */ /* 0x100fe4000000000b */
[----:B------:R-:W-:Y:S01]  /*0130*/  PRMT R11, RZ, 0x7610, R11 ;  /* 0x00007610ff0b7816 */ /* 0x000fe2000000000b */
[----:B------:R-:W-:Y:S01]  /*0140*/  FMUL.FTZ R12, R12, -1.4426950216293334961 ;  /* 0xbfb8aa3b0c0c7820 */ /* 0x000fe20000410000 */
[----:B---3--:R-:W-:Y:S01]  /*0150*/  PRMT R14, RZ, 0x5410, R8 ;  /* 0x00005410ff0e7816 */ /* 0x008fe20000000008 */
[----:B------:R-:W-:Y:S01]  /*0160*/  FMUL.FTZ R13, R13, -1.4426950216293334961 ;  /* 0xbfb8aa3b0d0d7820 */ /* 0x000fe20000410000 */
[----:B------:R-:W-:Y:S01]  /*0170*/  PRMT R10, RZ, 0x7610, R10 ;  /* 0x00007610ff0a7816 */ /* 0x000fe2000000000a */
[----:B------:R-:W-:Y:S01]  /*0180*/  FMUL.FTZ R11, R11, -1.4426950216293334961 ;  /* 0xbfb8aa3b0b0b7820 */ /* 0x000fe20000410000 */
[--C-:B------:R-:W-:Y:S01]  /*0190*/  PRMT R15, RZ, 0x5410, R9.reuse ;  /* 0x00005410ff0f7816 */ /* 0x100fe20000000009 */
[----:B------:R-:W0:Y:S01]  /*01a0*/  MUFU.EX2 R12, R12 ;  /* 0x0000000c000c7308 */ /* 0x000e220000000800 */
[----:B------:R-:W-:Y:S01]  /*01b0*/  FMUL.FTZ R14, R14, -1.4426950216293334961 ;  /* 0xbfb8aa3b0e0e7820 */ /* 0x000fe20000410000 */
[----:B------:R-:W-:Y:S01]  /*01c0*/  PRMT R8, RZ, 0x7610, R8 ;  /* 0x00007610ff087816 */ /* 0x000fe20000000008 */
[----:B------:R-:W-:Y:S01]  /*01d0*/  FMUL.FTZ R10, R10, -1.4426950216293334961 ;  /* 0xbfb8aa3b0a0a7820 */ /* 0x000fe20000410000 */
[----:B------:R-:W-:Y:S01]  /*01e0*/  PRMT R9, RZ, 0x7610, R9 ;  /* 0x00007610ff097816 */ /* 0x000fe20000000009 */
[----:B------:R-:W-:Y:S01]  /*01f0*/  FMUL.FTZ R15, R15, -1.4426950216293334961 ;  /* 0xbfb8aa3b0f0f7820 */ /* 0x000fe20000410000 */
[----:B----4-:R-:W-:Y:S01]  /*0200*/  PRMT R19, RZ, 0x5410, R5 ;  /* 0x00005410ff137816 */ /* 0x010fe20000000005 */
[----:B------:R-:W-:Y:S01]  /*0210*/  FMUL.FTZ R8, R8, -1.4426950216293334961 ;  /* 0xbfb8aa3b08087820 */ /* 0x000fe20000410000 */
[----:B------:R-:W1:Y:S01]  /*0220*/  MUFU.EX2 R11, R11 ;  /* 0x0000000b000b7308 */ /* 0x000e620000000800 */
[----:B------:R-:W-:-:S07]  /*0230*/  FMUL.FTZ R9, R9, -1.4426950216293334961 ;  /* 0xbfb8aa3b09097820 */ /* 0x000fce0000410000 */
        /* <DEDUP_REMOVED lines=9> */
[----:B-1----:R-:W-:-:S07]  /*02d0*/  FADD.FTZ R18, R10, 1 ;  /* 0x3f8000000a127421 */ /* 0x002fce0000010000 */
[----:B------:R-:W1:Y:S01]  /*02e0*/  MUFU.EX2 R9, R9 ;  /* 0x0000000900097308 */ /* 0x000e620000000800 */
[----:B--2---:R-:W-:Y:S01]  /*02f0*/  FADD.FTZ R10, R15, 1 ;  /* 0x3f8000000f0a7421 */ /* 0x004fe20000010000 */
[----:B------:R-:W-:-:S06]  /*0300*/  PRMT R15, RZ, 0x5410, R4 ;  /* 0x00005410ff0f7816 */ /* 0x000fcc0000000004 */
[----:B------:R-:W2:Y:S01]  /*0310*/  MUFU.RCP R16, R16 ;  /* 0x0000001000107308 */ /* 0x000ea20000001000 */
[----:B0-----:R-:W-:-:S07]  /*0320*/  FADD.FTZ R11, R8, 1 ;  /* 0x3f800000080b7421 */ /* 0x001fce0000010000 */
[----:B------:R-:W0:Y:S01]  /*0330*/  MUFU.RCP R17, R17 ;  /* 0x0000001100117308 */ /* 0x000e220000001000 */
[----:B-1----:R-:W-:-:S07]  /*0340*/  FADD.FTZ R9, R9, 1 ;  /* 0x3f80000009097421 */ /* 0x002fce0000010000 */
[----:B------:R-:W1:Y:S01]  /*0350*/  MUFU.RCP R13, R13 ;  /* 0x0000000d000d7308 */ /* 0x000e620000001000 */
[----:B--2---:R-:W-:Y:S01]  /*0360*/  FMUL.FTZ R8, R15, R16 ;  /* 0x000000100f087220 */ /* 0x004fe20000410000 */
[----:B------:R-:W-:Y:S02]  /*0370*/  PRMT R15, RZ, 0x7610, R4 ;  /* 0x00007610ff0f7816 */ /* 0x000fe40000000004 */
[----:B------:R-:W-:-:S04]  /*0380*/  PRMT R4, RZ, 0x7610, R5 ;  /* 0x00007610ff047816 */ /* 0x000fc80000000005 */
[----:B------:R-:W2:Y:S01]  /*0390*/  MUFU.RCP R18, R18 ;  /* 0x0000001200127308 */ /* 0x000ea20000001000 */
[----:B0-----:R-:W-:Y:S01]  /*03a0*/  FMUL.FTZ R17, R4, R17 ;  /* 0x0000001104117220 */ /* 0x001fe20000410000 */
[--C-:B-----5:R-:W-:Y:S02]  /*03b0*/  PRMT R4, RZ, 0x5410, R2.reuse ;  /* 0x00005410ff047816 */ /* 0x120fe40000000002 */
[----:B------:R-:W-:-:S04]  /*03c0*/  PRMT R2, RZ, 0x7610, R2 ;  /* 0x00007610ff027816 */ /* 0x000fc80000000002 */
[----:B------:R-:W0:Y:S01]  /*03d0*/  MUFU.RCP R12, R12 ;  /* 0x0000000c000c7308 */ /* 0x000e220000001000 */
[----:B-1----:R-:W-:Y:S02]  /*03e0*/  FMUL.FTZ R13, R4, R13 ;  /* 0x0000000d040d7220 */ /* 0x002fe40000410000 */
[----:B------:R-:W-:Y:S01]  /*03f0*/  IMAD.WIDE.U32 R4, R0, R7, c[0x0][0x168] ;  /* 0x00005a0000047625 */ /* 0x000fe200078e0007 */
[--C-:B------:R-:W-:Y:S02]  /*0400*/  PRMT R7, RZ, 0x5410, R3.reuse ;  /* 0x00005410ff077816 */ /* 0x100fe40000000003 */
[----:B------:R-:W-:Y:S02]  /*0410*/  PRMT R0, RZ, 0x7610, R3 ;  /* 0x00007610ff007816 */ /* 0x000fe40000000003 */
[----:B------:R-:W1:Y:S01]  /*0420*/  MUFU.RCP R11, R11 ;  /* 0x0000000b000b7308 */ /* 0x000e620000001000 */
[----:B--2---:R-:W-:Y:S02]  /*0430*/  FMUL.FTZ R15, R15, R18 ;  /* 0x000000120f0f7220 */ /* 0x004fe40000410000 */
[----:B------:R-:W-:-:S03]  /*0440*/  IMAD.WIDE R4, R6, 0x8, R4 ;  /* 0x0000000806047825 */ /* 0x000fc600078e0204 */
[----:B------:R-:W-:Y:S02]  /*0450*/  F2FP.BF16.PACK_AB R8, R15, R8 ;  /* 0x000000080f08723e */ /* 0x000fe400000010ff */
[----:B------:R-:W2:Y:S01]  /*0460*/  MUFU.RCP R10, R10 ;  /* 0x0000000a000a7308 */ /* 0x000ea20000001000 */
[----:B0-----:R-:W-:-:S07]  /*0470*/  FMUL.FTZ R12, R19, R12 ;  /* 0x0000000c130c7220 */ /* 0x001fce0000410000 */
[----:B------:R-:W0:Y:S01]  /*0480*/  MUFU.RCP R9, R9 ;  /* 0x0000000900097308 */ /* 0x000e220000001000 */
[----:B-1----:R-:W-:-:S05]  /*0490*/  FMUL.FTZ R2, R2, R11 ;  /* 0x0000000b02027220 */ /* 0x002fca0000410000 */
[----:B------:R-:W-:Y:S01]  /*04a0*/  F2FP.BF16.PACK_AB R2, R2, R13 ;  /* 0x0000000d0202723e */ /* 0x000fe200000010ff */
[----:B--2---:R-:W-:Y:S02]  /*04b0*/  FMUL.FTZ R7, R7, R10 ;  /* 0x0000000a07077220 */ /* 0x004fe40000410000 */
[----:B0-----:R-:W-:Y:S01]  /*04c0*/  FMUL.FTZ R0, R0, R9 ;  /* 0x0000000900007220 */ /* 0x001fe20000410000 */
[----:B------:R-:W-:-:S04]  /*04d0*/  F2FP.BF16.PACK_AB R9, R17, R12 ;  /* 0x0000000c1109723e */ /* 0x000fc800000010ff */
[----:B------:R-:W-:Y:S01]  /*04e0*/  F2FP.BF16.PACK_AB R3, R0, R7 ;  /* 0x000000070003723e */ /* 0x000fe200000010ff */
[----:B------:R-:W-:Y:S04]  /*04f0*/  STG.E.64 [R4.64], R8 ;  /* 0x0000000804007986 */ /* 0x000fe8000c101b04 */
[----:B------:R-:W-:Y:S01]  /*0500*/  STG.E.64 [R4.64+0x400], R2 ;  /* 0x0004000204007986 */ /* 0x000fe2000c101b04 */
[----:B------:R-:W-:Y:S05]  /*0510*/  EXIT ;  /* 0x000000000000794d */ /* 0x000fea0003800000 */
.L_x_6348:
        /* <DEDUP_REMOVED lines=181> */
.L_x_6351:
[----:B------:R-:W-:-:S13]  /*1070*/  ISETP.GE.AND P0, PT, R21, R2, PT ;  /* 0x000000021500720c */ /* 0x000fda0003f06270 */
[----:B------:R-:W-:Y:S05]  /*1080*/  @P0 BRA `(.L_x_6353) ;  /* 0x000000c000000947 */ /* 0x000fea0003800000 */
[----:B0-----:R-:W-:Y:S01]  /*1090*/  IMAD.IADD R8, R0, 0x1, R21 ;  /* 0x0000000100087824 */ /* 0x001fe200078e0215 */
[----:B------:R-:W-:Y:S01]  /*10a0*/  IADD3 R21, R21, 0x80, RZ ;  /* 0x0000008015157810 */ /* 0x000fe20007ffe0ff */
[----:B------:R-:W-:-:S04]  /*10b0*/  IMAD.MOV.U32 R9, RZ, RZ, 0x2 ;  /* 0x00000002ff097424 */ /* 0x000fc800078e00ff */
[----:B------:R-:W-:-:S05]  /*10c0*/  IMAD.WIDE.U32 R8, R8, R9, c[0x0][0x168] ;  /* 0x00005a0008087625 */ /* 0x000fca00078e0009 */
[----:B------:R0:W-:Y:S02]  /*10d0*/  STG.E.U16 [R8.64], R11 ;  /* 0x0000000b08007986 */ /* 0x0001e4000c101504 */
.L_x_6352:
[----:B------:R-:W-:-:S13]  /*10e0*/  ISETP.GE.AND P0, PT, R21, R2, PT ;  /* 0x000000021500720c */ /* 0x000fda0003f06270 */
[----:B------:R-:W-:Y:S05]  /*10f0*/  @P0 BRA `(.L_x_6354) ;  /* 0x000000e000000947 */ /* 0x000fea0003800000 */
[----:B0-----:R-:W-:Y:S01]  /*1100*/  IADD3 R8, R0, R21, RZ ;  /* 0x0000001500087210 */ /* 0x001fe20007ffe0ff */
[----:B------:R-:W-:Y:S01]  /*1110*/  IMAD.MOV.U32 R9, RZ, RZ, 0x2 ;  /* 0x00000002ff097424 */ /* 0x000fe200078e00ff */
[----:B------:R-:W-:-:S03]  /*1120*/  IADD3 R21, R21, 0x80, RZ ;  /* 0x0000008015157810 */ /* 0x000fc60007ffe0ff */
[----:B------:R-:W-:-:S05]  /*1130*/  IMAD.WIDE.U32 R8, R8, R9, c[0x0][0x168] ;  /* 0x00005a0008087625 */ /* 0x000fca00078e0009 */
[----:B------:R0:W-:Y:S02]  /*1140*/  STG.E.U16 [R8.64], R7 ;  /* 0x0000000708007986 */ /* 0x0001e4000c101504 */
.L_x_6353:
        /* <DEDUP_REMOVED lines=9> */
.L_x_6354:
[----:B------:R-:W-:Y:S05]  /*11e0*/  BSYNC B1 ;  /* 0x0000000000017941 */ /* 0x000fea0003800000 */
.L_x_6350:
[----:B------:R-:W-:-:S13]  /*11f0*/  ISETP.GE.AND P0, PT, R21, R2, PT ;  /* 0x000000021500720c */ /* 0x000fda0003f06270 */
[----:B0-----:R-:W-:Y:S01]  /*1200*/  @!P0 MOV R7, 0x2 ;  /* 0x0000000200078802 */ /* 0x001fe20000000f00 */
[----:B------:R-:W-:Y:S01]  /*1210*/  @!P0 IMAD.IADD R6, R0, 0x1, R21 ;  /* 0x0000000100068824 */ /* 0x000fe200078e0215 */
[----:B------:R-:W-:-:S03]  /*1220*/  @!P0 IADD3 R21, R21, 0x80, RZ ;  /* 0x0000008015158810 */ /* 0x000fc60007ffe0ff */
[----:B------:R-:W-:-:S05]  /*1230*/  @!P0 IMAD.WIDE.U32 R6, R6, R7, c[0x0][0x168] ;  /* 0x00005a0006068625 */ /* 0x000fca00078e0007 */
[----:B------:R0:W-:Y:S02]  /*1240*/  @!P0 STG.E.U16 [R6.64], R5 ;  /* 0x0000000506008986 */ /* 0x0001e4000c101504 */
.L_x_6355:
[----:B------:R-:W-:Y:S05]  /*1250*/  BSYNC B0 ;  /* 0x0000000000007941 */ /* 0x000fea0003800000 */
.L_x_6349:
        /* <DEDUP_REMOVED lines=8> */
.L_x_6356:
        /* <DEDUP_REMOVED lines=10> */
.L_x_9066:


//--------------------- .text._ZN2at6native29vectorized_elementwise_kernelILi8EZZZNS0_10glu_kernelERNS_18TensorIteratorBaseEENKUlvE_clEvENKUlvE2_clEvEUlN3c108BFloat16ES7_E_St5arrayIPcLm3EEEEviT0_T1_ --------------------------
	.section	.text._ZN2at6native29vectorized_elementwise_kernelILi8EZZZNS0_10glu_kernelERNS_18TensorIteratorBaseEENKUlvE_clEvENKUlvE2_clEvEUlN3c108BFloat16ES7_E_St5arrayIPcLm3EEEEviT0_T1_,"ax",@progbits
	.sectioninfo	@"SHI_REGISTERS=4"
	.align	128
        .global         _ZN2at6native29vectorized_elementwise_kernelILi8EZZZNS0_10glu_kernelERNS_18TensorIteratorBaseEENKUlvE_clEvENKUlvE2_clEvEUlN3c108BFloat16ES7_E_St5arrayIPcLm3EEEEviT0_T1_
        .type           _ZN2at6native29vectorized_elementwise_kernelILi8EZZZNS0_10glu_kernelERNS_18TensorIteratorBaseEENKUlvE_clEvENKUlvE2_clEvEUlN3c108BFloat16ES7_E_St5arrayIPcLm3EEEEviT0_T1_,@function
        .size           _ZN2at6native29vectorized_elementwise_kernelILi8EZZZNS0_10glu_kernelERNS_18TensorIteratorBaseEENKUlvE_clEvENKUlvE2_clEvEUlN3c108BFloat16ES7_E_St5arrayIPcLm3EEEEviT0_T1_,(.L_x_9067 - _ZN2at6native29vectorized_elementwise_kernelILi8EZZZNS0_10glu_kernelERNS_18TensorIteratorBaseEENKUlvE_clEvENKUlvE2_clEvEUlN3c108BFloat16ES7_E_St5arrayIPcLm3EEEEviT0_T1_)
        .other          _ZN2at6native29vectorized_elementwise_kernelILi8EZZZNS0_10glu_kernelERNS_18TensorIteratorBaseEENKUlvE_clEvENKUlvE2_clEvEUlN3c108BFloat16ES7_E_St5arrayIPcLm3EEEEviT0_T1_,@"STO_CUDA_ENTRY STV_DEFAULT"
_ZN2at6native29vectorized_elementwise_kernelILi8EZZZNS0_10glu_kernelERNS_18TensorIteratorBaseEENKUlvE_clEvENKUlvE2_clEvEUlN3c108BFloat16ES7_E_St5arrayIPcLm3EEEEviT0_T1_:
.text._ZN2at6native29vectorized_elementwise_kernelILi8EZZZNS0_10glu_kernelERNS_18TensorIteratorBaseEENKUlvE_clEvENKUlvE2_clEvEUlN3c108BFloat16ES7_E_St5arrayIPcLm3EEEEviT0_T1_:
[----:B------:R-:W-:Y:S02]  /*0000*/  MOV R1, c[0x0][0x28] ;  /* 0x00000a0000017a02 */ /* 0x000fe40000000f00 */
[----:B------:R-:W-:Y:S05]  /*0010*/  EXIT ;  /* 0x000000000000794d */ /* 0x000fea0003800000 */
.L_x_6357:
        /* <DEDUP_REMOVED lines=14> */
.L_x_9067:


//--------------------- .text._ZN2at6native18elementwise_kernelILi128ELi4EZNS0_15gpu_kernel_implIZZZNS0_10glu_kernelERNS_18TensorIteratorBaseEENKUlvE_clEvENKUlvE1_clEvEUlN3c104HalfES8_E_EEvS4_RKT_EUliE_EEviT1_ --------------------------
	.section	.text._ZN2at6native18elementwise_kernelILi128ELi4EZNS0_15gpu_kernel_implIZZZNS0_10glu_kernelERNS_18TensorIteratorBaseEENKUlvE_clEvENKUlvE1_clEvEUlN3c104HalfES8_E_EEvS4_RKT_EUliE_EEviT1_,"ax",@progbits
	.sectioninfo	@"SHI_REGISTERS=26"
	.align	128
        .global         _ZN2at6native18elementwise_kernelILi128ELi4EZNS0_15gpu_kernel_implIZZZNS0_10glu_kernelERNS_18TensorIteratorBaseEENKUlvE_clEvENKUlvE1_clEvEUlN3c104HalfES8_E_EEvS4_RKT_EUliE_EEviT1_
        .type           _ZN2at6native18elementwise_kernelILi128ELi4EZNS0_15gpu_kernel_implIZZZNS0_10glu_kernelERNS_18TensorIteratorBaseEENKUlvE_clEvENKUlvE1_clEvEUlN3c104HalfES8_E_EEvS4_RKT_EUliE_EEviT1_,@function
        .size           _ZN2at6native18elementwise_kernelILi128ELi4EZNS0_15gpu_kernel_implIZZZNS0_10glu_kernelERNS_18TensorIteratorBaseEENKUlvE_clEvENKUlvE1_clEvEUlN3c104HalfES8_E_EEvS4_RKT_EUliE_EEviT1_,(.L_x_9068 - _ZN2at6native18elementwise_kernelILi128ELi4EZNS0_15gpu_kernel_implIZZZNS0_10glu_kernelERNS_18TensorIteratorBaseEENKUlvE_clEvENKUlvE1_clEvEUlN3c104HalfES8_E_EEvS4_RKT_EUliE_EEviT1_)
        .other          _ZN2at6native18elementwise_kernelILi128ELi4EZNS0_15gpu_kernel_implIZZZNS0_10glu_kernelERNS_18TensorIteratorBaseEENKUlvE_clEvENKUlvE1_clEvEUlN3c104HalfES8_E_EEvS4_RKT_EUliE_EEviT1_,@"STO_CUDA_ENTRY STV_DEFAULT"
_ZN2at6native18elementwise_kernelILi128ELi4EZNS0_15gpu_kernel_implIZZZNS0_10glu_kernelERNS_18TensorIteratorBaseEENKUlvE_clEvENKUlvE1_clEvEUlN3c104HalfES8_E_EEvS4_RKT_EUliE_EEviT1_:
.text._ZN2at6native18elementwise_kernelILi128ELi4EZNS0_15gpu_kernel_implIZZZNS0_10glu_kernelERNS_18TensorIteratorBaseEENKUlvE_clEvENKUlvE1_clEvEUlN3c104HalfES8_E_EEvS4_RKT_EUliE_EEviT1_:
        /* <DEDUP_REMOVED lines=263> */
.L_x_6360:
        /* <DEDUP_REMOVED lines=21> */
.L_x_6364:
[----:B------:R-:W2:Y:S02]  /*11c0*/  LDG.E.U8 R2, [R2.64] ;  /* 0x0000002402027981 */ /* 0x000ea4000c1e1100 */
[----:B--2---:R-:W0:Y:S02]  /*11d0*/  I2F.U16 R0, R2 ;  /* 0x0000000200007306 */ /* 0x004e240000101000 */
[----:B0-----:R-:W-:-:S04]  /*11e0*/  F2FP.PACK_AB R0, RZ, R0 ;  /* 0x00000000ff00723e */ /* 0x001fc800000000ff */
[----:B------:R-:W-:Y:S01]  /*11f0*/  PRMT R23, R0, 0x7610, R23 ;  /* 0x0000761000177816 */ /* 0x000fe20000000017 */
[----:B------:R-:W-:Y:S05]  /*1200*/  BRA `(.L_x_6366) ;  /* 0x00000ed000007947 */ /* 0x000fea0003800000 */
.L_x_6363:
        /* <DEDUP_REMOVED lines=11> */
.L_x_6368:
[----:B------:R-:W2:Y:S02]  /*12c0*/  LDG.E R2, [R2.64] ;  /* 0x0000002402027981 */ /* 0x000ea4000c1e1900 */
[----:B--2---:R-:W0:Y:S02]  /*12d0*/  I2F R0, R2 ;  /* 0x0000000200007306 */ /* 0x004e240000201400 */
[----:B0-----:R-:W-:-:S04]  /*12e0*/  F2FP.PACK_AB R0, RZ, R0 ;  /* 0x00000000ff00723e */ /* 0x001fc800000000ff */
[----:B------:R-:W-:Y:S01]  /*12f0*/  PRMT R23, R0, 0x7610, R23 ;  /* 0x0000761000177816 */ /* 0x000fe20000000017 */
[----:B------:R-:W-:Y:S05]  /*1300*/  BRA `(.L_x_6366) ;  /* 0x00000dd000007947 */ /* 0x000fea0003800000 */
.L_x_6367:
[----:B------:R-:W2:Y:S02]  /*1310*/  LDG.E.U16 R2, [R2.64] ;  /* 0x0000002402027981 */ /* 0x000ea4000c1e1500 */
[----:B--2---:R-:W0:Y:S02]  /*1320*/  I2F.S16 R0, R2 ;  /* 0x0000000200007306 */ /* 0x004e240000101400 */
[----:B0-----:R-:W-:-:S04]  /*1330*/  F2FP.PACK_AB R0, RZ, R0 ;  /* 0x00000000ff00723e */ /* 0x001fc800000000ff */
[----:B------:R-:W-:Y:S01]  /*1340*/  PRMT R23, R0, 0x7610, R23 ;  /* 0x0000761000177816 */ /* 0x000fe20000000017 */
[----:B------:R-:W-:Y:S05]  /*1350*/  BRA `(.L_x_6366) ;  /* 0x00000d8000007947 */ /* 0x000fea0003800000 */
.L_x_6362:
        /* <DEDUP_REMOVED lines=9> */
.L_x_6370:
[----:B------:R0:W5:Y:S01]  /*13f0*/  LDG.E.U16 R23, [R2.64] ;  /* 0x0000002402177981 */ /* 0x000162000c1e1500 */
[----:B------:R-:W-:Y:S05]  /*1400*/  BRA `(.L_x_6366) ;  /* 0x00000cd000007947 */ /* 0x000fea0003800000 */
.L_x_6369:
        /* <DEDUP_REMOVED lines=9> */
.L_x_6372:
[----:B------:R0:W5:Y:S01]  /*14a0*/  LDG.E.U16 R23, [R2.64] ;  /* 0x0000002402177981 */ /* 0x000162000c1e1500 */
[----:B------:R-:W-:Y:S05]  /*14b0*/  BRA `(.L_x_6366) ;  /* 0x00000c2000007947 */ /* 0x000fea0003800000 */
.L_x_6371:
[----:B------:R-:W2:Y:S02]  /*14c0*/  LDG.E.64 R2, [R2.64] ;  /* 0x0000002402027981 */ /* 0x000ea4000c1e1b00 */
[----:B--2---:R-:W0:Y:S01]  /*14d0*/  F2F.F32.F64 R0, R2 ;  /* 0x0000000200007310 */ /* 0x004e220000301000 */
[----:B------:R-:W0:-:S14]  /*14e0*/  DSETP.GEU.AND P0, PT, |R2|, c[0x2][0x0], PT ;  /* 0x008000000200762a */ /* 0x000e1c0003f0e200 */
[----:B0-----:R-:W-:-:S05]  /*14f0*/  @!P0 FMUL R0, R0, 1.175494350822287508e-38 ;  /* 0x0080000000008820 */ /* 0x001fca0000400000 */
[----:B------:R-:W-:-:S04]  /*1500*/  F2FP.PACK_AB R0, RZ, R0 ;  /* 0x00000000ff00723e */ /* 0x000fc800000000ff */
[----:B------:R-:W-:Y:S01]  /*1510*/  PRMT R23, R0, 0x7610, R23 ;  /* 0x0000761000177816 */ /* 0x000fe20000000017 */
[----:B------:R-:W-:Y:S05]  /*1520*/  BRA `(.L_x_6366) ;  /* 0x00000bb000007947 */ /* 0x000fea0003800000 */
.L_x_6361:
        /* <DEDUP_REMOVED lines=14> */
.L_x_6375:
[----:B------:R-:W2:Y:S02]  /*1610*/  LDG.E.64 R2, [R2.64] ;  /* 0x0000002402027981 */ /* 0x000ea4000c1e1b00 */
[----:B--2---:R-:W0:Y:S01]  /*1620*/  F2F.F32.F64 R0, R2 ;  /* 0x0000000200007310 */ /* 0x004e220000301000 */
[----:B------:R-:W0:-:S14]  /*1630*/  DSETP.GEU.AND P0, PT, |R2|, c[0x2][0x0], PT ;  /* 0x008000000200762a */ /* 0x000e1c0003f0e200 */
[----:B0-----:R-:W-:-:S05]  /*1640*/  @!P0 FMUL R0, R0, 1.175494350822287508e-38 ;  /* 0x0080000000008820 */ /* 0x001fca0000400000 */
[----:B------:R-:W-:-:S04]  /*1650*/  F2FP.PACK_AB R0, RZ, R0 ;  /* 0x00000000ff00723e */ /* 0x000fc800000000ff */
[----:B------:R-:W-:Y:S01]  /*1660*/  PRMT R23, R0, 0x7610, R23 ;  /* 0x0000761000177816 */ /* 0x000fe20000000017 */
[----:B------:R-:W-:Y:S05]  /*1670*/  BRA `(.L_x_6366) ;  /* 0x00000a6000007947 */ /* 0x000fea0003800000 */
.L_x_6374:
        /* <DEDUP_REMOVED lines=28> */
.L_x_6377:
        /* <DEDUP_REMOVED lines=15> */
.L_x_6376:
[----:B------:R-:W2:Y:S02]  /*1930*/  LDG.E.U16 R0, [R2.64] ;  /* 0x0000002402007981 */ /* 0x000ea4000c1e1500 */
[----:B--2---:R-:W-:-:S04]  /*1940*/  PRMT R0, RZ, 0x5410, R0 ;  /* 0x00005410ff007816 */ /* 0x004fc80000000000 */
[----:B------:R-:W-:-:S04]  /*1950*/  F2FP.PACK_AB R0, RZ, R0 ;  /* 0x00000000ff00723e */ /* 0x000fc800000000ff */
[----:B------:R-:W-:Y:S01]  /*1960*/  PRMT R23, R0, 0x7610, R23 ;  /* 0x0000761000177816 */ /* 0x000fe20000000017 */
[----:B------:R-:W-:Y:S05]  /*1970*/  BRA `(.L_x_6366) ;  /* 0x0000076000007947 */ /* 0x000fea0003800000 */
.L_x_6373:
        /* <DEDUP_REMOVED lines=12> */
.L_x_6380:
        /* <DEDUP_REMOVED lines=21> */
.L_x_6384:
[----:B------:R-:W-:Y:S05]  /*1b90*/  BSYNC B1 ;  /* 0x0000000000017941 */ /* 0x000fea0003800000 */
.L_x_6383:
[----:B------:R-:W-:Y:S01]  /*1ba0*/  LEA R3, R0, 0x3b800000, 0x17 ;  /* 0x3b80000000037811 */ /* 0x000fe200078eb8ff */
[----:B------:R-:W-:-:S05]  /*1bb0*/  IMAD.SHL.U32 R0, R2, 0x100000, RZ ;  /* 0x0010000002007824 */ /* 0x000fca00078e00ff */
[----:B------:R-:W-:Y:S02]  /*1bc0*/  LOP3.LUT R0, R3, R0, R4, 0xfe, !PT ;  /* 0x0000000003007212 */ /* 0x000fe400078efe04 */
.L_x_6382:
[----:B------:R-:W-:Y:S05]  /*1bd0*/  BSYNC B0 ;  /* 0x0000000000007941 */ /* 0x000fea0003800000 */
.L_x_6381:
[----:B------:R-:W-:-:S04]  /*1be0*/  F2FP.PACK_AB R0, RZ, R0 ;  /* 0x00000000ff00723e */ /* 0x000fc800000000ff */
[----:B------:R-:W-:Y:S01]  /*1bf0*/  PRMT R23, R0, 0x7610, R23 ;  /* 0x0000761000177816 */ /* 0x000fe20000000017 */
[----:B------:R-:W-:Y:S05]  /*1c00*/  BRA `(.L_x_6366) ;  /* 0x000004d000007947 */ /* 0x000fea0003800000 */
.L_x_6379:
        /* <DEDUP_REMOVED lines=21> */
.L_x_6388:
[----:B------:R-:W-:Y:S05]  /*1d60*/  BSYNC B1 ;  /* 0x0000000000017941 */ /* 0x000fea0003800000 */
.L_x_6387:
[----:B------:R-:W-:Y:S01]  /*1d70*/  LEA R3, R0, 0x37800000, 0x17 ;  /* 0x3780000000037811 */ /* 0x000fe200078eb8ff */
[----:B------:R-:W-:-:S05]  /*1d80*/  IMAD.SHL.U32 R0, R2, 0x200000, RZ ;  /* 0x0020000002007824 */ /* 0x000fca00078e00ff */
[----:B------:R-:W-:Y:S02]  /*1d90*/  LOP3.LUT R0, R3, R0, R4, 0xfe, !PT ;  /* 0x0000000003007212 */ /* 0x000fe400078efe04 */
.L_x_6386:
[----:B------:R-:W-:Y:S05]  /*1da0*/  BSYNC B0 ;  /* 0x0000000000007941 */ /* 0x000fea0003800000 */
.L_x_6385:
[----:B------:R-:W-:-:S04]  /*1db0*/  F2FP.PACK_AB R0, RZ, R0 ;  /* 0x00000000ff00723e */ /* 0x000fc800000000ff */
[----:B------:R-:W-:Y:S01]  /*1dc0*/  PRMT R23, R0, 0x7610, R23 ;  /* 0x0000761000177816 */ /* 0x000fe20000000017 */
[----:B------:R-:W-:Y:S05]  /*1dd0*/  BRA `(.L_x_6366) ;  /* 0x0000030000007947 */ /* 0x000fea0003800000 */
.L_x_6378:
        /* <DEDUP_REMOVED lines=14> */
.L_x_6392:
[----:B------:R-:W-:Y:S05]  /*1ec0*/  BSYNC B0 ;  /* 0x0000000000007941 */ /* 0x000fea0003800000 */
.L_x_6391:
[----:B------:R-:W-:-:S04]  /*1ed0*/  F2FP.PACK_AB R0, RZ, R0 ;  /* 0x00000000ff00723e */ /* 0x000fc800000000ff */
[----:B------:R-:W-:Y:S01]  /*1ee0*/  PRMT R23, R0, 0x7610, R23 ;  /* 0x0000761000177816 */ /* 0x000fe20000000017 */
[----:B------:R-:W-:Y:S05]  /*1ef0*/  BRA `(.L_x_6366) ;  /* 0x000001e000007947 */ /* 0x000fea0003800000 */
.L_x_6365:
        /* <DEDUP_REMOVED lines=21> */
.L_x_6390:
[----:B------:R-:W2:Y:S02]  /*2050*/  LDG.E.64 R2, [R2.64] ;  /* 0x0000002402027981 */ /* 0x000ea4000c1e1b00 */
[----:B--2---:R-:W0:Y:S02]  /*2060*/  I2F.U64 R0, R2 ;  /* 0x0000000200007312 */ /* 0x004e240000301000 */
[----:B0-----:R-:W-:-:S04]  /*2070*/  F2FP.PACK_AB R0, RZ, R0 ;  /* 0x00000000ff00723e */ /* 0x001fc800000000ff */
[----:B------:R-:W-:Y:S01]  /*2080*/  PRMT R23, R0, 0x7610, R23 ;  /* 0x0000761000177816 */ /* 0x000fe20000000017 */
[----:B------:R-:W-:Y:S05]  /*2090*/  BRA `(.L_x_6366) ;  /* 0x0000004000007947 */ /* 0x000fea0003800000 */
.L_x_6389:
[----:B------:R-:W2:Y:S02]  /*20a0*/  LDG.E R2, [R2.64] ;  /* 0x0000002402027981 */ /* 0x000ea4000c1e1900 */
[----:B--2---:R-:W0:Y:S02]  /*20b0*/  I2F.U32 R0, R2 ;  /* 0x0000000200007306 */ /* 0x004e240000201000 */
[----:B0-----:R-:W-:-:S04]  /*20c0*/  F2FP.PACK_AB R0, RZ, R0 ;  /* 0x00000000ff00723e */ /* 0x001fc800000000ff */
[----:B------:R-:W-:Y:S02]  /*20d0*/  PRMT R23, R0, 0x7610, R23 ;  /* 0x0000761000177816 */ /* 0x000fe40000000017 */
.L_x_6366:
        /* <DEDUP_REMOVED lines=18> */
.L_x_6396:
[----:B------:R-:W2:Y:S02]  /*2200*/  LDG.E.U8 R2, [R2.64] ;  /* 0x0000002402027981 */ /* 0x000ea4000c1e1100 */
[----:B--2---:R-:W0:Y:S02]  /*2210*/  I2F.U16 R0, R2 ;  /* 0x0000000200007306 */ /* 0x004e240000101000 */
[----:B0-----:R-:W-:Y:S01]  /*2220*/  F2FP.PACK_AB R0, RZ, R0 ;  /* 0x00000000ff00723e */ /* 0x001fe200000000ff */
[----:B------:R-:W-:Y:S05]  /*2230*/  BRA `(.L_x_6398) ;  /* 0x00000e1000007947 */ /* 0x000fea0003800000 */
.L_x_6395:
        /* <DEDUP_REMOVED lines=10> */
.L_x_6400:
[----:B------:R-:W2:Y:S02]  /*22e0*/  LDG.E R2, [R2.64] ;  /* 0x0000002402027981 */ /* 0x000ea4000c1e1900 */
[----:B--2---:R-:W0:Y:S02]  /*22f0*/  I2F R0, R2 ;  /* 0x0000000200007306 */ /* 0x004e240000201400 */
[----:B0-----:R-:W-:Y:S01]  /*2300*/  F2FP.PACK_AB R0, RZ, R0 ;  /* 0x00000000ff00723e */ /* 0x001fe200000000ff */
[----:B------:R-:W-:Y:S05]  /*2310*/  BRA `(.L_x_6398) ;  /* 0x00000d3000007947 */ /* 0x000fea0003800000 */
.L_x_6399:
[----:B------:R-:W2:Y:S02]  /*2320*/  LDG.E.U16 R2, [R2.64] ;  /* 0x0000002402027981 */ /* 0x000ea4000c1e1500 */
[----:B--2---:R-:W0:Y:S02]  /*2330*/  I2F.S16 R0, R2 ;  /* 0x0000000200007306 */ /* 0x004e240000101400 */
[----:B0-----:R-:W-:Y:S01]  /*2340*/  F2FP.PACK_AB R0, RZ, R0 ;  /* 0x00000000ff00723e */ /* 0x001fe200000000ff */
[----:B------:R-:W-:Y:S05]  /*2350*/  BRA `(.L_x_6398) ;  /* 0x00000cf000007947 */ /* 0x000fea0003800000 */
.L_x_6394:
        /* <DEDUP_REMOVED lines=9> */
.L_x_6402:
[----:B------:R0:W5:Y:S01]  /*23f0*/  LDG.E.U16 R0, [R2.64] ;  /* 0x0000002402007981 */ /* 0x000162000c1e1500 */
[----:B------:R-:W-:Y:S05]  /*2400*/  BRA `(.L_x_6398) ;  /* 0x00000c4000007947 */ /* 0x000fea0003800000 */
.L_x_6401:
        /* <DEDUP_REMOVED lines=9> */
.L_x_6404:
[----:B------:R0:W5:Y:S01]  /*24a0*/  LDG.E.U16 R0, [R2.64] ;  /* 0x0000002402007981 */ /* 0x000162000c1e1500 */
[----:B------:R-:W-:Y:S05]  /*24b0*/  BRA `(.L_x_6398) ;  /* 0x00000b9000007947 */ /* 0x000fea0003800000 */
.L_x_6403:
[----:B------:R-:W2:Y:S02]  /*24c0*/  LDG.E.64 R2, [R2.64] ;  /* 0x0000002402027981 */ /* 0x000ea4000c1e1b00 */
[----:B--2---:R-:W0:Y:S01]  /*24d0*/  F2F.F32.F64 R0, R2 ;  /* 0x0000000200007310 */ /* 0x004e220000301000 */
[----:B------:R-:W0:-:S14]  /*24e0*/  DSETP.GEU.AND P0, PT, |R2|, c[0x2][0x0], PT ;  /* 0x008000000200762a */ /* 0x000e1c0003f0e200 */
[----:B0-----:R-:W-:-:S05]  /*24f0*/  @!P0 FMUL R0, R0, 1.175494350822287508e-38 ;  /* 0x0080000000008820 */ /* 0x001fca0000400000 */
[----:B------:R-:W-:Y:S01]  /*2500*/  F2FP.PACK_AB R0, RZ, R0 ;  /* 0x00000000ff00723e */ /* 0x000fe200000000ff */
[----:B------:R-:W-:Y:S05]  /*2510*/  BRA `(.L_x_6398) ;  /* 0x00000b3000007947 */ /* 0x000fea0003800000 */
.L_x_6393:
        /* <DEDUP_REMOVED lines=13> */
.L_x_6407:
[----:B------:R-:W2:Y:S02]  /*25f0*/  LDG.E.64 R2, [R2.64] ;  /* 0x0000002402027981 */ /* 0x000ea4000c1e1b00 */
[----:B--2---:R-:W0:Y:S01]  /*2600*/  F2F.F32.F64 R0, R2 ;  /* 0x0000000200007310 */ /* 0x004e220000301000 */
[----:B------:R-:W0:-:S14]  /*2610*/  DSETP.GEU.AND P0, PT, |R2|, c[0x2][0x0], PT ;  /* 0x008000000200762a */ /* 0x000e1c0003f0e200 */
[----:B0-----:R-:W-:-:S05]  /*2620*/  @!P0 FMUL R0, R0, 1.175494350822287508e-38 ;  /* 0x0080000000008820 */ /* 0x001fca0000400000 */
[----:B------:R-:W-:Y:S01]  /*2630*/  F2FP.PACK_AB R0, RZ, R0 ;  /* 0x00000000ff00723e */ /* 0x000fe200000000ff */
[----:B------:R-:W-:Y:S05]  /*2640*/  BRA `(.L_x_6398) ;  /* 0x00000a0000007947 */ /* 0x000fea0003800000 */
.L_x_6406:
        /* <DEDUP_REMOVED lines=28> */
.L_x_6409:
        /* <DEDUP_REMOVED lines=15> */
.L_x_6408:
[----:B------:R-:W2:Y:S02]  /*2900*/  LDG.E.U16 R0, [R2.64] ;  /* 0x0000002402007981 */ /* 0x000ea4000c1e1500 */
[----:B--2---:R-:W-:-:S04]  /*2910*/  PRMT R0, RZ, 0x5410, R0 ;  /* 0x00005410ff007816 */ /* 0x004fc80000000000 */
[----:B------:R-:W-:Y:S01]  /*2920*/  F2FP.PACK_AB R0, RZ, R0 ;  /* 0x00000000ff00723e */ /* 0x000fe200000000ff */
[----:B------:R-:W-:Y:S05]  /*2930*/  BRA `(.L_x_6398) ;  /* 0x0000071000007947 */ /* 0x000fea0003800000 */
.L_x_6405:
        /* <DEDUP_REMOVED lines=12> */
.L_x_6412:
        /* <DEDUP_REMOVED lines=21> */
.L_x_6416:
[----:B------:R-:W-:Y:S05]  /*2b50*/  BSYNC B1 ;  /* 0x0000000000017941 */ /* 0x000fea0003800000 */
.L_x_6415:
[----:B------:R-:W-:Y:S01]  /*2b60*/  LEA R3, R0, 0x3b800000, 0x17 ;  /* 0x3b80000000037811 */ /* 0x000fe200078eb8ff */
[----:B------:R-:W-:-:S05]  /*2b70*/  IMAD.SHL.U32 R0, R2, 0x100000, RZ ;  /* 0x0010000002007824 */ /* 0x000fca00078e00ff */
[----:B------:R-:W-:Y:S02]  /*2b80*/  LOP3.LUT R0, R3, R0, R4, 0xfe, !PT ;  /* 0x0000000003007212 */ /* 0x000fe400078efe04 */
.L_x_6414:
[----:B------:R-:W-:Y:S05]  /*2b90*/  BSYNC B0 ;  /* 0x0000000000007941 */ /* 0x000fea0003800000 */
.L_x_6413:
[----:B------:R-:W-:Y:S01]  /*2ba0*/  F2FP.PACK_AB R0, RZ, R0 ;  /* 0x00000000ff00723e */ /* 0x000fe200000000ff */
[----:B------:R-:W-:Y:S05]  /*2bb0*/  BRA `(.L_x_6398) ;  /* 0x0000049000007947 */ /* 0x000fea0003800000 */
.L_x_6411:
        /* <DEDUP_REMOVED lines=21> */
.L_x_6420:
[----:B------:R-:W-:Y:S05]  /*2d10*/  BSYNC B1 ;  /* 0x0000000000017941 */ /* 0x000fea0003800000 */
.L_x_6419:
[----:B------:R-:W-:Y:S01]  /*2d20*/  LEA R3, R0, 0x37800000, 0x17 ;  /* 0x3780000000037811 */ /* 0x000fe200078eb8ff */
[----:B------:R-:W-:-:S05]  /*2d30*/  IMAD.SHL.U32 R0, R2, 0x200000, RZ ;  /* 0x0020000002007824 */ /* 0x000fca00078e00ff */
[----:B------:R-:W-:Y:S02]  /*2d40*/  LOP3.LUT R0, R3, R0, R4, 0xfe, !PT ;  /* 0x0000000003007212 */ /* 0x000fe400078efe04 */
.L_x_6418:
[----:B------:R-:W-:Y:S05]  /*2d50*/  BSYNC B0 ;  /* 0x0000000000007941 */ /* 0x000fea0003800000 */
.L_x_6417:
[----:B------:R-:W-:Y:S01]  /*2d60*/  F2FP.PACK_AB R0, RZ, R0 ;  /* 0x00000000ff00723e */ /* 0x000fe200000000ff */
[----:B------:R-:W-:Y:S05]  /*2d70*/  BRA `(.L_x_6398) ;  /* 0x000002d000007947 */ /* 0x000fea0003800000 */
.L_x_6410:
        /* <DEDUP_REMOVED lines=14> */
.L_x_6424:
[----:B------:R-:W-:Y:S05]  /*2e60*/  BSYNC B0 ;  /* 0x0000000000007941 */ /* 0x000fea0003800000 */
.L_x_6423:
[----:B------:R-:W-:Y:S01]  /*2e70*/  F2FP.PACK_AB R0, RZ, R0 ;  /* 0x00000000ff00723e */ /* 0x000fe200000000ff */
[----:B------:R-:W-:Y:S05]  /*2e80*/  BRA `(.L_x_6398) ;  /* 0x000001c000007947 */ /* 0x000fea0003800000 */
.L_x_6397:
        /* <DEDUP_REMOVED lines=21> */
.L_x_6422:
[----:B------:R-:W2:Y:S02]  /*2fe0*/  LDG.E.64 R2, [R2.64] ;  /* 0x0000002402027981 */ /* 0x000ea4000c1e1b00 */
[----:B--2---:R-:W0:Y:S02]  /*2ff0*/  I2F.U64 R0, R2 ;  /* 0x0000000200007312 */ /* 0x004e240000301000 */
[----:B0-----:R-:W-:Y:S01]  /*3000*/  F2FP.PACK_AB R0, RZ, R0 ;  /* 0x00000000ff00723e */ /* 0x001fe200000000ff */
[----:B------:R-:W-:Y:S05]  /*3010*/  BRA `(.L_x_6398) ;  /* 0x0000003000007947 */ /* 0x000fea0003800000 */
.L_x_6421:
[----:B------:R-:W2:Y:S02]  /*3020*/  LDG.E R2, [R2.64] ;  /* 0x0000002402027981 */ /* 0x000ea4000c1e1900 */
[----:B--2---:R-:W0:Y:S02]  /*3030*/  I2F.U32 R0, R2 ;  /* 0x0000000200007306 */ /* 0x004e240000201000 */
[----:B0-----:R-:W-:-:S06]  /*3040*/  F2FP.PACK_AB R0, RZ, R0 ;  /* 0x00000000ff00723e */ /* 0x001fcc00000000ff */
.L_x_6398:
[----:B-----5:R-:W-:Y:S01]  /*3050*/  HADD2.F32 R0, -RZ, R0.H0_H0 ;  /* 0x20000000ff007230 */ /* 0x020fe20000004100 */
[----:B------:R-:W1:Y:S01]  /*3060*/  LDC.U8 R4, c[0x0][0x3e1] ;  /* 0x0000f840ff047b82 */ /* 0x000e620000000000 */
[----:B------:R-:W-:-:S03]  /*3070*/  HADD2.F32 R23, -RZ, R23.H0_H0 ;  /* 0x20000017ff177230 */ /* 0x000fc60000004100 */
[----:B------:R-:W-:-:S06]  /*3080*/  FMUL.FTZ R0, R0, -1.4426950216293334961 ;  /* 0xbfb8aa3b00007820 */ /* 0x000fcc0000410000 */
[----:B------:R-:W2:Y:S01]  /*3090*/  MUFU.EX2 R0, R0 ;  /* 0x0000000000007308 */ /* 0x000ea20000000800 */
[----:B01----:R-:W-:Y:S01]  /*30a0*/  PRMT R3, R4, 0x9910, RZ ;  /* 0x0000991004037816 */ /* 0x003fe200000000ff */
[----:B--2---:R-:W-:-:S03]  /*30b0*/  FADD.FTZ R2, R0, 1 ;  /* 0x3f80000000027421 */ /* 0x004fc60000010000 */
[----:B------:R-:W-:-:S03]  /*30c0*/  ISETP.GT.AND P0, PT, R3, 0x9, PT ;  /* 0x000000090300780c */ /* 0x000fc60003f04270 */
[----:B------:R-:W0:Y:S02]  /*30d0*/  MUFU.RCP R2, R2 ;  /* 0x0000000200027308 */ /* 0x000e240000001000 */
[----:B0-----:R-:W-:-:S05]  /*30e0*/  FMUL.FTZ R23, R23, R2 ;  /* 0x0000000217177220 */ /* 0x001fca0000410000 */
[----:B------:R-:W-:-:S03]  /*30f0*/  F2FP.PACK_AB R23, RZ, R23 ;  /* 0x00000017ff17723e */ /* 0x000fc600000000ff */
        /* <DEDUP_REMOVED lines=13> */
.L_x_6428:
[----:B------:R-:W-:-:S06]  /*31d0*/  HADD2.F32 R3, -RZ, R23.H0_H0 ;  /* 0x20000017ff037230 */ /* 0x000fcc0000004100 */
[----:B------:R-:W0:Y:S02]  /*31e0*/  F2I.S64.TRUNC R2, R3 ;  /* 0x0000000300027311 */ /* 0x000e24000020d900 */
[----:B0-----:R0:W-:Y:S01]  /*31f0*/  STG.E.U8 [R16.64], R2 ;  /* 0x0000000210007986 */ /* 0x0011e2000c101124 */
[----:B------:R-:W-:Y:S05]  /*3200*/  BRA `(.L_x_6430) ;  /* 0x00000e4000007947 */ /* 0x000fea0003800000 */
.L_x_6427:
        /* <DEDUP_REMOVED lines=10> */
.L_x_6432:
[----:B------:R-:W-:-:S06]  /*32b0*/  HADD2.F32 R23, -RZ, R23.H0_H0 ;  /* 0x20000017ff177230 */ /* 0x000fcc0000004100 */
[----:B------:R-:W0:Y:S02]  /*32c0*/  F2I.FTZ.TRUNC.NTZ R23, R23 ;  /* 0x0000001700177305 */ /* 0x000e24000021f100 */
[----:B0-----:R0:W-:Y:S01]  /*32d0*/  STG.E [R16.64], R23 ;  /* 0x0000001710007986 */ /* 0x0011e2000c101924 */
[----:B------:R-:W-:Y:S05]  /*32e0*/  BRA `(.L_x_6430) ;  /* 0x00000d6000007947 */ /* 0x000fea0003800000 */
.L_x_6431:
[----:B------:R-:W-:-:S06]  /*32f0*/  HADD2.F32 R23, -RZ, R23.H0_H0 ;  /* 0x20000017ff177230 */ /* 0x000fcc0000004100 */
[----:B------:R-:W0:Y:S02]  /*3300*/  F2I.FTZ.TRUNC.NTZ R23, R23 ;  /* 0x0000001700177305 */ /* 0x000e24000021f100 */
[----:B0-----:R0:W-:Y:S01]  /*3310*/  STG.E.U16 [R16.64], R23 ;  /* 0x0000001710007986 */ /* 0x0011e2000c101524 */
[----:B------:R-:W-:Y:S05]  /*3320*/  BRA `(.L_x_6430) ;  /* 0x00000d2000007947 */ /* 0x000fea0003800000 */
.L_x_6426:
        /* <DEDUP_REMOVED lines=9> */
.L_x_6434:
[----:B------:R0:W-:Y:S01]  /*33c0*/  STG.E.U16 [R16.64], R23 ;  /* 0x0000001710007986 */ /* 0x0001e2000c101524 */
[----:B------:R-:W-:Y:S05]  /*33d0*/  BRA `(.L_x_6430) ;  /* 0x00000c7000007947 */ /* 0x000fea0003800000 */
.L_x_6433:
        /* <DEDUP_REMOVED lines=10> */
.L_x_6436:
[----:B------:R-:W-:-:S05]  /*3480*/  HADD2.F32 R0, -RZ, R23.H0_H0 ;  /* 0x20000017ff007230 */ /* 0x000fca0000004100 */
[----:B------:R-:W-:-:S04]  /*3490*/  F2FP.PACK_AB R0, RZ, R0 ;  /* 0x00000000ff00723e */ /* 0x000fc800000000ff */
[----:B------:R-:W-:-:S05]  /*34a0*/  PRMT R0, R0, 0x5410, RZ ;  /* 0x0000541000007816 */ /* 0x000fca00000000ff */
[----:B------:R0:W-:Y:S01]  /*34b0*/  STG.E [R16.64], R0 ;  /* 0x0000000010007986 */ /* 0x0001e2000c101924 */
[----:B------:R-:W-:Y:S05]  /*34c0*/  BRA `(.L_x_6430) ;  /* 0x00000b8000007947 */ /* 0x000fea0003800000 */
.L_x_6435:
[----:B------:R-:W-:-:S05]  /*34d0*/  HADD2.F32 R2, -RZ, R23.H0_H0 ;  /* 0x20000017ff027230 */ /* 0x000fca0000004100 */
[----:B------:R-:W-:-:S06]  /*34e0*/  FMUL.FTZ R2, R2, 1 ;  /* 0x3f80000002027820 */ /* 0x000fcc0000410000 */
[----:B------:R-:W0:Y:S02]  /*34f0*/  F2F.F64.F32 R2, R2 ;  /* 0x0000000200027310 */ /* 0x000e240000201800 */
[----:B0-----:R0:W-:Y:S01]  /*3500*/  STG.E.64 [R16.64], R2 ;  /* 0x0000000210007986 */ /* 0x0011e2000c101b24 */
[----:B------:R-:W-:Y:S05]  /*3510*/  BRA `(.L_x_6430) ;  /* 0x00000b3000007947 */ /* 0x000fea0003800000 */
.L_x_6425:
        /* <DEDUP_REMOVED lines=13> */
.L_x_6439:
[----:B------:R-:W-:Y:S01]  /*35f0*/  HADD2.F32 R23, -RZ, R23.H0_H0 ;  /* 0x20000017ff177230 */ /* 0x000fe20000004100 */
[----:B------:R-:W-:-:S04]  /*3600*/  CS2R R6, SRZ ;  /* 0x0000000000067805 */ /* 0x000fc8000001ff00 */
[----:B------:R-:W-:-:S06]  /*3610*/  FMUL.FTZ R4, R23, 1 ;  /* 0x3f80000017047820 */ /* 0x000fcc0000410000 */
[----:B------:R-:W0:Y:S02]  /*3620*/  F2F.F64.F32 R4, R4 ;  /* 0x0000000400047310 */ /* 0x000e240000201800 */
[----:B0-----:R0:W-:Y:S01]  /*3630*/  STG.E.128 [R16.64], R4 ;  /* 0x0000000410007986 */ /* 0x0011e2000c101d24 */
[----:B------:R-:W-:Y:S05]  /*3640*/  BRA `(.L_x_6430) ;  /* 0x00000a0000007947 */ /* 0x000fea0003800000 */
.L_x_6438:
        /* <DEDUP_REMOVED lines=21> */
.L_x_6443:
[----:B------:R-:W-:Y:S05]  /*37a0*/  BSYNC B0 ;  /* 0x0000000000007941 */ /* 0x000fea0003800000 */
.L_x_6442:
[----:B------:R-:W-:-:S05]  /*37b0*/  LOP3.LUT R3, R0, R3, RZ, 0xfc, !PT ;  /* 0x0000000300037212 */ /* 0x000fca00078efcff */
[----:B------:R0:W-:Y:S01]  /*37c0*/  STG.E.U8 [R16.64], R3 ;  /* 0x0000000310007986 */ /* 0x0001e2000c101124 */
[----:B------:R-:W-:Y:S05]  /*37d0*/  BRA `(.L_x_6430) ;  /* 0x0000087000007947 */ /* 0x000fea0003800000 */
.L_x_6441:
        /* <DEDUP_REMOVED lines=13> */
.L_x_6445:
[----:B------:R-:W-:Y:S01]  /*38b0*/  IMAD.MOV.U32 R0, RZ, RZ, 0x7f ;  /* 0x0000007fff007424 */ /* 0x000fe200078e00ff */
[----:B------:R-:W-:-:S04]  /*38c0*/  ISETP.GT.U32.AND P0, PT, R2, 0x7f800000, PT ;  /* 0x7f8000000200780c */ /* 0x000fc80003f04070 */
[----:B------:R-:W-:-:S04]  /*38d0*/  SEL R0, R0, 0x7c, P0 ;  /* 0x0000007c00007807 */ /* 0x000fc80000000000 */
.L_x_6446:
[----:B------:R-:W-:Y:S05]  /*38e0*/  BSYNC B0 ;  /* 0x0000000000007941 */ /* 0x000fea0003800000 */
.L_x_6444:
[----:B------:R-:W-:-:S04]  /*38f0*/  LOP3.LUT R2, R23, 0x80000000, RZ, 0xc0, !PT ;  /* 0x8000000017027812 */ /* 0x000fc800078ec0ff */
[----:B------:R-:W-:-:S04]  /*3900*/  SHF.R.U32.HI R3, RZ, 0x18, R2 ;  /* 0x00000018ff037819 */ /* 0x000fc80000011602 */
[----:B------:R-:W-:-:S05]  /*3910*/  LOP3.LUT R3, R0, R3, RZ, 0xfc, !PT ;  /* 0x0000000300037212 */ /* 0x000fca00078efcff */
[----:B------:R0:W-:Y:S01]  /*3920*/  STG.E.U8 [R16.64], R3 ;  /* 0x0000000310007986 */ /* 0x0001e2000c101124 */
[----:B------:R-:W-:Y:S05]  /*3930*/  BRA `(.L_x_6430) ;  /* 0x0000071000007947 */ /* 0x000fea0003800000 */
.L_x_6440:
[----:B------:R-:W-:-:S05]  /*3940*/  HADD2.F32 R0, -RZ, R23.H0_H0 ;  /* 0x20000017ff007230 */ /* 0x000fca0000004100 */
[----:B------:R-:W-:-:S05]  /*3950*/  F2FP.BF16.PACK_AB R0, RZ, R0 ;  /* 0x00000000ff00723e */ /* 0x000fca00000010ff */
[----:B------:R0:W-:Y:S01]  /*3960*/  STG.E.U16 [R16.64], R0 ;  /* 0x0000000010007986 */ /* 0x0001e2000c101524 */
[----:B------:R-:W-:Y:S05]  /*3970*/  BRA `(.L_x_6430) ;  /* 0x000006d000007947 */ /* 0x000fea0003800000 */
.L_x_6437:
        /* <DEDUP_REMOVED lines=12> */
.L_x_6449:
        /* <DEDUP_REMOVED lines=17> */
.L_x_6452:
[----:B------:R-:W-:-:S04]  /*3b50*/  LOP3.LUT R2, R23, 0x80000000, RZ, 0xc0, !PT ;  /* 0x8000000017027812 */ /* 0x000fc800078ec0ff */
[----:B------:R-:W-:-:S04]  /*3b60*/  SHF.R.U32.HI R3, RZ, 0x18, R2 ;  /* 0x00000018ff037819 */ /* 0x000fc80000011602 */
[----:B------:R-:W-:-:S04]  /*3b70*/  LOP3.LUT R0, R0, R3, RZ, 0xfc, !PT ;  /* 0x0000000300007212 */ /* 0x000fc800078efcff */
[----:B------:R-:W-:Y:S02]  /*3b80*/  PRMT R8, R0, 0x7610, R8 ;  /* 0x0000761000087816 */ /* 0x000fe40000000008 */
.L_x_6451:
[----:B------:R-:W-:Y:S05]  /*3b90*/  BSYNC B0 ;  /* 0x0000000000007941 */ /* 0x000fea0003800000 */
.L_x_6450:
[----:B------:R0:W-:Y:S01]  /*3ba0*/  STG.E.U8 [R16.64], R8 ;  /* 0x0000000810007986 */ /* 0x0001e2000c101124 */
[----:B------:R-:W-:Y:S05]  /*3bb0*/  BRA `(.L_x_6430) ;  /* 0x0000049000007947 */ /* 0x000fea0003800000 */
.L_x_6448:
        /* <DEDUP_REMOVED lines=17> */
.L_x_6455:
[----:B------:R-:W-:-:S04]  /*3cd0*/  LOP3.LUT R2, R23, 0x80000000, RZ, 0xc0, !PT ;  /* 0x8000000017027812 */ /* 0x000fc800078ec0ff */
[----:B------:R-:W-:-:S04]  /*3ce0*/  SHF.R.U32.HI R3, RZ, 0x18, R2 ;  /* 0x00000018ff037819 */ /* 0x000fc80000011602 */
[----:B------:R-:W-:-:S04]  /*3cf0*/  LOP3.LUT R0, R0, R3, RZ, 0xfc, !PT ;  /* 0x0000000300007212 */ /* 0x000fc800078efcff */
[----:B------:R-:W-:Y:S02]  /*3d00*/  PRMT R8, R0, 0x7610, R8 ;  /* 0x0000761000087816 */ /* 0x000fe40000000008 */
.L_x_6454:
[----:B------:R-:W-:Y:S05]  /*3d10*/  BSYNC B0 ;  /* 0x0000000000007941 */ /* 0x000fea0003800000 */
.L_x_6453:
[----:B------:R0:W-:Y:S01]  /*3d20*/  STG.E.U8 [R16.64], R8 ;  /* 0x0000000810007986 */ /* 0x0001e2000c101124 */
[----:B------:R-:W-:Y:S05]  /*3d30*/  BRA `(.L_x_6430) ;  /* 0x0000031000007947 */ /* 0x000fea0003800000 */
.L_x_6447:
        /* <DEDUP_REMOVED lines=22> */
.L_x_6429:
        /* <DEDUP_REMOVED lines=20> */
.L_x_6457:
[----:B------:R-:W-:-:S06]  /*3fe0*/  HADD2.F32 R2, -RZ, R23.H0_H0 ;  /* 0x20000017ff027230 */ /* 0x000fcc0000004100 */
[----:B------:R-:W0:Y:S02]  /*3ff0*/  F2I.U64.TRUNC R2, R2 ;  /* 0x0000000200027311 */ /* 0x000e24000020d800 */
[----:B0-----:R0:W-:Y:S01]  /*4000*/  STG.E.64 [R16.64], R2 ;  /* 0x0000000210007986 */ /* 0x0011e2000c101b24 */
[----:B------:R-:W-:Y:S05]  /*4010*/  BRA `(.L_x_6430) ;  /* 0x0000003000007947 */ /* 0x000fea0003800000 */
.L_x_6456:
[----:B------:R-:W-:-:S06]  /*4020*/  HADD2.F32 R23, -RZ, R23.H0_H0 ;  /* 0x20000017ff177230 */ /* 0x000fcc0000004100 */
[----:B------:R-:W0:Y:S02]  /*4030*/  F2I.FTZ.U32.TRUNC.NTZ R23, R23 ;  /* 0x0000001700177305 */ /* 0x000e24000021f000 */
[----:B0-----:R0:W-:Y:S02]  /*4040*/  STG.E [R16.64], R23 ;  /* 0x0000001710007986 */ /* 0x0011e4000c101924 */
.L_x_6430:
[----:B------:R-:W-:-:S05]  /*4050*/  IMAD R18, R19, 0x200, R18 ;  /* 0x0000020013127824 */ /* 0x000fca00078e0212 */
[----:B0-----:R-:W-:Y:S02]  /*4060*/  IADD3 R23, R18, 0x80, RZ ;  /* 0x0000008012177810 */ /* 0x001fe40007ffe0ff */
.L_x_6359:
[----:B------:R-:W-:Y:S05]  /*4070*/  BSYNC B6 ;  /* 0x0000000000067941 */ /* 0x000fea0003800000 */
.L_x_6358:
        /* <DEDUP_REMOVED lines=258> */
.L_x_6460:
        /* <DEDUP_REMOVED lines=21> */
.L_x_6464:
[----:B------:R-:W2:Y:S02]  /*51f0*/  LDG.E.U8 R2, [R2.64] ;  /* 0x0000002402027981 */ /* 0x000ea4000c1e1100 */
[----:B--2---:R-:W0:Y:S02]  /*5200*/  I2F.U16 R0, R2 ;  /* 0x0000000200007306 */ /* 0x004e240000101000 */
[----:B0-----:R-:W-:-:S04]  /*5210*/  F2FP.PACK_AB R0, RZ, R0 ;  /* 0x00000000ff00723e */ /* 0x001fc800000000ff */
[----:B------:R-:W-:Y:S01]  /*5220*/  PRMT R19, R0, 0x7610, R19 ;  /* 0x0000761000137816 */ /* 0x000fe20000000013 */
[----:B------:R-:W-:Y:S05]  /*5230*/  BRA `(.L_x_6466) ;  /* 0x00000ed000007947 */ /* 0x000fea0003800000 */
.L_x_6463:
        /* <DEDUP_REMOVED lines=11> */
.L_x_6468:
[----:B------:R-:W2:Y:S02]  /*52f0*/  LDG.E R2, [R2.64] ;  /* 0x0000002402027981 */ /* 0x000ea4000c1e1900 */
[----:B--2---:R-:W0:Y:S02]  /*5300*/  I2F R0, R2 ;  /* 0x0000000200007306 */ /* 0x004e240000201400 */
[----:B0-----:R-:W-:-:S04]  /*5310*/  F2FP.PACK_AB R0, RZ, R0 ;  /* 0x00000000ff00723e */ /* 0x001fc800000000ff */
[----:B------:R-:W-:Y:S01]  /*5320*/  PRMT R19, R0, 0x7610, R19 ;  /* 0x0000761000137816 */ /* 0x000fe20000000013 */
[----:B------:R-:W-:Y:S05]  /*5330*/  BRA `(.L_x_6466) ;  /* 0x00000dd000007947 */ /* 0x000fea0003800000 */
.L_x_6467:
[----:B------:R-:W2:Y:S02]  /*5340*/  LDG.E.U16 R2, [R2.64] ;  /* 0x0000002402027981 */ /* 0x000ea4000c1e1500 */
[----:B--2---:R-:W0:Y:S02]  /*5350*/  I2F.S16 R0, R2 ;  /* 0x0000000200007306 */ /* 0x004e240000101400 */
[----:B0-----:R-:W-:-:S04]  /*5360*/  F2FP.PACK_AB R0, RZ, R0 ;  /* 0x00000000ff00723e */ /* 0x001fc800000000ff */
[----:B------:R-:W-:Y:S01]  /*5370*/  PRMT R19, R0, 0x7610, R19 ;  /* 0x0000761000137816 */ /* 0x000fe20000000013 */
[----:B------:R-:W-:Y:S05]  /*5380*/  BRA `(.L_x_6466) ;  /* 0x00000d8000007947 */ /* 0x000fea0003800000 */
.L_x_6462:
        /* <DEDUP_REMOVED lines=9> */
.L_x_6470:
[----:B------:R0:W5:Y:S01]  /*5420*/  LDG.E.U16 R19, [R2.64] ;  /* 0x0000002402137981 */ /* 0x000162000c1e1500 */
[----:B------:R-:W-:Y:S05]  /*5430*/  BRA `(.L_x_6466) ;  /* 0x00000cd000007947 */ /* 0x000fea0003800000 */
.L_x_6469:
        /* <DEDUP_REMOVED lines=9> */
.L_x_6472:
[----:B------:R0:W5:Y:S01]  /*54d0*/  LDG.E.U16 R19, [R2.64] ;  /* 0x0000002402137981 */ /* 0x000162000c1e1500 */
[----:B------:R-:W-:Y:S05]  /*54e0*/  BRA `(.L_x_6466) ;  /* 0x00000c2000007947 */ /* 0x000fea0003800000 */
.L_x_6471:
[----:B------:R-:W2:Y:S02]  /*54f0*/  LDG.E.64 R2, [R2.64] ;  /* 0x0000002402027981 */ /* 0x000ea4000c1e1b00 */
[----:B--2---:R-:W0:Y:S01]  /*5500*/  F2F.F32.F64 R0, R2 ;  /* 0x0000000200007310 */ /* 0x004e220000301000 */
[----:B------:R-:W0:-:S14]  /*5510*/  DSETP.GEU.AND P0, PT, |R2|, c[0x2][0x0], PT ;  /* 0x008000000200762a */ /* 0x000e1c0003f0e200 */
[----:B0-----:R-:W-:-:S05]  /*5520*/  @!P0 FMUL R0, R0, 1.175494350822287508e-38 ;  /* 0x0080000000008820 */ /* 0x001fca0000400000 */
[----:B------:R-:W-:-:S04]  /*5530*/  F2FP.PACK_AB R0, RZ, R0 ;  /* 0x00000000ff00723e */ /* 0x000fc800000000ff */
[----:B------:R-:W-:Y:S01]  /*5540*/  PRMT R19, R0, 0x7610, R19 ;  /* 0x0000761000137816 */ /* 0x000fe20000000013 */
[----:B------:R-:W-:Y:S05]  /*5550*/  BRA `(.L_x_6466) ;  /* 0x00000bb000007947 */ /* 0x000fea0003800000 */
.L_x_6461:
        /* <DEDUP_REMOVED lines=14> */
.L_x_6475:
[----:B------:R-:W2:Y:S02]  /*5640*/  LDG.E.64 R2, [R2.64] ;  /* 0x0000002402027981 */ /* 0x000ea4000c1e1b00 */
[----:B--2---:R-:W0:Y:S01]  /*5650*/  F2F.F32.F64 R0, R2 ;  /* 0x0000000200007310 */ /* 0x004e220000301000 */
[----:B------:R-:W0:-:S14]  /*5660*/  DSETP.GEU.AND P0, PT, |R2|, c[0x2][0x0], PT ;  /* 0x008000000200762a */ /* 0x000e1c0003f0e200 */
[----:B0-----:R-:W-:-:S05]  /*5670*/  @!P0 FMUL R0, R0, 1.175494350822287508e-38 ;  /* 0x0080000000008820 */ /* 0x001fca0000400000 */
[----:B------:R-:W-:-:S04]  /*5680*/  F2FP.PACK_AB R0, RZ, R0 ;  /* 0x00000000ff00723e */ /* 0x000fc800000000ff */
[----:B------:R-:W-:Y:S01]  /*5690*/  PRMT R19, R0, 0x7610, R19 ;  /* 0x0000761000137816 */ /* 0x000fe20000000013 */
[----:B------:R-:W-:Y:S05]  /*56a0*/  BRA `(.L_x_6466) ;  /* 0x00000a6000007947 */ /* 0x000fea0003800000 */
.L_x_6474:
        /* <DEDUP_REMOVED lines=28> */
.L_x_6477:
        /* <DEDUP_REMOVED lines=15> */
.L_x_6476:
[----:B------:R-:W2:Y:S02]  /*5960*/  LDG.E.U16 R0, [R2.64] ;  /* 0x0000002402007981 */ /* 0x000ea4000c1e1500 */
[----:B--2---:R-:W-:-:S04]  /*5970*/  PRMT R0, RZ, 0x5410, R0 ;  /* 0x00005410ff007816 */ /* 0x004fc80000000000 */
[----:B------:R-:W-:-:S04]  /*5980*/  F2FP.PACK_AB R0, RZ, R0 ;  /* 0x00000000ff00723e */ /* 0x000fc800000000ff */
[----:B------:R-:W-:Y:S01]  /*5990*/  PRMT R19, R0, 0x7610, R19 ;  /* 0x0000761000137816 */ /* 0x000fe20000000013 */
[----:B------:R-:W-:Y:S05]  /*59a0*/  BRA `(.L_x_6466) ;  /* 0x0000076000007947 */ /* 0x000fea0003800000 */
.L_x_6473:
        /* <DEDUP_REMOVED lines=12> */
.L_x_6480:
        /* <DEDUP_REMOVED lines=21> */
.L_x_6484:
[----:B------:R-:W-:Y:S05]  /*5bc0*/  BSYNC B1 ;  /* 0x0000000000017941 */ /* 0x000fea0003800000 */
.L_x_6483:
[----:B------:R-:W-:Y:S01]  /*5bd0*/  LEA R3, R0, 0x3b800000, 0x17 ;  /* 0x3b80000000037811 */ /* 0x000fe200078eb8ff */
[----:B------:R-:W-:-:S05]  /*5be0*/  IMAD.SHL.U32 R0, R2, 0x100000, RZ ;  /* 0x0010000002007824 */ /* 0x000fca00078e00ff */
[----:B------:R-:W-:Y:S02]  /*5bf0*/  LOP3.LUT R0, R3, R0, R4, 0xfe, !PT ;  /* 0x0000000003007212 */ /* 0x000fe400078efe04 */
.L_x_6482:
[----:B------:R-:W-:Y:S05]  /*5c00*/  BSYNC B0 ;  /* 0x0000000000007941 */ /* 0x000fea0003800000 */
.L_x_6481:
[----:B------:R-:W-:-:S04]  /*5c10*/  F2FP.PACK_AB R0, RZ, R0 ;  /* 0x00000000ff00723e */ /* 0x000fc800000000ff */
[----:B------:R-:W-:Y:S01]  /*5c20*/  PRMT R19, R0, 0x7610, R19 ;  /* 0x0000761000137816 */ /* 0x000fe20000000013 */
[----:B------:R-:W-:Y:S05]  /*5c30*/  BRA `(.L_x_6466) ;  /* 0x000004d000007947 */ /* 0x000fea0003800000 */
.L_x_6479:
        /* <DEDUP_REMOVED lines=21> */
.L_x_6488:
[----:B------:R-:W-:Y:S05]  /*5d90*/  BSYNC B1 ;  /* 0x0000000000017941 */ /* 0x000fea0003800000 */
.L_x_6487:
[----:B------:R-:W-:Y:S01]  /*5da0*/  LEA R3, R0, 0x37800000, 0x17 ;  /* 0x3780000000037811 */ /* 0x000fe200078eb8ff */
[----:B------:R-:W-:-:S05]  /*5db0*/  IMAD.SHL.U32 R0, R2, 0x200000, RZ ;  /* 0x0020000002007824 */ /* 0x000fca00078e00ff */
[----:B------:R-:W-:Y:S02]  /*5dc0*/  LOP3.LUT R0, R3, R0, R4, 0xfe, !PT ;  /* 0x0000000003007212 */ /* 0x000fe400078efe04 */
.L_x_6486:
[----:B------:R-:W-:Y:S05]  /*5dd0*/  BSYNC B0 ;  /* 0x0000000000007941 */ /* 0x000fea0003800000 */
.L_x_6485:
[----:B------:R-:W-:-:S04]  /*5de0*/  F2FP.PACK_AB R0, RZ, R0 ;  /* 0x00000000ff00723e */ /* 0x000fc800000000ff */
[----:B------:R-:W-:Y:S01]  /*5df0*/  PRMT R19, R0, 0x7610, R19 ;  /* 0x0000761000137816 */ /* 0x000fe20000000013 */
[----:B------:R-:W-:Y:S05]  /*5e00*/  BRA `(.L_x_6466) ;  /* 0x0000030000007947 */ /* 0x000fea0003800000 */
.L_x_6478:
        /* <DEDUP_REMOVED lines=14> */
.L_x_6492:
[----:B------:R-:W-:Y:S05]  /*5ef0*/  BSYNC B0 ;  /* 0x0000000000007941 */ /* 0x000fea0003800000 */
.L_x_6491:
[----:B------:R-:W-:-:S04]  /*5f00*/  F2FP.PACK_AB R0, RZ, R0 ;  /* 0x00000000ff00723e */ /* 0x000fc800000000ff */
[----:B------:R-:W-:Y:S01]  /*5f10*/  PRMT R19, R0, 0x7610, R19 ;  /* 0x0000761000137816 */ /* 0x000fe20000000013 */
[----:B------:R-:W-:Y:S05]  /*5f20*/  BRA `(.L_x_6466) ;  /* 0x000001e000007947 */ /* 0x000fea0003800000 */
.L_x_6465:
        /* <DEDUP_REMOVED lines=21> */
.L_x_6490:
[----:B------:R-:W2:Y:S02]  /*6080*/  LDG.E.64 R2, [R2.64] ;  /* 0x0000002402027981 */ /* 0x000ea4000c1e1b00 */
[----:B--2---:R-:W0:Y:S02]  /*6090*/  I2F.U64 R0, R2 ;  /* 0x0000000200007312 */ /* 0x004e240000301000 */
[----:B0-----:R-:W-:-:S04]  /*60a0*/  F2FP.PACK_AB R0, RZ, R0 ;  /* 0x00000000ff00723e */ /* 0x001fc800000000ff */
[----:B------:R-:W-:Y:S01]  /*60b0*/  PRMT R19, R0, 0x7610, R19 ;  /* 0x0000761000137816 */ /* 0x000fe20000000013 */
[----:B------:R-:W-:Y:S05]  /*60c0*/  BRA `(.L_x_6466) ;  /* 0x0000004000007947 */ /* 0x000fea0003800000 */
.L_x_6489:
[----:B------:R-:W2:Y:S02]  /*60d0*/  LDG.E R2, [R2.64] ;  /* 0x0000002402027981 */ /* 0x000ea4000c1e1900 */
[----:B--2---:R-:W0:Y:S02]  /*60e0*/  I2F.U32 R0, R2 ;  /* 0x0000000200007306 */ /* 0x004e240000201000 */
[----:B0-----:R-:W-:-:S04]  /*60f0*/  F2FP.PACK_AB R0, RZ, R0 ;  /* 0x00000000ff00723e */ /* 0x001fc800000000ff */
[----:B------:R-:W-:Y:S02]  /*6100*/  PRMT R19, R0, 0x7610, R19 ;  /* 0x0000761000137816 */ /* 0x000fe40000000013 */
.L_x_6466:
        /* <DEDUP_REMOVED lines=18> */
.L_x_6496:
[----:B------:R-:W2:Y:S02]  /*6230*/  LDG.E.U8 R2, [R2.64] ;  /* 0x0000002402027981 */ /* 0x000ea4000c1e1100 */
[----:B--2---:R-:W0:Y:S02]  /*6240*/  I2F.U16 R0, R2 ;  /* 0x0000000200007306 */ /* 0x004e240000101000 */
[----:B0-----:R-:W-:Y:S01]  /*6250*/  F2FP.PACK_AB R0, RZ, R0 ;  /* 0x00000000ff00723e */ /* 0x001fe200000000ff */
[----:B------:R-:W-:Y:S05]  /*6260*/  BRA `(.L_x_6498) ;  /* 0x00000e1000007947 */ /* 0x000fea0003800000 */
.L_x_6495:
        /* <DEDUP_REMOVED lines=10> */
.L_x_6500:
[----:B------:R-:W2:Y:S02]  /*6310*/  LDG.E R2, [R2.64] ;  /* 0x0000002402027981 */ /* 0x000ea4000c1e1900 */
[----:B--2---:R-:W0:Y:S02]  /*6320*/  I2F R0, R2 ;  /* 0x0000000200007306 */ /* 0x004e240000201400 */
[----:B0-----:R-:W-:Y:S01]  /*6330*/  F2FP.PACK_AB R0, RZ, R0 ;  /* 0x00000000ff00723e */ /* 0x001fe200000000ff */
[----:B------:R-:W-:Y:S05]  /*6340*/  BRA `(.L_x_6498) ;  /* 0x00000d3000007947 */ /* 0x000fea0003800000 */
.L_x_6499:
[----:B------:R-:W2:Y:S02]  /*6350*/  LDG.E.U16 R2, [R2.64] ;  /* 0x0000002402027981 */ /* 0x000ea4000c1e1500 */
[----:B--2---:R-:W0:Y:S02]  /*6360*/  I2F.S16 R0, R2 ;  /* 0x0000000200007306 */ /* 0x004e240000101400 */
[----:B0-----:R-:W-:Y:S01]  /*6370*/  F2FP.PACK_AB R0, RZ, R0 ;  /* 0x00000000ff00723e */ /* 0x001fe200000000ff */
[----:B------:R-:W-:Y:S05]  /*6380*/  BRA `(.L_x_6498) ;  /* 0x00000cf000007947 */ /* 0x000fea0003800000 */
.L_x_6494:
        /* <DEDUP_REMOVED lines=9> */
.L_x_6502:
[----:B------:R0:W5:Y:S01]  /*6420*/  LDG.E.U16 R0, [R2.64] ;  /* 0x0000002402007981 */ /* 0x000162000c1e1500 */
[----:B------:R-:W-:Y:S05]  /*6430*/  BRA `(.L_x_6498) ;  /* 0x00000c4000007947 */ /* 0x000fea0003800000 */
.L_x_6501:
        /* <DEDUP_REMOVED lines=9> */
.L_x_6504:
[----:B------:R0:W5:Y:S01]  /*64d0*/  LDG.E.U16 R0, [R2.64] ;  /* 0x0000002402007981 */ /* 0x000162000c1e1500 */
[----:B------:R-:W-:Y:S05]  /*64e0*/  BRA `(.L_x_6498) ;  /* 0x00000b9000007947 */ /* 0x000fea0003800000 */
.L_x_6503:
[----:B------:R-:W2:Y:S02]  /*64f0*/  LDG.E.64 R2, [R2.64] ;  /* 0x0000002402027981 */ /* 0x000ea4000c1e1b00 */
[----:B--2---:R-:W0:Y:S01]  /*6500*/  F2F.F32.F64 R0, R2 ;  /* 0x0000000200007310 */ /* 0x004e220000301000 */
[----:B------:R-:W0:-:S14]  /*6510*/  DSETP.GEU.AND P0, PT, |R2|, c[0x2][0x0], PT ;  /* 0x008000000200762a */ /* 0x000e1c0003f0e200 */
[----:B0-----:R-:W-:-:S05]  /*6520*/  @!P0 FMUL R0, R0, 1.175494350822287508e-38 ;  /* 0x0080000000008820 */ /* 0x001fca0000400000 */
[----:B------:R-:W-:Y:S01]  /*6530*/  F2FP.PACK_AB R0, RZ, R0 ;  /* 0x00000000ff00723e */ /* 0x000fe200000000ff */
[----:B------:R-:W-:Y:S05]  /*6540*/  BRA `(.L_x_6498) ;  /* 0x00000b3000007947 */ /* 0x000fea0003800000 */
.L_x_6493:
        /* <DEDUP_REMOVED lines=13> */
.L_x_6507:
[----:B------:R-:W2:Y:S02]  /*6620*/  LDG.E.64 R2, [R2.64] ;  /* 0x0000002402027981 */ /* 0x000ea4000c1e1b00 */
[----:B--2---:R-:W0:Y:S01]  /*6630*/  F2F.F32.F64 R0, R2 ;  /* 0x0000000200007310 */ /* 0x004e220000301000 */
[----:B------:R-:W0:-:S14]  /*6640*/  DSETP.GEU.AND P0, PT, |R2|, c[0x2][0x0], PT ;  /* 0x008000000200762a */ /* 0x000e1c0003f0e200 */
[----:B0-----:R-:W-:-:S05]  /*6650*/  @!P0 FMUL R0, R0, 1.175494350822287508e-38 ;  /* 0x0080000000008820 */ /* 0x001fca0000400000 */
[----:B------:R-:W-:Y:S01]  /*6660*/  F2FP.PACK_AB R0, RZ, R0 ;  /* 0x00000000ff00723e */ /* 0x000fe200000000ff */
[----:B------:R-:W-:Y:S05]  /*6670*/  BRA `(.L_x_6498) ;  /* 0x00000a0000007947 */ /* 0x000fea0003800000 */
.L_x_6506:
        /* <DEDUP_REMOVED lines=28> */
.L_x_6509:
        /* <DEDUP_REMOVED lines=15> */
.L_x_6508:
[----:B------:R-:W2:Y:S02]  /*6930*/  LDG.E.U16 R0, [R2.64] ;  /* 0x0000002402007981 */ /* 0x000ea4000c1e1500 */
[----:B--2---:R-:W-:-:S04]  /*6940*/  PRMT R0, RZ, 0x5410, R0 ;  /* 0x00005410ff007816 */ /* 0x004fc80000000000 */
[----:B------:R-:W-:Y:S01]  /*6950*/  F2FP.PACK_AB R0, RZ, R0 ;  /* 0x00000000ff00723e */ /* 0x000fe200000000ff */
[----:B------:R-:W-:Y:S05]  /*6960*/  BRA `(.L_x_6498) ;  /* 0x0000071000007947 */ /* 0x000fea0003800000 */
.L_x_6505:
        /* <DEDUP_REMOVED lines=12> */
.L_x_6512:
        /* <DEDUP_REMOVED lines=21> */
.L_x_6516:
[----:B------:R-:W-:Y:S05]  /*6b80*/  BSYNC B1 ;  /* 0x0000000000017941 */ /* 0x000fea0003800000 */
.L_x_6515:
[----:B------:R-:W-:Y:S01]  /*6b90*/  LEA R3, R0, 0x3b800000, 0x17 ;  /* 0x3b80000000037811 */ /* 0x000fe200078eb8ff */
[----:B------:R-:W-:-:S05]  /*6ba0*/  IMAD.SHL.U32 R0, R2, 0x100000, RZ ;  /* 0x0010000002007824 */ /* 0x000fca00078e00ff */
[----:B------:R-:W-:Y:S02]  /*6bb0*/  LOP3.LUT R0, R3, R0, R4, 0xfe, !PT ;  /* 0x0000000003007212 */ /* 0x000fe400078efe04 */
.L_x_6514:
[----:B------:R-:W-:Y:S05]  /*6bc0*/  BSYNC B0 ;  /* 0x0000000000007941 */ /* 0x000fea0003800000 */
.L_x_6513:
[----:B------:R-:W-:Y:S01]  /*6bd0*/  F2FP.PACK_AB R0, RZ, R0 ;  /* 0x00000000ff00723e */ /* 0x000fe200000000ff */
[----:B------:R-:W-:Y:S05]  /*6be0*/  BRA `(.L_x_6498) ;  /* 0x0000049000007947 */ /* 0x000fea0003800000 */
.L_x_6511:
        /* <DEDUP_REMOVED lines=21> */
.L_x_6520:
[----:B------:R-:W-:Y:S05]  /*6d40*/  BSYNC B1 ;  /* 0x0000000000017941 */ /* 0x000fea0003800000 */
.L_x_6519:
[----:B------:R-:W-:Y:S01]  /*6d50*/  LEA R3, R0, 0x37800000, 0x17 ;  /* 0x3780000000037811 */ /* 0x000fe200078eb8ff */
[----:B------:R-:W-:-:S05]  /*6d60*/  IMAD.SHL.U32 R0, R2, 0x200000, RZ ;  /* 0x0020000002007824 */ /* 0x000fca00078e00ff */
[----:B------:R-:W-:Y:S02]  /*6d70*/  LOP3.LUT R0, R3, R0, R4, 0xfe, !PT ;  /* 0x0000000003007212 */ /* 0x000fe400078efe04 */
.L_x_6518:
[----:B------:R-:W-:Y:S05]  /*6d80*/  BSYNC B0 ;  /* 0x0000000000007941 */ /* 0x000fea0003800000 */
.L_x_6517:
[----:B------:R-:W-:Y:S01]  /*6d90*/  F2FP.PACK_AB R0, RZ, R0 ;  /* 0x00000000ff00723e */ /* 0x000fe200000000ff */
[----:B------:R-:W-:Y:S05]  /*6da0*/  BRA `(.L_x_6498) ;  /* 0x000002d000007947 */ /* 0x000fea0003800000 */
.L_x_6510:
        /* <DEDUP_REMOVED lines=14> */
.L_x_6524:
[----:B------:R-:W-:Y:S05]  /*6e90*/  BSYNC B0 ;  /* 0x0000000000007941 */ /* 0x000fea0003800000 */
.L_x_6523:
[----:B------:R-:W-:Y:S01]  /*6ea0*/  F2FP.PACK_AB R0, RZ, R0 ;  /* 0x00000000ff00723e */ /* 0x000fe200000000ff */
[----:B------:R-:W-:Y:S05]  /*6eb0*/  BRA `(.L_x_6498) ;  /* 0x000001c000007947 */ /* 0x000fea0003800000 */
.L_x_6497:
        /* <DEDUP_REMOVED lines=21> */
.L_x_6522:
[----:B------:R-:W2:Y:S02]  /*7010*/  LDG.E.64 R2, [R2.64] ;  /* 0x0000002402027981 */ /* 0x000ea4000c1e1b00 */
[----:B--2---:R-:W0:Y:S02]  /*7020*/  I2F.U64 R0, R2 ;  /* 0x0000000200007312 */ /* 0x004e240000301000 */
[----:B0-----:R-:W-:Y:S01]  /*7030*/  F2FP.PACK_AB R0, RZ, R0 ;  /* 0x00000000ff00723e */ /* 0x001fe200000000ff */
[----:B------:R-:W-:Y:S05]  /*7040*/  BRA `(.L_x_6498) ;  /* 0x0000003000007947 */ /* 0x000fea0003800000 */
.L_x_6521:
[----:B------:R-:W2:Y:S02]  /*7050*/  LDG.E R2, [R2.64] ;  /* 0x0000002402027981 */ /* 0x000ea4000c1e1900 */
[----:B--2---:R-:W0:Y:S02]  /*7060*/  I2F.U32 R0, R2 ;  /* 0x0000000200007306 */ /* 0x004e240000201000 */
[----:B0-----:R-:W-:-:S06]  /*7070*/  F2FP.PACK_AB R0, RZ, R0 ;  /* 0x00000000ff00723e */ /* 0x001fcc00000000ff */
.L_x_6498:
[----:B-----5:R-:W-:Y:S01]  /*7080*/  HADD2.F32 R0, -RZ, R0.H0_H0 ;  /* 0x20000000ff007230 */ /* 0x020fe20000004100 */
[----:B0-----:R-:W0:Y:S01]  /*7090*/  LDC.U8 R3, c[0x0][0x3e1] ;  /* 0x0000f840ff037b82 */ /* 0x001e220000000000 */
[----:B------:R-:W-:-:S03]  /*70a0*/  HADD2.F32 R19, -RZ, R19.H0_H0 ;  /* 0x20000013ff137230 */ /* 0x000fc60000004100 */
[----:B------:R-:W-:-:S06]  /*70b0*/  FMUL.FTZ R0, R0, -1.4426950216293334961 ;  /* 0xbfb8aa3b00007820 */ /* 0x000fcc0000410000 */
[----:B------:R-:W1:Y:S01]  /*70c0*/  MUFU.EX2 R0, R0 ;  /* 0x0000000000007308 */ /* 0x000e620000000800 */
[----:B0-----:R-:W-:Y:S01]  /*70d0*/  PRMT R4, R3, 0x9910, RZ ;  /* 0x0000991003047816 */ /* 0x001fe200000000ff */
[----:B-1----:R-:W-:-:S03]  /*70e0*/  FADD.FTZ R2, R0, 1 ;  /* 0x3f80000000027421 */ /* 0x002fc60000010000 */
        /* <DEDUP_REMOVED lines=17> */
.L_x_6528:
[----:B------:R-:W-:-:S06]  /*7200*/  HADD2.F32 R3, -RZ, R19.H0_H0 ;  /* 0x20000013ff037230 */ /* 0x000fcc0000004100 */
[----:B------:R-:W0:Y:S02]  /*7210*/  F2I.S64.TRUNC R2, R3 ;  /* 0x0000000300027311 */ /* 0x000e24000020d900 */
[----:B0-----:R0:W-:Y:S01]  /*7220*/  STG.E.U8 [R16.64], R2 ;  /* 0x0000000210007986 */ /* 0x0011e2000c101124 */
[----:B------:R-:W-:Y:S05]  /*7230*/  BRA `(.L_x_6530) ;  /* 0x00000e4000007947 */ /* 0x000fea0003800000 */
.L_x_6527:
        /* <DEDUP_REMOVED lines=10> */
.L_x_6532:
[----:B------:R-:W-:-:S06]  /*72e0*/  HADD2.F32 R19, -RZ, R19.H0_H0 ;  /* 0x20000013ff137230 */ /* 0x000fcc0000004100 */
[----:B------:R-:W0:Y:S02]  /*72f0*/  F2I.FTZ.TRUNC.NTZ R19, R19 ;  /* 0x0000001300137305 */ /* 0x000e24000021f100 */
[----:B0-----:R0:W-:Y:S01]  /*7300*/  STG.E [R16.64], R19 ;  /* 0x0000001310007986 */ /* 0x0011e2000c101924 */
[----:B------:R-:W-:Y:S05]  /*7310*/  BRA `(.L_x_6530) ;  /* 0x00000d6000007947 */ /* 0x000fea0003800000 */
.L_x_6531:
[----:B------:R-:W-:-:S06]  /*7320*/  HADD2.F32 R19, -RZ, R19.H0_H0 ;  /* 0x20000013ff137230 */ /* 0x000fcc0000004100 */
[----:B------:R-:W0:Y:S02]  /*7330*/  F2I.FTZ.TRUNC.NTZ R19, R19 ;  /* 0x0000001300137305 */ /* 0x000e24000021f100 */
[----:B0-----:R0:W-:Y:S01]  /*7340*/  STG.E.U16 [R16.64], R19 ;  /* 0x0000001310007986 */ /* 0x0011e2000c101524 */
[----:B------:R-:W-:Y:S05]  /*7350*/  BRA `(.L_x_6530) ;  /* 0x00000d2000007947 */ /* 0x000fea0003800000 */
.L_x_6526:
        /* <DEDUP_REMOVED lines=9> */
.L_x_6534:
[----:B------:R0:W-:Y:S01]  /*73f0*/  STG.E.U16 [R16.64], R19 ;  /* 0x0000001310007986 */ /* 0x0001e2000c101524 */
[----:B------:R-:W-:Y:S05]  /*7400*/  BRA `(.L_x_6530) ;  /* 0x00000c7000007947 */ /* 0x000fea0003800000 */
.L_x_6533:
        /* <DEDUP_REMOVED lines=10> */
.L_x_6536:
[----:B------:R-:W-:-:S05]  /*74b0*/  HADD2.F32 R0, -RZ, R19.H0_H0 ;  /* 0x20000013ff007230 */ /* 0x000fca0000004100 */
[----:B------:R-:W-:-:S04]  /*74c0*/  F2FP.PACK_AB R0, RZ, R0 ;  /* 0x00000000ff00723e */ /* 0x000fc800000000ff */
[----:B------:R-:W-:-:S05]  /*74d0*/  PRMT R0, R0, 0x5410, RZ ;  /* 0x0000541000007816 */ /* 0x000fca00000000ff */
[----:B------:R0:W-:Y:S01]  /*74e0*/  STG.E [R16.64], R0 ;  /* 0x0000000010007986 */ /* 0x0001e2000c101924 */
[----:B------:R-:W-:Y:S05]  /*74f0*/  BRA `(.L_x_6530) ;  /* 0x00000b8000007947 */ /* 0x000fea0003800000 */
.L_x_6535:
[----:B------:R-:W-:-:S05]  /*7500*/  HADD2.F32 R2, -RZ, R19.H0_H0 ;  /* 0x20000013ff027230 */ /* 0x000fca0000004100 */
[----:B------:R-:W-:-:S06]  /*7510*/  FMUL.FTZ R2, R2, 1 ;  /* 0x3f80000002027820 */ /* 0x000fcc0000410000 */
[----:B------:R-:W0:Y:S02]  /*7520*/  F2F.F64.F32 R2, R2 ;  /* 0x0000000200027310 */ /* 0x000e240000201800 */
[----:B0-----:R0:W-:Y:S01]  /*7530*/  STG.E.64 [R16.64], R2 ;  /* 0x0000000210007986 */ /* 0x0011e2000c101b24 */
[----:B------:R-:W-:Y:S05]  /*7540*/  BRA `(.L_x_6530) ;  /* 0x00000b3000007947 */ /* 0x000fea0003800000 */
.L_x_6525:
        /* <DEDUP_REMOVED lines=13> */
.L_x_6539:
[----:B------:R-:W-:Y:S01]  /*7620*/  HADD2.F32 R19, -RZ, R19.H0_H0 ;  /* 0x20000013ff137230 */ /* 0x000fe20000004100 */
[----:B------:R-:W-:-:S04]  /*7630*/  CS2R R6, SRZ ;  /* 0x0000000000067805 */ /* 0x000fc8000001ff00 */
[----:B------:R-:W-:-:S06]  /*7640*/  FMUL.FTZ R4, R19, 1 ;  /* 0x3f80000013047820 */ /* 0x000fcc0000410000 */
[----:B------:R-:W0:Y:S02]  /*7650*/  F2F.F64.F32 R4, R4 ;  /* 0x0000000400047310 */ /* 0x000e240000201800 */
[----:B0-----:R0:W-:Y:S01]  /*7660*/  STG.E.128 [R16.64], R4 ;  /* 0x0000000410007986 */ /* 0x0011e2000c101d24 */
[----:B------:R-:W-:Y:S05]  /*7670*/  BRA `(.L_x_6530) ;  /* 0x00000a0000007947 */ /* 0x000fea0003800000 */
.L_x_6538:
        /* <DEDUP_REMOVED lines=21> */
.L_x_6543:
[----:B------:R-:W-:Y:S05]  /*77d0*/  BSYNC B0 ;  /* 0x0000000000007941 */ /* 0x000fea0003800000 */
.L_x_6542:
[----:B------:R-:W-:-:S05]  /*77e0*/  LOP3.LUT R3, R0, R3, RZ, 0xfc, !PT ;  /* 0x0000000300037212 */ /* 0x000fca00078efcff */
[----:B------:R0:W-:Y:S01]  /*77f0*/  STG.E.U8 [R16.64], R3 ;  /* 0x0000000310007986 */ /* 0x0001e2000c101124 */
[----:B------:R-:W-:Y:S05]  /*7800*/  BRA `(.L_x_6530) ;  /* 0x0000087000007947 */ /* 0x000fea0003800000 */
.L_x_6541:
        /* <DEDUP_REMOVED lines=13> */
.L_x_6545:
[----:B------:R-:W-:Y:S01]  /*78e0*/  IMAD.MOV.U32 R0, RZ, RZ, 0x7f ;  /* 0x0000007fff007424 */ /* 0x000fe200078e00ff */
[----:B------:R-:W-:-:S04]  /*78f0*/  ISETP.GT.U32.AND P0, PT, R2, 0x7f800000, PT ;  /* 0x7f8000000200780c */ /* 0x000fc80003f04070 */
[----:B------:R-:W-:-:S04]  /*7900*/  SEL R0, R0, 0x7c, P0 ;  /* 0x0000007c00007807 */ /* 0x000fc80000000000 */
.L_x_6546:
[----:B------:R-:W-:Y:S05]  /*7910*/  BSYNC B0 ;  /* 0x0000000000007941 */ /* 0x000fea0003800000 */
.L_x_6544:
[----:B------:R-:W-:-:S04]  /*7920*/  LOP3.LUT R2, R19, 0x80000000, RZ, 0xc0, !PT ;  /* 0x8000000013027812 */ /* 0x000fc800078ec0ff */
[----:B------:R-:W-:-:S04]  /*7930*/  SHF.R.U32.HI R3, RZ, 0x18, R2 ;  /* 0x00000018ff037819 */ /* 0x000fc80000011602 */
[----:B------:R-:W-:-:S05]  /*7940*/  LOP3.LUT R3, R0, R3, RZ, 0xfc, !PT ;  /* 0x0000000300037212 */ /* 0x000fca00078efcff */
[----:B------:R0:W-:Y:S01]  /*7950*/  STG.E.U8 [R16.64], R3 ;  /* 0x0000000310007986 */ /* 0x0001e2000c101124 */
[----:B------:R-:W-:Y:S05]  /*7960*/  BRA `(.L_x_6530) ;  /* 0x0000071000007947 */ /* 0x000fea0003800000 */
.L_x_6540:
[----:B------:R-:W-:-:S05]  /*7970*/  HADD2.F32 R0, -RZ, R19.H0_H0 ;  /* 0x20000013ff007230 */ /* 0x000fca0000004100 */
[----:B------:R-:W-:-:S05]  /*7980*/  F2FP.BF16.PACK_AB R0, RZ, R0 ;  /* 0x00000000ff00723e */ /* 0x000fca00000010ff */
[----:B------:R0:W-:Y:S01]  /*7990*/  STG.E.U16 [R16.64], R0 ;  /* 0x0000000010007986 */ /* 0x0001e2000c101524 */
[----:B------:R-:W-:Y:S05]  /*79a0*/  BRA `(.L_x_6530) ;  /* 0x000006d000007947 */ /* 0x000fea0003800000 */
.L_x_6537:
        /* <DEDUP_REMOVED lines=12> */
.L_x_6549:
        /* <DEDUP_REMOVED lines=17> */
.L_x_6552:
[----:B------:R-:W-:-:S04]  /*7b80*/  LOP3.LUT R2, R19, 0x80000000, RZ, 0xc0, !PT ;  /* 0x8000000013027812 */ /* 0x000fc800078ec0ff */
[----:B------:R-:W-:-:S04]  /*7b90*/  SHF.R.U32.HI R3, RZ, 0x18, R2 ;  /* 0x00000018ff037819 */ /* 0x000fc80000011602 */
[----:B------:R-:W-:-:S04]  /*7ba0*/  LOP3.LUT R0, R0, R3, RZ, 0xfc, !PT ;  /* 0x0000000300007212 */ /* 0x000fc800078efcff */
[----:B------:R-:W-:Y:S02]  /*7bb0*/  PRMT R8, R0, 0x7610, R8 ;  /* 0x0000761000087816 */ /* 0x000fe40000000008 */
.L_x_6551:
[----:B------:R-:W-:Y:S05]  /*7bc0*/  BSYNC B0 ;  /* 0x0000000000007941 */ /* 0x000fea0003800000 */
.L_x_6550:
[----:B------:R0:W-:Y:S01]  /*7bd0*/  STG.E.U8 [R16.64], R8 ;  /* 0x0000000810007986 */ /* 0x0001e2000c101124 */
[----:B------:R-:W-:Y:S05]  /*7be0*/  BRA `(.L_x_6530) ;  /* 0x0000049000007947 */ /* 0x000fea0003800000 */
.L_x_6548:
        /* <DEDUP_REMOVED lines=17> */
.L_x_6555:
[----:B------:R-:W-:-:S04]  /*7d00*/  LOP3.LUT R2, R19, 0x80000000, RZ, 0xc0, !PT ;  /* 0x8000000013027812 */ /* 0x000fc800078ec0ff */
[----:B------:R-:W-:-:S04]  /*7d10*/  SHF.R.U32.HI R3, RZ, 0x18, R2 ;  /* 0x00000018ff037819 */ /* 0x000fc80000011602 */
[----:B------:R-:W-:-:S04]  /*7d20*/  LOP3.LUT R0, R0, R3, RZ, 0xfc, !PT ;  /* 0x0000000300007212 */ /* 0x000fc800078efcff */
[----:B------:R-:W-:Y:S02]  /*7d30*/  PRMT R8, R0, 0x7610, R8 ;  /* 0x0000761000087816 */ /* 0x000fe40000000008 */
.L_x_6554:
[----:B------:R-:W-:Y:S05]  /*7d40*/  BSYNC B0 ;  /* 0x0000000000007941 */ /* 0x000fea0003800000 */
.L_x_6553:
[----:B------:R0:W-:Y:S01]  /*7d50*/  STG.E.U8 [R16.64], R8 ;  /* 0x0000000810007986 */ /* 0x0001e2000c101124 */
[----:B------:R-:W-:Y:S05]  /*7d60*/  BRA `(.L_x_6530) ;  /* 0x0000031000007947 */ /* 0x000fea0003800000 */
.L_x_6547:
        /* <DEDUP_REMOVED lines=22> */
.L_x_6529:
        /* <DEDUP_REMOVED lines=20> */
.L_x_6557:
[----:B------:R-:W-:-:S06]  /*8010*/  HADD2.F32 R2, -RZ, R19.H0_H0 ;  /* 0x20000013ff027230 */ /* 0x000fcc0000004100 */
[----:B------:R-:W0:Y:S02]  /*8020*/  F2I.U64.TRUNC R2, R2 ;  /* 0x0000000200027311 */ /* 0x000e24000020d800 */
[----:B0-----:R0:W-:Y:S01]  /*8030*/  STG.E.64 [R16.64], R2 ;  /* 0x0000000210007986 */ /* 0x0011e2000c101b24 */
[----:B------:R-:W-:Y:S05]  /*8040*/  BRA `(.L_x_6530) ;  /* 0x0000003000007947 */ /* 0x000fea0003800000 */
.L_x_6556:
[----:B------:R-:W-:-:S06]  /*8050*/  HADD2.F32 R19, -RZ, R19.H0_H0 ;  /* 0x20000013ff137230 */ /* 0x000fcc0000004100 */
[----:B------:R-:W0:Y:S02]  /*8060*/  F2I.FTZ.U32.TRUNC.NTZ R19, R19 ;  /* 0x0000001300137305 */ /* 0x000e24000021f000 */
[----:B0-----:R0:W-:Y:S02]  /*8070*/  STG.E [R16.64], R19 ;  /* 0x0000001310007986 */ /* 0x0011e4000c101924 */
.L_x_6530:
        /* <DEDUP_REMOVED lines=258> */
.L_x_6558:
        /* <DEDUP_REMOVED lines=21> */
.L_x_6562:
[----:B------:R-:W2:Y:S02]  /*91f0*/  LDG.E.U8 R2, [R2.64] ;  /* 0x0000002402027981 */ /* 0x000ea4000c1e1100 */
[----:B--2---:R-:W0:Y:S02]  /*9200*/  I2F.U16 R0, R2 ;  /* 0x0000000200007306 */ /* 0x004e240000101000 */
[----:B0-----:R-:W-:-:S04]  /*9210*/  F2FP.PACK_AB R0, RZ, R0 ;  /* 0x00000000ff00723e */ /* 0x001fc800000000ff */
[----:B------:R-:W-:Y:S01]  /*9220*/  PRMT R19, R0, 0x7610, R19 ;  /* 0x0000761000137816 */ /* 0x000fe20000000013 */
[----:B------:R-:W-:Y:S05]  /*9230*/  BRA `(.L_x_6564) ;  /* 0x00000ed000007947 */ /* 0x000fea0003800000 */
.L_x_6561:
        /* <DEDUP_REMOVED lines=11> */
.L_x_6566:
[----:B------:R-:W2:Y:S02]  /*92f0*/  LDG.E R2, [R2.64] ;  /* 0x0000002402027981 */ /* 0x000ea4000c1e1900 */
[----:B--2---:R-:W0:Y:S02]  /*9300*/  I2F R0, R2 ;  /* 0x0000000200007306 */ /* 0x004e240000201400 */
[----:B0-----:R-:W-:-:S04]  /*9310*/  F2FP.PACK_AB R0, RZ, R0 ;  /* 0x00000000ff00723e */ /* 0x001fc800000000ff */
[----:B------:R-:W-:Y:S01]  /*9320*/  PRMT R19, R0, 0x7610, R19 ;  /* 0x0000761000137816 */ /* 0x000fe20000000013 */
[----:B------:R-:W-:Y:S05]  /*9330*/  BRA `(.L_x_6564) ;  /* 0x00000dd000007947 */ /* 0x000fea0003800000 */
.L_x_6565:
[----:B------:R-:W2:Y:S02]  /*9340*/  LDG.E.U16 R2, [R2.64] ;  /* 0x0000002402027981 */ /* 0x000ea4000c1e1500 */
[----:B--2---:R-:W0:Y:S02]  /*9350*/  I2F.S16 R0, R2 ;  /* 0x0000000200007306 */ /* 0x004e240000101400 */
[----:B0-----:R-:W-:-:S04]  /*9360*/  F2FP.PACK_AB R0, RZ, R0 ;  /* 0x00000000ff00723e */ /* 0x001fc800000000ff */
[----:B------:R-:W-:Y:S01]  /*9370*/  PRMT R19, R0, 0x7610, R19 ;  /* 0x0000761000137816 */ /* 0x000fe20000000013 */
[----:B------:R-:W-:Y:S05]  /*9380*/  BRA `(.L_x_6564) ;  /* 0x00000d8000007947 */ /* 0x000fea0003800000 */
.L_x_6560:
        /* <DEDUP_REMOVED lines=9> */
.L_x_6568:
[----:B------:R0:W5:Y:S01]  /*9420*/  LDG.E.U16 R19, [R2.64] ;  /* 0x0000002402137981 */ /* 0x000162000c1e1500 */
[----:B------:R-:W-:Y:S05]  /*9430*/  BRA `(.L_x_6564) ;  /* 0x00000cd000007947 */ /* 0x000fea0003800000 */
.L_x_6567:
        /* <DEDUP_REMOVED lines=9> */
.L_x_6570:
[----:B------:R0:W5:Y:S01]  /*94d0*/  LDG.E.U16 R19, [R2.64] ;  /* 0x0000002402137981 */ /* 0x000162000c1e1500 */
[----:B------:R-:W-:Y:S05]  /*94e0*/  BRA `(.L_x_6564) ;  /* 0x00000c2000007947 */ /* 0x000fea0003800000 */
.L_x_6569:
[----:B------:R-:W2:Y:S02]  /*94f0*/  LDG.E.64 R2, [R2.64] ;  /* 0x0000002402027981 */ /* 0x000ea4000c1e1b00 */
[----:B--2---:R-:W0:Y:S01]  /*9500*/  F2F.F32.F64 R0, R2 ;  /* 0x0000000200007310 */ /* 0x004e220000301000 */
[----:B------:R-:W0:-:S14]  /*9510*/  DSETP.GEU.AND P0, PT, |R2|, c[0x2][0x0], PT ;  /* 0x008000000200762a */ /* 0x000e1c0003f0e200 */
[----:B0-----:R-:W-:-:S05]  /*9520*/  @!P0 FMUL R0, R0, 1.175494350822287508e-38 ;  /* 0x0080000000008820 */ /* 0x001fca0000400000 */
[----:B------:R-:W-:-:S04]  /*9530*/  F2FP.PACK_AB R0, RZ, R0 ;  /* 0x00000000ff00723e */ /* 0x000fc800000000ff */
[----:B------:R-:W-:Y:S01]  /*9540*/  PRMT R19, R0, 0x7610, R19 ;  /* 0x0000761000137816 */ /* 0x000fe20000000013 */
[----:B------:R-:W-:Y:S05]  /*9550*/  BRA `(.L_x_6564) ;  /* 0x00000bb000007947 */ /* 0x000fea0003800000 */
.L_x_6559:
        /* <DEDUP_REMOVED lines=14> */
.L_x_6573:
[----:B------:R-:W2:Y:S02]  /*9640*/  LDG.E.64 R2, [R2.64] ;  /* 0x0000002402027981 */ /* 0x000ea4000c1e1b00 */
[----:B--2---:R-:W0:Y:S01]  /*9650*/  F2F.F32.F64 R0, R2 ;  /* 0x0000000200007310 */ /* 0x004e220000301000 */
[----:B------:R-:W0:-:S14]  /*9660*/  DSETP.GEU.AND P0, PT, |R2|, c[0x2][0x0], PT ;  /* 0x008000000200762a */ /* 0x000e1c0003f0e200 */
[----:B0-----:R-:W-:-:S05]  /*9670*/  @!P0 FMUL R0, R0, 1.175494350822287508e-38 ;  /* 0x0080000000008820 */ /* 0x001fca0000400000 */
[----:B------:R-:W-:-:S04]  /*9680*/  F2FP.PACK_AB R0, RZ, R0 ;  /* 0x00000000ff00723e */ /* 0x000fc800000000ff */
[----:B------:R-:W-:Y:S01]  /*9690*/  PRMT R19, R0, 0x7610, R19 ;  /* 0x0000761000137816 */ /* 0x000fe20000000013 */
[----:B------:R-:W-:Y:S05]  /*96a0*/  BRA `(.L_x_6564) ;  /* 0x00000a6000007947 */ /* 0x000fea0003800000 */
.L_x_6572:
        /* <DEDUP_REMOVED lines=28> */
.L_x_6575:
        /* <DEDUP_REMOVED lines=15> */
.L_x_6574:
[----:B------:R-:W2:Y:S02]  /*9960*/  LDG.E.U16 R0, [R2.64] ;  /* 0x0000002402007981 */ /* 0x000ea4000c1e1500 */
[----:B--2---:R-:W-:-:S04]  /*9970*/  PRMT R0, RZ, 0x5410, R0 ;  /* 0x00005410ff007816 */ /* 0x004fc80000000000 */
[----:B------:R-:W-:-:S04]  /*9980*/  F2FP.PACK_AB R0, RZ, R0 ;  /* 0x00000000ff00723e */ /* 0x000fc800000000ff */
[----:B------:R-:W-:Y:S01]  /*9990*/  PRMT R19, R0, 0x7610, R19 ;  /* 0x0000761000137816 */ /* 0x000fe20000000013 */
[----:B------:R-:W-:Y:S05]  /*99a0*/  BRA `(.L_x_6564) ;  /* 0x0000076000007947 */ /* 0x000fea0003800000 */
.L_x_6571:
        /* <DEDUP_REMOVED lines=12> */
.L_x_6578:
        /* <DEDUP_REMOVED lines=21> */
.L_x_6582:
[----:B------:R-:W-:Y:S05]  /*9bc0*/  BSYNC B1 ;  /* 0x0000000000017941 */ /* 0x000fea0003800000 */
.L_x_6581:
[----:B------:R-:W-:Y:S01]  /*9bd0*/  LEA R3, R0, 0x3b800000, 0x17 ;  /* 0x3b80000000037811 */ /* 0x000fe200078eb8ff */
[----:B------:R-:W-:-:S05]  /*9be0*/  IMAD.SHL.U32 R0, R2, 0x100000, RZ ;  /* 0x0010000002007824 */ /* 0x000fca00078e00ff */
[----:B------:R-:W-:Y:S02]  /*9bf0*/  LOP3.LUT R0, R3, R0, R4, 0xfe, !PT ;  /* 0x0000000003007212 */ /* 0x000fe400078efe04 */
.L_x_6580:
[----:B------:R-:W-:Y:S05]  /*9c00*/  BSYNC B0 ;  /* 0x0000000000007941 */ /* 0x000fea0003800000 */
.L_x_6579:
[----:B------:R-:W-:-:S04]  /*9c10*/  F2FP.PACK_AB R0, RZ, R0 ;  /* 0x00000000ff00723e */ /* 0x000fc800000000ff */
[----:B------:R-:W-:Y:S01]  /*9c20*/  PRMT R19, R0, 0x7610, R19 ;  /* 0x0000761000137816 */ /* 0x000fe20000000013 */
[----:B------:R-:W-:Y:S05]  /*9c30*/  BRA `(.L_x_6564) ;  /* 0x000004d000007947 */ /* 0x000fea0003800000 */
.L_x_6577:
        /* <DEDUP_REMOVED lines=21> */
.L_x_6586:
[----:B------:R-:W-:Y:S05]  /*9d90*/  BSYNC B1 ;  /* 0x0000000000017941 */ /* 0x000fea0003800000 */
.L_x_6585:
[----:B------:R-:W-:Y:S01]  /*9da0*/  LEA R3, R0, 0x37800000, 0x17 ;  /* 0x3780000000037811 */ /* 0x000fe200078eb8ff */
[----:B------:R-:W-:-:S05]  /*9db0*/  IMAD.SHL.U32 R0, R2, 0x200000, RZ ;  /* 0x0020000002007824 */ /* 0x000fca00078e00ff */
[----:B------:R-:W-:Y:S02]  /*9dc0*/  LOP3.LUT R0, R3, R0, R4, 0xfe, !PT ;  /* 0x0000000003007212 */ /* 0x000fe400078efe04 */
.L_x_6584:
[----:B------:R-:W-:Y:S05]  /*9dd0*/  BSYNC B0 ;  /* 0x0000000000007941 */ /* 0x000fea0003800000 */
.L_x_6583:
[----:B------:R-:W-:-:S04]  /*9de0*/  F2FP.PACK_AB R0, RZ, R0 ;  /* 0x00000000ff00723e */ /* 0x000fc800000000ff */
[----:B------:R-:W-:Y:S01]  /*9df0*/  PRMT R19, R0, 0x7610, R19 ;  /* 0x0000761000137816 */ /* 0x000fe20000000013 */
[----:B------:R-:W-:Y:S05]  /*9e00*/  BRA `(.L_x_6564) ;  /* 0x0000030000007947 */ /* 0x000fea0003800000 */
.L_x_6576:
        /* <DEDUP_REMOVED lines=14> */
.L_x_6590:
[----:B------:R-:W-:Y:S05]  /*9ef0*/  BSYNC B0 ;  /* 0x0000000000007941 */ /* 0x000fea0003800000 */
.L_x_6589:
[----:B------:R-:W-:-:S04]  /*9f00*/  F2FP.PACK_AB R0, RZ, R0 ;  /* 0x00000000ff00723e */ /* 0x000fc800000000ff */
[----:B------:R-:W-:Y:S01]  /*9f10*/  PRMT R19, R0, 0x7610, R19 ;  /* 0x0000761000137816 */ /* 0x000fe20000000013 */
[----:B------:R-:W-:Y:S05]  /*9f20*/  BRA `(.L_x_6564) ;  /* 0x000001e000007947 */ /* 0x000fea0003800000 */
.L_x_6563:
        /* <DEDUP_REMOVED lines=21> */
.L_x_6588:
[----:B------:R-:W2:Y:S02]  /*a080*/  LDG.E.64 R2, [R2.64] ;  /* 0x0000002402027981 */ /* 0x000ea4000c1e1b00 */
[----:B--2---:R-:W0:Y:S02]  /*a090*/  I2F.U64 R0, R2 ;  /* 0x0000000200007312 */ /* 0x004e240000301000 */
[----:B0-----:R-:W-:-:S04]  /*a0a0*/  F2FP.PACK_AB R0, RZ, R0 ;  /* 0x00000000ff00723e */ /* 0x001fc800000000ff */
[----:B------:R-:W-:Y:S01]  /*a0b0*/  PRMT R19, R0, 0x7610, R19 ;  /* 0x0000761000137816 */ /* 0x000fe20000000013 */
[----:B------:R-:W-:Y:S05]  /*a0c0*/  BRA `(.L_x_6564) ;  /* 0x0000004000007947 */ /* 0x000fea0003800000 */
.L_x_6587:
[----:B------:R-:W2:Y:S02]  /*a0d0*/  LDG.E R2, [R2.64] ;  /* 0x0000002402027981 */ /* 0x000ea4000c1e1900 */
[----:B--2---:R-:W0:Y:S02]  /*a0e0*/  I2F.U32 R0, R2 ;  /* 0x0000000200007306 */ /* 0x004e240000201000 */
[----:B0-----:R-:W-:-:S04]  /*a0f0*/  F2FP.PACK_AB R0, RZ, R0 ;  /* 0x00000000ff00723e */ /* 0x001fc800000000ff */
[----:B------:R-:W-:Y:S02]  /*a100*/  PRMT R19, R0, 0x7610, R19 ;  /* 0x0000761000137816 */ /* 0x000fe40000000013 */
.L_x_6564:
        /* <DEDUP_REMOVED lines=18> */
.L_x_6594:
[----:B------:R-:W2:Y:S02]  /*a230*/  LDG.E.U8 R2, [R2.64] ;  /* 0x0000002402027981 */ /* 0x000ea4000c1e1100 */
[----:B--2---:R-:W0:Y:S02]  /*a240*/  I2F.U16 R0, R2 ;  /* 0x0000000200007306 */ /* 0x004e240000101000 */
[----:B0-----:R-:W-:Y:S01]  /*a250*/  F2FP.PACK_AB R0, RZ, R0 ;  /* 0x00000000ff00723e */ /* 0x001fe200000000ff */
[----:B------:R-:W-:Y:S05]  /*a260*/  BRA `(.L_x_6596) ;  /* 0x00000e1000007947 */ /* 0x000fea0003800000 */
.L_x_6593:
        /* <DEDUP_REMOVED lines=10> */
.L_x_6598:
[----:B------:R-:W2:Y:S02]  /*a310*/  LDG.E R2, [R2.64] ;  /* 0x0000002402027981 */ /* 0x000ea4000c1e1900 */
[----:B--2---:R-:W0:Y:S02]  /*a320*/  I2F R0, R2 ;  /* 0x0000000200007306 */ /* 0x004e240000201400 */
[----:B0-----:R-:W-:Y:S01]  /*a330*/  F2FP.PACK_AB R0, RZ, R0 ;  /* 0x00000000ff00723e */ /* 0x001fe200000000ff */
[----:B------:R-:W-:Y:S05]  /*a340*/  BRA `(.L_x_6596) ;  /* 0x00000d3000007947 */ /* 0x000fea0003800000 */
.L_x_6597:
[----:B------:R-:W2:Y:S02]  /*a350*/  LDG.E.U16 R2, [R2.64] ;  /* 0x0000002402027981 */ /* 0x000ea4000c1e1500 */
[----:B--2---:R-:W0:Y:S02]  /*a360*/  I2F.S16 R0, R2 ;  /* 0x0000000200007306 */ /* 0x004e240000101400 */
[----:B0-----:R-:W-:Y:S01]  /*a370*/  F2FP.PACK_AB R0, RZ, R0 ;  /* 0x00000000ff00723e */ /* 0x001fe200000000ff */
[----:B------:R-:W-:Y:S05]  /*a380*/  BRA `(.L_x_6596) ;  /* 0x00000cf000007947 */ /* 0x000fea0003800000 */
.L_x_6592:
        /* <DEDUP_REMOVED lines=9> */
.L_x_6600:
[----:B------:R0:W5:Y:S01]  /*a420*/  LDG.E.U16 R0, [R2.64] ;  /* 0x0000002402007981 */ /* 0x000162000c1e1500 */
[----:B------:R-:W-:Y:S05]  /*a430*/  BRA `(.L_x_6596) ;  /* 0x00000c4000007947 */ /* 0x000fea0003800000 */
.L_x_6599:
        /* <DEDUP_REMOVED lines=9> */
.L_x_6602:
[----:B------:R0:W5:Y:S01]  /*a4d0*/  LDG.E.U16 R0, [R2.64] ;  /* 0x0000002402007981 */ /* 0x000162000c1e1500 */
[----:B------:R-:W-:Y:S05]  /*a4e0*/  BRA `(.L_x_6596) ;  /* 0x00000b9000007947 */ /* 0x000fea0003800000 */
.L_x_6601:
[----:B------:R-:W2:Y:S02]  /*a4f0*/  LDG.E.64 R2, [R2.64] ;  /* 0x0000002402027981 */ /* 0x000ea4000c1e1b00 */
[----:B--2---:R-:W0:Y:S01]  /*a500*/  F2F.F32.F64 R0, R2 ;  /* 0x0000000200007310 */ /* 0x004e220000301000 */
[----:B------:R-:W0:-:S14]  /*a510*/  DSETP.GEU.AND P0, PT, |R2|, c[0x2][0x0], PT ;  /* 0x008000000200762a */ /* 0x000e1c0003f0e200 */
[----:B0-----:R-:W-:-:S05]  /*a520*/  @!P0 FMUL R0, R0, 1.175494350822287508e-38 ;  /* 0x0080000000008820 */ /* 0x001fca0000400000 */
[----:B------:R-:W-:Y:S01]  /*a530*/  F2FP.PACK_AB R0, RZ, R0 ;  /* 0x00000000ff00723e */ /* 0x000fe200000000ff */
[----:B------:R-:W-:Y:S05]  /*a540*/  BRA `(.L_x_6596) ;  /* 0x00000b3000007947 */ /* 0x000fea0003800000 */
.L_x_6591:
        /* <DEDUP_REMOVED lines=13> */
.L_x_6605:
[----:B------:R-:W2:Y:S02]  /*a620*/  LDG.E.64 R2, [R2.64] ;  /* 0x0000002402027981 */ /* 0x000ea4000c1e1b00 */
[----:B--2---:R-:W0:Y:S01]  /*a630*/  F2F.F32.F64 R0, R2 ;  /* 0x0000000200007310 */ /* 0x004e220000301000 */
[----:B------:R-:W0:-:S14]  /*a640*/  DSETP.GEU.AND P0, PT, |R2|, c[0x2][0x0], PT ;  /* 0x008000000200762a */ /* 0x000e1c0003f0e200 */
[----:B0-----:R-:W-:-:S05]  /*a650*/  @!P0 FMUL R0, R0, 1.175494350822287508e-38 ;  /* 0x0080000000008820 */ /* 0x001fca0000400000 */
[----:B------:R-:W-:Y:S01]  /*a660*/  F2FP.PACK_AB R0, RZ, R0 ;  /* 0x00000000ff00723e */ /* 0x000fe200000000ff */
[----:B------:R-:W-:Y:S05]  /*a670*/  BRA `(.L_x_6596) ;  /* 0x00000a0000007947 */ /* 0x000fea0003800000 */
.L_x_6604:
        /* <DEDUP_REMOVED lines=28> */
.L_x_6607:
        /* <DEDUP_REMOVED lines=15> */
.L_x_6606:
[----:B------:R-:W2:Y:S02]  /*a930*/  LDG.E.U16 R0, [R2.64] ;  /* 0x0000002402007981 */ /* 0x000ea4000c1e1500 */
[----:B--2---:R-:W-:-:S04]  /*a940*/  PRMT R0, RZ, 0x5410, R0 ;  /* 0x00005410ff007816 */ /* 0x004fc80000000000 */
[----:B------:R-:W-:Y:S01]  /*a950*/  F2FP.PACK_AB R0, RZ, R0 ;  /* 0x00000000ff00723e */ /* 0x000fe200000000ff */
[----:B------:R-:W-:Y:S05]  /*a960*/  BRA `(.L_x_6596) ;  /* 0x0000071000007947 */ /* 0x000fea0003800000 */
.L_x_6603:
        /* <DEDUP_REMOVED lines=12> */
.L_x_6610:
        /* <DEDUP_REMOVED lines=21> */
.L_x_6614:
[----:B------:R-:W-:Y:S05]  /*ab80*/  BSYNC B1 ;  /* 0x0000000000017941 */ /* 0x000fea0003800000 */
.L_x_6613:
[----:B------:R-:W-:Y:S01]  /*ab90*/  LEA R3, R0, 0x3b800000, 0x17 ;  /* 0x3b80000000037811 */ /* 0x000fe200078eb8ff */
[----:B------:R-:W-:-:S05]  /*aba0*/  IMAD.SHL.U32 R0, R2, 0x100000, RZ ;  /* 0x0010000002007824 */ /* 0x000fca00078e00ff */
[----:B------:R-:W-:Y:S02]  /*abb0*/  LOP3.LUT R0, R3, R0, R4, 0xfe, !PT ;  /* 0x0000000003007212 */ /* 0x000fe400078efe04 */
.L_x_6612:
[----:B------:R-:W-:Y:S05]  /*abc0*/  BSYNC B0 ;  /* 0x0000000000007941 */ /* 0x000fea0003800000 */
.L_x_6611:
[----:B------:R-:W-:Y:S01]  /*abd0*/  F2FP.PACK_AB R0, RZ, R0 ;  /* 0x00000000ff00723e */ /* 0x000fe200000000ff */
[----:B------:R-:W-:Y:S05]  /*abe0*/  BRA `(.L_x_6596) ;  /* 0x0000049000007947 */ /* 0x000fea0003800000 */
.L_x_6609:
        /* <DEDUP_REMOVED lines=21> */
.L_x_6618:
[----:B------:R-:W-:Y:S05]  /*ad40*/  BSYNC B1 ;  /* 0x0000000000017941 */ /* 0x000fea0003800000 */
.L_x_6617:
[----:B------:R-:W-:Y:S01]  /*ad50*/  LEA R3, R0, 0x37800000, 0x17 ;  /* 0x3780000000037811 */ /* 0x000fe200078eb8ff */
[----:B------:R-:W-:-:S05]  /*ad60*/  IMAD.SHL.U32 R0, R2, 0x200000, RZ ;  /* 0x0020000002007824 */ /* 0x000fca00078e00ff */
[----:B------:R-:W-:Y:S02]  /*ad70*/  LOP3.LUT R0, R3, R0, R4, 0xfe, !PT ;  /* 0x0000000003007212 */ /* 0x000fe400078efe04 */
.L_x_6616:
[----:B------:R-:W-:Y:S05]  /*ad80*/  BSYNC B0 ;  /* 0x0000000000007941 */ /* 0x000fea0003800000 */
.L_x_6615:
[----:B------:R-:W-:Y:S01]  /*ad90*/  F2FP.PACK_AB R0, RZ, R0 ;  /* 0x00000000ff00723e */ /* 0x000fe200000000ff */
[----:B------:R-:W-:Y:S05]  /*ada0*/  BRA `(.L_x_6596) ;  /* 0x000002d000007947 */ /* 0x000fea0003800000 */
.L_x_6608:
        /* <DEDUP_REMOVED lines=14> */
.L_x_6622:
[----:B------:R-:W-:Y:S05]  /*ae90*/  BSYNC B0 ;  /* 0x0000000000007941 */ /* 0x000fea0003800000 */
.L_x_6621:
[----:B------:R-:W-:Y:S01]  /*aea0*/  F2FP.PACK_AB R0, RZ, R0 ;  /* 0x00000000ff00723e */ /* 0x000fe200000000ff */
[----:B------:R-:W-:Y:S05]  /*aeb0*/  BRA `(.L_x_6596) ;  /* 0x000001c000007947 */ /* 0x000fea0003800000 */
.L_x_6595:
        /* <DEDUP_REMOVED lines=21> */
.L_x_6620:
[----:B------:R-:W2:Y:S02]  /*b010*/  LDG.E.64 R2, [R2.64] ;  /* 0x0000002402027981 */ /* 0x000ea4000c1e1b00 */
[----:B--2---:R-:W0:Y:S02]  /*b020*/  I2F.U64 R0, R2 ;  /* 0x0000000200007312 */ /* 0x004e240000301000 */
[----:B0-----:R-:W-:Y:S01]  /*b030*/  F2FP.PACK_AB R0, RZ, R0 ;  /* 0x00000000ff00723e */ /* 0x001fe200000000ff */
[----:B------:R-:W-:Y:S05]  /*b040*/  BRA `(.L_x_6596) ;  /* 0x0000003000007947 */ /* 0x000fea0003800000 */
.L_x_6619:
[----:B------:R-:W2:Y:S02]  /*b050*/  LDG.E R2, [R2.64] ;  /* 0x0000002402027981 */ /* 0x000ea4000c1e1900 */
[----:B--2---:R-:W0:Y:S02]  /*b060*/  I2F.U32 R0, R2 ;  /* 0x0000000200007306 */ /* 0x004e240000201000 */
[----:B0-----:R-:W-:-:S06]  /*b070*/  F2FP.PACK_AB R0, RZ, R0 ;  /* 0x00000000ff00723e */ /* 0x001fcc00000000ff */
.L_x_6596:
        /* <DEDUP_REMOVED lines=24> */
.L_x_6626:
[----:B------:R-:W-:-:S06]  /*b200*/  HADD2.F32 R3, -RZ, R19.H0_H0 ;  /* 0x20000013ff037230 */ /* 0x000fcc0000004100 */
[----:B------:R-:W0:Y:S02]  /*b210*/  F2I.S64.TRUNC R2, R3 ;  /* 0x0000000300027311 */ /* 0x000e24000020d900 */
[----:B0-----:R0:W-:Y:S01]  /*b220*/  STG.E.U8 [R16.64], R2 ;  /* 0x0000000210007986 */ /* 0x0011e2000c101124 */
[----:B------:R-:W-:Y:S05]  /*b230*/  BRA `(.L_x_6628) ;  /* 0x00000e4000007947 */ /* 0x000fea0003800000 */
.L_x_6625:
        /* <DEDUP_REMOVED lines=10> */
.L_x_6630:
[----:B------:R-:W-:-:S06]  /*b2e0*/  HADD2.F32 R19, -RZ, R19.H0_H0 ;  /* 0x20000013ff137230 */ /* 0x000fcc0000004100 */
[----:B------:R-:W0:Y:S02]  /*b2f0*/  F2I.FTZ.TRUNC.NTZ R19, R19 ;  /* 0x0000001300137305 */ /* 0x000e24000021f100 */
[----:B0-----:R0:W-:Y:S01]  /*b300*/  STG.E [R16.64], R19 ;  /* 0x0000001310007986 */ /* 0x0011e2000c101924 */
[----:B------:R-:W-:Y:S05]  /*b310*/  BRA `(.L_x_6628) ;  /* 0x00000d6000007947 */ /* 0x000fea0003800000 */
.L_x_6629:
[----:B------:R-:W-:-:S06]  /*b320*/  HADD2.F32 R19, -RZ, R19.H0_H0 ;  /* 0x20000013ff137230 */ /* 0x000fcc0000004100 */
[----:B------:R-:W0:Y:S02]  /*b330*/  F2I.FTZ.TRUNC.NTZ R19, R19 ;  /* 0x0000001300137305 */ /* 0x000e24000021f100 */
[----:B0-----:R0:W-:Y:S01]  /*b340*/  STG.E.U16 [R16.64], R19 ;  /* 0x0000001310007986 */ /* 0x0011e2000c101524 */
[----:B------:R-:W-:Y:S05]  /*b350*/  BRA `(.L_x_6628) ;  /* 0x00000d2000007947 */ /* 0x000fea0003800000 */
.L_x_6624:
        /* <DEDUP_REMOVED lines=9> */
.L_x_6632:
[----:B------:R0:W-:Y:S01]  /*b3f0*/  STG.E.U16 [R16.64], R19 ;  /* 0x0000001310007986 */ /* 0x0001e2000c101524 */
[----:B------:R-:W-:Y:S05]  /*b400*/  BRA `(.L_x_6628) ;  /* 0x00000c7000007947 */ /* 0x000fea0003800000 */
.L_x_6631:
        /* <DEDUP_REMOVED lines=10> */
.L_x_6634:
[----:B------:R-:W-:-:S05]  /*b4b0*/  HADD2.F32 R0, -RZ, R19.H0_H0 ;  /* 0x20000013ff007230 */ /* 0x000fca0000004100 */
[----:B------:R-:W-:-:S04]  /*b4c0*/  F2FP.PACK_AB R0, RZ, R0 ;  /* 0x00000000ff00723e */ /* 0x000fc800000000ff */
[----:B------:R-:W-:-:S05]  /*b4d0*/  PRMT R0, R0, 0x5410, RZ ;  /* 0x0000541000007816 */ /* 0x000fca00000000ff */
[----:B------:R0:W-:Y:S01]  /*b4e0*/  STG.E [R16.64], R0 ;  /* 0x0000000010007986 */ /* 0x0001e2000c101924 */
[----:B------:R-:W-:Y:S05]  /*b4f0*/  BRA `(.L_x_6628) ;  /* 0x00000b8000007947 */ /* 0x000fea0003800000 */
.L_x_6633:
[----:B------:R-:W-:-:S05]  /*b500*/  HADD2.F32 R2, -RZ, R19.H0_H0 ;  /* 0x20000013ff027230 */ /* 0x000fca0000004100 */
[----:B------:R-:W-:-:S06]  /*b510*/  FMUL.FTZ R2, R2, 1 ;  /* 0x3f80000002027820 */ /* 0x000fcc0000410000 */
[----:B------:R-:W0:Y:S02]  /*b520*/  F2F.F64.F32 R2, R2 ;  /* 0x0000000200027310 */ /* 0x000e240000201800 */
[----:B0-----:R0:W-:Y:S01]  /*b530*/  STG.E.64 [R16.64], R2 ;  /* 0x0000000210007986 */ /* 0x0011e2000c101b24 */
[----:B------:R-:W-:Y:S05]  /*b540*/  BRA `(.L_x_6628) ;  /* 0x00000b3000007947 */ /* 0x000fea0003800000 */
.L_x_6623:
        /* <DEDUP_REMOVED lines=13> */
.L_x_6637:
[----:B------:R-:W-:Y:S01]  /*b620*/  HADD2.F32 R19, -RZ, R19.H0_H0 ;  /* 0x20000013ff137230 */ /* 0x000fe20000004100 */
[----:B------:R-:W-:-:S04]  /*b630*/  CS2R R6, SRZ ;  /* 0x0000000000067805 */ /* 0x000fc8000001ff00 */
[----:B------:R-:W-:-:S06]  /*b640*/  FMUL.FTZ R4, R19, 1 ;  /* 0x3f80000013047820 */ /* 0x000fcc0000410000 */
[----:B------:R-:W0:Y:S02]  /*b650*/  F2F.F64.F32 R4, R4 ;  /* 0x0000000400047310 */ /* 0x000e240000201800 */
[----:B0-----:R0:W-:Y:S01]  /*b660*/  STG.E.128 [R16.64], R4 ;  /* 0x0000000410007986 */ /* 0x0011e2000c101d24 */
[----:B------:R-:W-:Y:S05]  /*b670*/  BRA `(.L_x_6628) ;  /* 0x00000a0000007947 */ /* 0x000fea0003800000 */
.L_x_6636:
        /* <DEDUP_REMOVED lines=21> */
.L_x_6641:
[----:B------:R-:W-:Y:S05]  /*b7d0*/  BSYNC B0 ;  /* 0x0000000000007941 */ /* 0x000fea0003800000 */
.L_x_6640:
[----:B------:R-:W-:-:S05]  /*b7e0*/  LOP3.LUT R3, R0, R3, RZ, 0xfc, !PT ;  /* 0x0000000300037212 */ /* 0x000fca00078efcff */
[----:B------:R0:W-:Y:S01]  /*b7f0*/  STG.E.U8 [R16.64], R3 ;  /* 0x0000000310007986 */ /* 0x0001e2000c101124 */
[----:B------:R-:W-:Y:S05]  /*b800*/  BRA `(.L_x_6628) ;  /* 0x0000087000007947 */ /* 0x000fea0003800000 */
.L_x_6639:
        /* <DEDUP_REMOVED lines=13> */
.L_x_6643:
[----:B------:R-:W-:Y:S01]  /*b8e0*/  IMAD.MOV.U32 R0, RZ, RZ, 0x7f ;  /* 0x0000007fff007424 */ /* 0x000fe200078e00ff */
[----:B------:R-:W-:-:S04]  /*b8f0*/  ISETP.GT.U32.AND P0, PT, R2, 0x7f800000, PT ;  /* 0x7f8000000200780c */ /* 0x000fc80003f04070 */
[----:B------:R-:W-:-:S04]  /*b900*/  SEL R0, R0, 0x7c, P0 ;  /* 0x0000007c00007807 */ /* 0x000fc80000000000 */
.L_x_6644:
[----:B------:R-:W-:Y:S05]  /*b910*/  BSYNC B0 ;  /* 0x0000000000007941 */ /* 0x000fea0003800000 */
.L_x_6642:
[----:B------:R-:W-:-:S04]  /*b920*/  LOP3.LUT R2, R19, 0x80000000, RZ, 0xc0, !PT ;  /* 0x8000000013027812 */ /* 0x000fc800078ec0ff */
[----:B------:R-:W-:-:S04]  /*b930*/  SHF.R.U32.HI R3, RZ, 0x18, R2 ;  /* 0x00000018ff037819 */ /* 0x000fc80000011602 */
[----:B------:R-:W-:-:S05]  /*b940*/  LOP3.LUT R3, R0, R3, RZ, 0xfc, !PT ;  /* 0x0000000300037212 */ /* 0x000fca00078efcff */
[----:B------:R0:W-:Y:S01]  /*b950*/  STG.E.U8 [R16.64], R3 ;  /* 0x0000000310007986 */ /* 0x0001e2000c101124 */
[----:B------:R-:W-:Y:S05]  /*b960*/  BRA `(.L_x_6628) ;  /* 0x0000071000007947 */ /* 0x000fea0003800000 */
.L_x_6638:
[----:B------:R-:W-:-:S05]  /*b970*/  HADD2.F32 R0, -RZ, R19.H0_H0 ;  /* 0x20000013ff007230 */ /* 0x000fca0000004100 */
[----:B------:R-:W-:-:S05]  /*b980*/  F2FP.BF16.PACK_AB R0, RZ, R0 ;  /* 0x00000000ff00723e */ /* 0x000fca00000010ff */
[----:B------:R0:W-:Y:S01]  /*b990*/  STG.E.U16 [R16.64], R0 ;  /* 0x0000000010007986 */ /* 0x0001e2000c101524 */
[----:B------:R-:W-:Y:S05]  /*b9a0*/  BRA `(.L_x_6628) ;  /* 0x000006d000007947 */ /* 0x000fea0003800000 */
.L_x_6635:
        /* <DEDUP_REMOVED lines=12> */
.L_x_6647:
        /* <DEDUP_REMOVED lines=17> */
.L_x_6650:
[----:B------:R-:W-:-:S04]  /*bb80*/  LOP3.LUT R2, R19, 0x80000000, RZ, 0xc0, !PT ;  /* 0x8000000013027812 */ /* 0x000fc800078ec0ff */
[----:B------:R-:W-:-:S04]  /*bb90*/  SHF.R.U32.HI R3, RZ, 0x18, R2 ;  /* 0x00000018ff037819 */ /* 0x000fc80000011602 */
[----:B------:R-:W-:-:S04]  /*bba0*/  LOP3.LUT R0, R0, R3, RZ, 0xfc, !PT ;  /* 0x0000000300007212 */ /* 0x000fc800078efcff */
[----:B------:R-:W-:Y:S02]  /*bbb0*/  PRMT R8, R0, 0x7610, R8 ;  /* 0x0000761000087816 */ /* 0x000fe40000000008 */
.L_x_6649:
[----:B------:R-:W-:Y:S05]  /*bbc0*/  BSYNC B0 ;  /* 0x0000000000007941 */ /* 0x000fea0003800000 */
.L_x_6648:
[----:B------:R0:W-:Y:S01]  /*bbd0*/  STG.E.U8 [R16.64], R8 ;  /* 0x0000000810007986 */ /* 0x0001e2000c101124 */
[----:B------:R-:W-:Y:S05]  /*bbe0*/  BRA `(.L_x_6628) ;  /* 0x0000049000007947 */ /* 0x000fea0003800000 */
.L_x_6646:
        /* <DEDUP_REMOVED lines=17> */
.L_x_6653:
[----:B------:R-:W-:-:S04]  /*bd00*/  LOP3.LUT R2, R19, 0x80000000, RZ, 0xc0, !PT ;  /* 0x8000000013027812 */ /* 0x000fc800078ec0ff */
[----:B------:R-:W-:-:S04]  /*bd10*/  SHF.R.U32.HI R3, RZ, 0x18, R2 ;  /* 0x00000018ff037819 */ /* 0x000fc80000011602 */
[----:B------:R-:W-:-:S04]  /*bd20*/  LOP3.LUT R0, R0, R3, RZ, 0xfc, !PT ;  /* 0x0000000300007212 */ /* 0x000fc800078efcff */
[----:B------:R-:W-:Y:S02]  /*bd30*/  PRMT R8, R0, 0x7610, R8 ;  /* 0x0000761000087816 */ /* 0x000fe40000000008 */
.L_x_6652:
[----:B------:R-:W-:Y:S05]  /*bd40*/  BSYNC B0 ;  /* 0x0000000000007941 */ /* 0x000fea0003800000 */
.L_x_6651:
[----:B------:R0:W-:Y:S01]  /*bd50*/  STG.E.U8 [R16.64], R8 ;  /* 0x0000000810007986 */ /* 0x0001e2000c101124 */
[----:B------:R-:W-:Y:S05]  /*bd60*/  BRA `(.L_x_6628) ;  /* 0x0000031000007947 */ /* 0x000fea0003800000 */
.L_x_6645:
        /* <DEDUP_REMOVED lines=22> */
.L_x_6627:
        /* <DEDUP_REMOVED lines=20> */
.L_x_6655:
[----:B------:R-:W-:-:S06]  /*c010*/  HADD2.F32 R2, -RZ, R19.H0_H0 ;  /* 0x20000013ff027230 */ /* 0x000fcc0000004100 */
[----:B------:R-:W0:Y:S02]  /*c020*/  F2I.U64.TRUNC R2, R2 ;  /* 0x0000000200027311 */ /* 0x000e24000020d800 */
[----:B0-----:R0:W-:Y:S01]  /*c030*/  STG.E.64 [R16.64], R2 ;  /* 0x0000000210007986 */ /* 0x0011e2000c101b24 */
[----:B------:R-:W-:Y:S05]  /*c040*/  BRA `(.L_x_6628) ;  /* 0x0000003000007947 */ /* 0x000fea0003800000 */
.L_x_6654:
[----:B------:R-:W-:-:S06]  /*c050*/  HADD2.F32 R19, -RZ, R19.H0_H0 ;  /* 0x20000013ff137230 */ /* 0x000fcc0000004100 */
[----:B------:R-:W0:Y:S02]  /*c060*/  F2I.FTZ.U32.TRUNC.NTZ R19, R19 ;  /* 0x0000001300137305 */ /* 0x000e24000021f000 */
[----:B0-----:R0:W-:Y:S02]  /*c070*/  STG.E [R16.64], R19 ;  /* 0x0000001310007986 */ /* 0x0011e4000c101924 */
.L_x_6628:
[----:B------:R-:W-:Y:S02]  /*c080*/  IADD3 R23, R23, 0x80, RZ ;  /* 0x0000008017177810 */ /* 0x000fe40007ffe0ff */
.L_x_6459:
[----:B------:R-:W-:Y:S05]  /*c090*/  BSYNC B6 ;  /* 0x0000000000067941 */ /* 0x000fea0003800000 */
.L_x_6458:
        /* <DEDUP_REMOVED lines=257> */
.L_x_6656:
        /* <DEDUP_REMOVED lines=21> */
.L_x_6660:
[----:B------:R-:W2:Y:S02]  /*d200*/  LDG.E.U8 R2, [R2.64] ;  /* 0x0000002402027981 */ /* 0x000ea4000c1e1100 */
[----:B--2---:R-:W0:Y:S02]  /*d210*/  I2F.U16 R0, R2 ;  /* 0x0000000200007306 */ /* 0x004e240000101000 */
[----:B0-----:R-:W-:-:S04]  /*d220*/  F2FP.PACK_AB R0, RZ, R0 ;  /* 0x00000000ff00723e */ /* 0x001fc800000000ff */
[----:B------:R-:W-:Y:S01]  /*d230*/  PRMT R19, R0, 0x7610, R19 ;  /* 0x0000761000137816 */ /* 0x000fe20000000013 */
[----:B------:R-:W-:Y:S05]  /*d240*/  BRA `(.L_x_6662) ;  /* 0x00000ed000007947 */ /* 0x000fea0003800000 */
.L_x_6659:
        /* <DEDUP_REMOVED lines=11> */
.L_x_6664:
[----:B------:R-:W2:Y:S02]  /*d300*/  LDG.E R2, [R2.64] ;  /* 0x0000002402027981 */ /* 0x000ea4000c1e1900 */
[----:B--2---:R-:W0:Y:S02]  /*d310*/  I2F R0, R2 ;  /* 0x0000000200007306 */ /* 0x004e240000201400 */
[----:B0-----:R-:W-:-:S04]  /*d320*/  F2FP.PACK_AB R0, RZ, R0 ;  /* 0x00000000ff00723e */ /* 0x001fc800000000ff */
[----:B------:R-:W-:Y:S01]  /*d330*/  PRMT R19, R0, 0x7610, R19 ;  /* 0x0000761000137816 */ /* 0x000fe20000000013 */
[----:B------:R-:W-:Y:S05]  /*d340*/  BRA `(.L_x_6662) ;  /* 0x00000dd000007947 */ /* 0x000fea0003800000 */
.L_x_6663:
[----:B------:R-:W2:Y:S02]  /*d350*/  LDG.E.U16 R2, [R2.64] ;  /* 0x0000002402027981 */ /* 0x000ea4000c1e1500 */
[----:B--2---:R-:W0:Y:S02]  /*d360*/  I2F.S16 R0, R2 ;  /* 0x0000000200007306 */ /* 0x004e240000101400 */
[----:B0-----:R-:W-:-:S04]  /*d370*/  F2FP.PACK_AB R0, RZ, R0 ;  /* 0x00000000ff00723e */ /* 0x001fc800000000ff */
[----:B------:R-:W-:Y:S01]  /*d380*/  PRMT R19, R0, 0x7610, R19 ;  /* 0x0000761000137816 */ /* 0x000fe20000000013 */
[----:B------:R-:W-:Y:S05]  /*d390*/  BRA `(.L_x_6662) ;  /* 0x00000d8000007947 */ /* 0x000fea0003800000 */
.L_x_6658:
        /* <DEDUP_REMOVED lines=9> */
.L_x_6666:
[----:B------:R0:W5:Y:S01]  /*d430*/  LDG.E.U16 R19, [R2.64] ;  /* 0x0000002402137981 */ /* 0x000162000c1e1500 */
[----:B------:R-:W-:Y:S05]  /*d440*/  BRA `(.L_x_6662) ;  /* 0x00000cd000007947 */ /* 0x000fea0003800000 */
.L_x_6665:
        /* <DEDUP_REMOVED lines=9> */
.L_x_6668:
[----:B------:R0:W5:Y:S01]  /*d4e0*/  LDG.E.U16 R19, [R2.64] ;  /* 0x0000002402137981 */ /* 0x000162000c1e1500 */
[----:B------:R-:W-:Y:S05]  /*d4f0*/  BRA `(.L_x_6662) ;  /* 0x00000c2000007947 */ /* 0x000fea0003800000 */
.L_x_6667:
[----:B------:R-:W2:Y:S02]  /*d500*/  LDG.E.64 R2, [R2.64] ;  /* 0x0000002402027981 */ /* 0x000ea4000c1e1b00 */
[----:B--2---:R-:W0:Y:S01]  /*d510*/  F2F.F32.F64 R0, R2 ;  /* 0x0000000200007310 */ /* 0x004e220000301000 */
[----:B------:R-:W0:-:S14]  /*d520*/  DSETP.GEU.AND P0, PT, |R2|, c[0x2][0x0], PT ;  /* 0x008000000200762a */ /* 0x000e1c0003f0e200 */
[----:B0-----:R-:W-:-:S05]  /*d530*/  @!P0 FMUL R0, R0, 1.175494350822287508e-38 ;  /* 0x0080000000008820 */ /* 0x001fca0000400000 */
[----:B------:R-:W-:-:S04]  /*d540*/  F2FP.PACK_AB R0, RZ, R0 ;  /* 0x00000000ff00723e */ /* 0x000fc800000000ff */
[----:B------:R-:W-:Y:S01]  /*d550*/  PRMT R19, R0, 0x7610, R19 ;  /* 0x0000761000137816 */ /* 0x000fe20000000013 */
[----:B------:R-:W-:Y:S05]  /*d560*/  BRA `(.L_x_6662) ;  /* 0x00000bb000007947 */ /* 0x000fea0003800000 */
.L_x_6657:
        /* <DEDUP_REMOVED lines=14> */
.L_x_6671:
[----:B------:R-:W2:Y:S02]  /*d650*/  LDG.E.64 R2, [R2.64] ;  /* 0x0000002402027981 */ /* 0x000ea4000c1e1b00 */
[----:B--2---:R-:W0:Y:S01]  /*d660*/  F2F.F32.F64 R0, R2 ;  /* 0x0000000200007310 */ /* 0x004e220000301000 */
[----:B------:R-:W0:-:S14]  /*d670*/  DSETP.GEU.AND P0, PT, |R2|, c[0x2][0x0], PT ;  /* 0x008000000200762a */ /* 0x000e1c0003f0e200 */
[----:B0-----:R-:W-:-:S05]  /*d680*/  @!P0 FMUL R0, R0, 1.175494350822287508e-38 ;  /* 0x0080000000008820 */ /* 0x001fca0000400000 */
[----:B------:R-:W-:-:S04]  /*d690*/  F2FP.PACK_AB R0, RZ, R0 ;  /* 0x00000000ff00723e */ /* 0x000fc800000000ff */
[----:B------:R-:W-:Y:S01]  /*d6a0*/  PRMT R19, R0, 0x7610, R19 ;  /* 0x0000761000137816 */ /* 0x000fe20000000013 */
[----:B------:R-:W-:Y:S05]  /*d6b0*/  BRA `(.L_x_6662) ;  /* 0x00000a6000007947 */ /* 0x000fea0003800000 */
.L_x_6670:
        /* <DEDUP_REMOVED lines=28> */
.L_x_6673:
        /* <DEDUP_REMOVED lines=15> */
.L_x_6672:
[----:B------:R-:W2:Y:S02]  /*d970*/  LDG.E.U16 R0, [R2.64] ;  /* 0x0000002402007981 */ /* 0x000ea4000c1e1500 */
[----:B--2---:R-:W-:-:S04]  /*d980*/  PRMT R0, RZ, 0x5410, R0 ;  /* 0x00005410ff007816 */ /* 0x004fc80000000000 */
[----:B------:R-:W-:-:S04]  /*d990*/  F2FP.PACK_AB R0, RZ, R0 ;  /* 0x00000000ff00723e */ /* 0x000fc800000000ff */
[----:B------:R-:W-:Y:S01]  /*d9a0*/  PRMT R19, R0, 0x7610, R19 ;  /* 0x0000761000137816 */ /* 0x000fe20000000013 */
[----:B------:R-:W-:Y:S05]  /*d9b0*/  BRA `(.L_x_6662) ;  /* 0x0000076000007947 */ /* 0x000fea0003800000 */
.L_x_6669:
        /* <DEDUP_REMOVED lines=12> */
.L_x_6676:
        /* <DEDUP_REMOVED lines=21> */
.L_x_6680:
[----:B------:R-:W-:Y:S05]  /*dbd0*/  BSYNC B1 ;  /* 0x0000000000017941 */ /* 0x000fea0003800000 */
.L_x_6679:
[----:B------:R-:W-:Y:S01]  /*dbe0*/  LEA R3, R0, 0x3b800000, 0x17 ;  /* 0x3b80000000037811 */ /* 0x000fe200078eb8ff */
[----:B------:R-:W-:-:S05]  /*dbf0*/  IMAD.SHL.U32 R0, R2, 0x100000, RZ ;  /* 0x0010000002007824 */ /* 0x000fca00078e00ff */
[----:B------:R-:W-:Y:S02]  /*dc00*/  LOP3.LUT R0, R3, R0, R4, 0xfe, !PT ;  /* 0x0000000003007212 */ /* 0x000fe400078efe04 */
.L_x_6678:
[----:B------:R-:W-:Y:S05]  /*dc10*/  BSYNC B0 ;  /* 0x0000000000007941 */ /* 0x000fea0003800000 */
.L_x_6677:
[----:B------:R-:W-:-:S04]  /*dc20*/  F2FP.PACK_AB R0, RZ, R0 ;  /* 0x00000000ff00723e */ /* 0x000fc800000000ff */
[----:B------:R-:W-:Y:S01]  /*dc30*/  PRMT R19, R0, 0x7610, R19 ;  /* 0x0000761000137816 */ /* 0x000fe20000000013 */
[----:B------:R-:W-:Y:S05]  /*dc40*/  BRA `(.L_x_6662) ;  /* 0x000004d000007947 */ /* 0x000fea0003800000 */
.L_x_6675:
        /* <DEDUP_REMOVED lines=21> */
.L_x_6684:
[----:B------:R-:W-:Y:S05]  /*dda0*/  BSYNC B1 ;  /* 0x0000000000017941 */ /* 0x000fea0003800000 */
.L_x_6683:
[----:B------:R-:W-:Y:S01]  /*ddb0*/  LEA R3, R0, 0x37800000, 0x17 ;  /* 0x3780000000037811 */ /* 0x000fe200078eb8ff */
[----:B------:R-:W-:-:S05]  /*ddc0*/  IMAD.SHL.U32 R0, R2, 0x200000, RZ ;  /* 0x0020000002007824 */ /* 0x000fca00078e00ff */
[----:B------:R-:W-:Y:S02]  /*ddd0*/  LOP3.LUT R0, R3, R0, R4, 0xfe, !PT ;  /* 0x0000000003007212 */ /* 0x000fe400078efe04 */
.L_x_6682:
[----:B------:R-:W-:Y:S05]  /*dde0*/  BSYNC B0 ;  /* 0x0000000000007941 */ /* 0x000fea0003800000 */
.L_x_6681:
[----:B------:R-:W-:-:S04]  /*ddf0*/  F2FP.PACK_AB R0, RZ, R0 ;  /* 0x00000000ff00723e */ /* 0x000fc800000000ff */
[----:B------:R-:W-:Y:S01]  /*de00*/  PRMT R19, R0, 0x7610, R19 ;  /* 0x0000761000137816 */ /* 0x000fe20000000013 */
[----:B------:R-:W-:Y:S05]  /*de10*/  BRA `(.L_x_6662) ;  /* 0x0000030000007947 */ /* 0x000fea0003800000 */
.L_x_6674:
        /* <DEDUP_REMOVED lines=14> */
.L_x_6688:
[----:B------:R-:W-:Y:S05]  /*df00*/  BSYNC B0 ;  /* 0x0000000000007941 */ /* 0x000fea0003800000 */
.L_x_6687:
[----:B------:R-:W-:-:S04]  /*df10*/  F2FP.PACK_AB R0, RZ, R0 ;  /* 0x00000000ff00723e */ /* 0x000fc800000000ff */
[----:B------:R-:W-:Y:S01]  /*df20*/  PRMT R19, R0, 0x7610, R19 ;  /* 0x0000761000137816 */ /* 0x000fe20000000013 */
[----:B------:R-:W-:Y:S05]  /*df30*/  BRA `(.L_x_6662) ;  /* 0x000001e000007947 */ /* 0x000fea0003800000 */
.L_x_6661:
        /* <DEDUP_REMOVED lines=21> */
.L_x_6686:
[----:B------:R-:W2:Y:S02]  /*e090*/  LDG.E.64 R2, [R2.64] ;  /* 0x0000002402027981 */ /* 0x000ea4000c1e1b00 */
[----:B--2---:R-:W0:Y:S02]  /*e0a0*/  I2F.U64 R0, R2 ;  /* 0x0000000200007312 */ /* 0x004e240000301000 */
[----:B0-----:R-:W-:-:S04]  /*e0b0*/  F2FP.PACK_AB R0, RZ, R0 ;  /* 0x00000000ff00723e */ /* 0x001fc800000000ff */
[----:B------:R-:W-:Y:S01]  /*e0c0*/  PRMT R19, R0, 0x7610, R19 ;  /* 0x0000761000137816 */ /* 0x000fe20000000013 */
[----:B------:R-:W-:Y:S05]  /*e0d0*/  BRA `(.L_x_6662) ;  /* 0x0000004000007947 */ /* 0x000fea0003800000 */
.L_x_6685:
[----:B------:R-:W2:Y:S02]  /*e0e0*/  LDG.E R2, [R2.64] ;  /* 0x0000002402027981 */ /* 0x000ea4000c1e1900 */
[----:B--2---:R-:W0:Y:S02]  /*e0f0*/  I2F.U32 R0, R2 ;  /* 0x0000000200007306 */ /* 0x004e240000201000 */
[----:B0-----:R-:W-:-:S04]  /*e100*/  F2FP.PACK_AB R0, RZ, R0 ;  /* 0x00000000ff00723e */ /* 0x001fc800000000ff */
[----:B------:R-:W-:Y:S02]  /*e110*/  PRMT R19, R0, 0x7610, R19 ;  /* 0x0000761000137816 */ /* 0x000fe40000000013 */
.L_x_6662:
        /* <DEDUP_REMOVED lines=18> */
.L_x_6692:
[----:B------:R-:W2:Y:S02]  /*e240*/  LDG.E.U8 R2, [R2.64] ;  /* 0x0000002402027981 */ /* 0x000ea4000c1e1100 */
[----:B--2---:R-:W0:Y:S02]  /*e250*/  I2F.U16 R0, R2 ;  /* 0x0000000200007306 */ /* 0x004e240000101000 */
[----:B0-----:R-:W-:Y:S01]  /*e260*/  F2FP.PACK_AB R0, RZ, R0 ;  /* 0x00000000ff00723e */ /* 0x001fe200000000ff */
[----:B------:R-:W-:Y:S05]  /*e270*/  BRA `(.L_x_6694) ;  /* 0x00000e1000007947 */ /* 0x000fea0003800000 */
.L_x_6691:
        /* <DEDUP_REMOVED lines=10> */
.L_x_6696:
[----:B------:R-:W2:Y:S02]  /*e320*/  LDG.E R2, [R2.64] ;  /* 0x0000002402027981 */ /* 0x000ea4000c1e1900 */
[----:B--2---:R-:W0:Y:S02]  /*e330*/  I2F R0, R2 ;  /* 0x0000000200007306 */ /* 0x004e240000201400 */
[----:B0-----:R-:W-:Y:S01]  /*e340*/  F2FP.PACK_AB R0, RZ, R0 ;  /* 0x00000000ff00723e */ /* 0x001fe200000000ff */
[----:B------:R-:W-:Y:S05]  /*e350*/  BRA `(.L_x_6694) ;  /* 0x00000d3000007947 */ /* 0x000fea0003800000 */
.L_x_6695:
[----:B------:R-:W2:Y:S02]  /*e360*/  LDG.E.U16 R2, [R2.64] ;  /* 0x0000002402027981 */ /* 0x000ea4000c1e1500 */
[----:B--2---:R-:W0:Y:S02]  /*e370*/  I2F.S16 R0, R2 ;  /* 0x0000000200007306 */ /* 0x004e240000101400 */
[----:B0-----:R-:W-:Y:S01]  /*e380*/  F2FP.PACK_AB R0, RZ, R0 ;  /* 0x00000000ff00723e */ /* 0x001fe200000000ff */
[----:B------:R-:W-:Y:S05]  /*e390*/  BRA `(.L_x_6694) ;  /* 0x00000cf000007947 */ /* 0x000fea0003800000 */
.L_x_6690:
        /* <DEDUP_REMOVED lines=9> */
.L_x_6698:
[----:B------:R0:W5:Y:S01]  /*e430*/  LDG.E.U16 R0, [R2.64] ;  /* 0x0000002402007981 */ /* 0x000162000c1e1500 */
[----:B------:R-:W-:Y:S05]  /*e440*/  BRA `(.L_x_6694) ;  /* 0x00000c4000007947 */ /* 0x000fea0003800000 */
.L_x_6697:
        /* <DEDUP_REMOVED lines=9> */
.L_x_6700:
[----:B------:R0:W5:Y:S01]  /*e4e0*/  LDG.E.U16 R0, [R2.64] ;  /* 0x0000002402007981 */ /* 0x000162000c1e1500 */
[----:B------:R-:W-:Y:S05]  /*e4f0*/  BRA `(.L_x_6694) ;  /* 0x00000b9000007947 */ /* 0x000fea0003800000 */
.L_x_6699:
[----:B------:R-:W2:Y:S02]  /*e500*/  LDG.E.64 R2, [R2.64] ;  /* 0x0000002402027981 */ /* 0x000ea4000c1e1b00 */
[----:B--2---:R-:W0:Y:S01]  /*e510*/  F2F.F32.F64 R0, R2 ;  /* 0x0000000200007310 */ /* 0x004e220000301000 */
[----:B------:R-:W0:-:S14]  /*e520*/  DSETP.GEU.AND P0, PT, |R2|, c[0x2][0x0], PT ;  /* 0x008000000200762a */ /* 0x000e1c0003f0e200 */
[----:B0-----:R-:W-:-:S05]  /*e530*/  @!P0 FMUL R0, R0, 1.175494350822287508e-38 ;  /* 0x0080000000008820 */ /* 0x001fca0000400000 */
[----:B------:R-:W-:Y:S01]  /*e540*/  F2FP.PACK_AB R0, RZ, R0 ;  /* 0x00000000ff00723e */ /* 0x000fe200000000ff */
[----:B------:R-:W-:Y:S05]  /*e550*/  BRA `(.L_x_6694) ;  /* 0x00000b3000007947 */ /* 0x000fea0003800000 */
.L_x_6689:
        /* <DEDUP_REMOVED lines=13> */
.L_x_6703:
[----:B------:R-:W2:Y:S02]  /*e630*/  LDG.E.64 R2, [R2.64] ;  /* 0x0000002402027981 */ /* 0x000ea4000c1e1b00 */
[----:B--2---:R-:W0:Y:S01]  /*e640*/  F2F.F32.F64 R0, R2 ;  /* 0x0000000200007310 */ /* 0x004e220000301000 */
[----:B------:R-:W0:-:S14]  /*e650*/  DSETP.GEU.AND P0, PT, |R2|, c[0x2][0x0], PT ;  /* 0x008000000200762a */ /* 0x000e1c0003f0e200 */
[----:B0-----:R-:W-:-:S05]  /*e660*/  @!P0 FMUL R0, R0, 1.175494350822287508e-38 ;  /* 0x0080000000008820 */ /* 0x001fca0000400000 */
[----:B------:R-:W-:Y:S01]  /*e670*/  F2FP.PACK_AB R0, RZ, R0 ;  /* 0x00000000ff00723e */ /* 0x000fe200000000ff */
[----:B------:R-:W-:Y:S05]  /*e680*/  BRA `(.L_x_6694) ;  /* 0x00000a0000007947 */ /* 0x000fea0003800000 */
.L_x_6702:
        /* <DEDUP_REMOVED lines=28> */
.L_x_6705:
        /* <DEDUP_REMOVED lines=15> */
.L_x_6704:
[----:B------:R-:W2:Y:S02]  /*e940*/  LDG.E.U16 R0, [R2.64] ;  /* 0x0000002402007981 */ /* 0x000ea4000c1e1500 */
[----:B--2---:R-:W-:-:S04]  /*e950*/  PRMT R0, RZ, 0x5410, R0 ;  /* 0x00005410ff007816 */ /* 0x004fc80000000000 */
[----:B------:R-:W-:Y:S01]  /*e960*/  F2FP.PACK_AB R0, RZ, R0 ;  /* 0x00000000ff00723e */ /* 0x000fe200000000ff */
[----:B------:R-:W-:Y:S05]  /*e970*/  BRA `(.L_x_6694) ;  /* 0x0000071000007947 */ /* 0x000fea0003800000 */
.L_x_6701:
        /* <DEDUP_REMOVED lines=12> */
.L_x_6708:
        /* <DEDUP_REMOVED lines=21> */
.L_x_6712:
[----:B------:R-:W-:Y:S05]  /*eb90*/  BSYNC B1 ;  /* 0x0000000000017941 */ /* 0x000fea0003800000 */
.L_x_6711:
[----:B------:R-:W-:Y:S01]  /*eba0*/  LEA R3, R0, 0x3b800000, 0x17 ;  /* 0x3b80000000037811 */ /* 0x000fe200078eb8ff */
[----:B------:R-:W-:-:S05]  /*ebb0*/  IMAD.SHL.U32 R0, R2, 0x100000, RZ ;  /* 0x0010000002007824 */ /* 0x000fca00078e00ff */
[----:B------:R-:W-:Y:S02]  /*ebc0*/  LOP3.LUT R0, R3, R0, R4, 0xfe, !PT ;  /* 0x0000000003007212 */ /* 0x000fe400078efe04 */
.L_x_6710:
[----:B------:R-:W-:Y:S05]  /*ebd0*/  BSYNC B0 ;  /* 0x0000000000007941 */ /* 0x000fea0003800000 */
.L_x_6709:
[----:B------:R-:W-:Y:S01]  /*ebe0*/  F2FP.PACK_AB R0, RZ, R0 ;  /* 0x00000000ff00723e */ /* 0x000fe200000000ff */
[----:B------:R-:W-:Y:S05]  /*ebf0*/  BRA `(.L_x_6694) ;  /* 0x0000049000007947 */ /* 0x000fea0003800000 */
.L_x_6707:
        /* <DEDUP_REMOVED lines=21> */
.L_x_6716:
[----:B------:R-:W-:Y:S05]  /*ed50*/  BSYNC B1 ;  /* 0x0000000000017941 */ /* 0x000fea0003800000 */
.L_x_6715:
[----:B------:R-:W-:Y:S01]  /*ed60*/  LEA R3, R0, 0x37800000, 0x17 ;  /* 0x3780000000037811 */ /* 0x000fe200078eb8ff */
[----:B------:R-:W-:-:S05]  /*ed70*/  IMAD.SHL.U32 R0, R2, 0x200000, RZ ;  /* 0x0020000002007824 */ /* 0x000fca00078e00ff */
[----:B------:R-:W-:Y:S02]  /*ed80*/  LOP3.LUT R0, R3, R0, R4, 0xfe, !PT ;  /* 0x0000000003007212 */ /* 0x000fe400078efe04 */
.L_x_6714:
[----:B------:R-:W-:Y:S05]  /*ed90*/  BSYNC B0 ;  /* 0x0000000000007941 */ /* 0x000fea0003800000 */
.L_x_6713:
[----:B------:R-:W-:Y:S01]  /*eda0*/  F2FP.PACK_AB R0, RZ, R0 ;  /* 0x00000000ff00723e */ /* 0x000fe200000000ff */
[----:B------:R-:W-:Y:S05]  /*edb0*/  BRA `(.L_x_6694) ;  /* 0x000002d000007947 */ /* 0x000fea0003800000 */
.L_x_6706:
        /* <DEDUP_REMOVED lines=14> */
.L_x_6720:
[----:B------:R-:W-:Y:S05]  /*eea0*/  BSYNC B0 ;  /* 0x0000000000007941 */ /* 0x000fea0003800000 */
.L_x_6719:
[----:B------:R-:W-:Y:S01]  /*eeb0*/  F2FP.PACK_AB R0, RZ, R0 ;  /* 0x00000000ff00723e */ /* 0x000fe200000000ff */
[----:B------:R-:W-:Y:S05]  /*eec0*/  BRA `(.L_x_6694) ;  /* 0x000001c000007947 */ /* 0x000fea0003800000 */
.L_x_6693:
        /* <DEDUP_REMOVED lines=21> */
.L_x_6718:
[----:B------:R-:W2:Y:S02]  /*f020*/  LDG.E.64 R2, [R2.64] ;  /* 0x0000002402027981 */ /* 0x000ea4000c1e1b00 */
[----:B--2---:R-:W0:Y:S02]  /*f030*/  I2F.U64 R0, R2 ;  /* 0x0000000200007312 */ /* 0x004e240000301000 */
[----:B0-----:R-:W-:Y:S01]  /*f040*/  F2FP.PACK_AB R0, RZ, R0 ;  /* 0x00000000ff00723e */ /* 0x001fe200000000ff */
[----:B------:R-:W-:Y:S05]  /*f050*/  BRA `(.L_x_6694) ;  /* 0x0000003000007947 */ /* 0x000fea0003800000 */
.L_x_6717:
[----:B------:R-:W2:Y:S02]  /*f060*/  LDG.E R2, [R2.64] ;  /* 0x0000002402027981 */ /* 0x000ea4000c1e1900 */
[----:B--2---:R-:W0:Y:S02]  /*f070*/  I2F.U32 R0, R2 ;  /* 0x0000000200007306 */ /* 0x004e240000201000 */
[----:B0-----:R-:W-:-:S06]  /*f080*/  F2FP.PACK_AB R0, RZ, R0 ;  /* 0x00000000ff00723e */ /* 0x001fcc00000000ff */
.L_x_6694:
        /* <DEDUP_REMOVED lines=24> */
.L_x_6724:
[----:B------:R-:W-:-:S06]  /*f210*/  HADD2.F32 R3, -RZ, R19.H0_H0 ;  /* 0x20000013ff037230 */ /* 0x000fcc0000004100 */
[----:B------:R-:W0:Y:S02]  /*f220*/  F2I.S64.TRUNC R2, R3 ;  /* 0x0000000300027311 */ /* 0x000e24000020d900 */
[----:B0-----:R-:W-:Y:S01]  /*f230*/  STG.E.U8 [R16.64], R2 ;  /* 0x0000000210007986 */ /* 0x001fe2000c101124 */
[----:B------:R-:W-:Y:S05]  /*f240*/  EXIT ;  /* 0x000000000000794d */ /* 0x000fea0003800000 */
.L_x_6723:
        /* <DEDUP_REMOVED lines=10> */
.L_x_6727:
[----:B------:R-:W-:-:S06]  /*f2f0*/  HADD2.F32 R19, -RZ, R19.H0_H0 ;  /* 0x20000013ff137230 */ /* 0x000fcc0000004100 */
[----:B------:R-:W0:Y:S02]  /*f300*/  F2I.FTZ.TRUNC.NTZ R19, R19 ;  /* 0x0000001300137305 */ /* 0x000e24000021f100 */
[----:B0-----:R-:W-:Y:S01]  /*f310*/  STG.E [R16.64], R19 ;  /* 0x0000001310007986 */ /* 0x001fe2000c101924 */
[----:B------:R-:W-:Y:S05]  /*f320*/  EXIT ;  /* 0x000000000000794d */ /* 0x000fea0003800000 */
.L_x_6726:
[----:B------:R-:W-:-:S06]  /*f330*/  HADD2.F32 R19, -RZ, R19.H0_H0 ;  /* 0x20000013ff137230 */ /* 0x000fcc0000004100 */
[----:B------:R-:W0:Y:S02]  /*f340*/  F2I.FTZ.TRUNC.NTZ R19, R19 ;  /* 0x0000001300137305 */ /* 0x000e24000021f100 */
[----:B0-----:R-:W-:Y:S01]  /*f350*/  STG.E.U16 [R16.64], R19 ;  /* 0x0000001310007986 */ /* 0x001fe2000c101524 */
[----:B------:R-:W-:Y:S05]  /*f360*/  EXIT ;  /* 0x000000000000794d */ /* 0x000fea0003800000 */
.L_x_6722:
        /* <DEDUP_REMOVED lines=9> */
.L_x_6729:
[----:B------:R-:W-:Y:S01]  /*f400*/  STG.E.U16 [R16.64], R19 ;  /* 0x0000001310007986 */ /* 0x000fe2000c101524 */
[----:B------:R-:W-:Y:S05]  /*f410*/  EXIT ;  /* 0x000000000000794d */ /* 0x000fea0003800000 */
.L_x_6728:
        /* <DEDUP_REMOVED lines=10> */
.L_x_6731:
[----:B------:R-:W-:-:S05]  /*f4c0*/  HADD2.F32 R0, -RZ, R19.H0_H0 ;  /* 0x20000013ff007230 */ /* 0x000fca0000004100 */
[----:B------:R-:W-:-:S04]  /*f4d0*/  F2FP.PACK_AB R0, RZ, R0 ;  /* 0x00000000ff00723e */ /* 0x000fc800000000ff */
[----:B------:R-:W-:-:S05]  /*f4e0*/  PRMT R0, R0, 0x5410, RZ ;  /* 0x0000541000007816 */ /* 0x000fca00000000ff */
[----:B------:R-:W-:Y:S01]  /*f4f0*/  STG.E [R16.64], R0 ;  /* 0x0000000010007986 */ /* 0x000fe2000c101924 */
[----:B------:R-:W-:Y:S05]  /*f500*/  EXIT ;  /* 0x000000000000794d */ /* 0x000fea0003800000 */
.L_x_6730:
[----:B------:R-:W-:-:S05]  /*f510*/  HADD2.F32 R2, -RZ, R19.H0_H0 ;  /* 0x20000013ff027230 */ /* 0x000fca0000004100 */
[----:B------:R-:W-:-:S06]  /*f520*/  FMUL.FTZ R2, R2, 1 ;  /* 0x3f80000002027820 */ /* 0x000fcc0000410000 */
[----:B------:R-:W0:Y:S02]  /*f530*/  F2F.F64.F32 R2, R2 ;  /* 0x0000000200027310 */ /* 0x000e240000201800 */
[----:B0-----:R-:W-:Y:S01]  /*f540*/  STG.E.64 [R16.64], R2 ;  /* 0x0000000210007986 */ /* 0x001fe2000c101b24 */
[----:B------:R-:W-:Y:S05]  /*f550*/  EXIT ;  /* 0x000000000000794d */ /* 0x000fea0003800000 */
.L_x_6721:
        /* <DEDUP_REMOVED lines=13> */
.L_x_6734:
[----:B------:R-:W-:Y:S01]  /*f630*/  HADD2.F32 R19, -RZ, R19.H0_H0 ;  /* 0x20000013ff137230 */ /* 0x000fe20000004100 */
[----:B------:R-:W-:-:S04]  /*f640*/  CS2R R6, SRZ ;  /* 0x0000000000067805 */ /* 0x000fc8000001ff00 */
[----:B------:R-:W-:-:S06]  /*f650*/  FMUL.FTZ R4, R19, 1 ;  /* 0x3f80000013047820 */ /* 0x000fcc0000410000 */
[----:B------:R-:W0:Y:S02]  /*f660*/  F2F.F64.F32 R4, R4 ;  /* 0x0000000400047310 */ /* 0x000e240000201800 */
[----:B0-----:R-:W-:Y:S01]  /*f670*/  STG.E.128 [R16.64], R4 ;  /* 0x0000000410007986 */ /* 0x001fe2000c101d24 */
[----:B------:R-:W-:Y:S05]  /*f680*/  EXIT ;  /* 0x000000000000794d */ /* 0x000fea0003800000 */
.L_x_6733:
        /* <DEDUP_REMOVED lines=21> */
.L_x_6738:
[----:B------:R-:W-:Y:S05]  /*f7e0*/  BSYNC B0 ;  /* 0x0000000000007941 */ /* 0x000fea0003800000 */
.L_x_6737:
[----:B------:R-:W-:-:S05]  /*f7f0*/  LOP3.LUT R3, R0, R3, RZ, 0xfc, !PT ;  /* 0x0000000300037212 */ /* 0x000fca00078efcff */
[----:B------:R-:W-:Y:S01]  /*f800*/  STG.E.U8 [R16.64], R3 ;  /* 0x0000000310007986 */ /* 0x000fe2000c101124 */
[----:B------:R-:W-:Y:S05]  /*f810*/  EXIT ;  /* 0x000000000000794d */ /* 0x000fea0003800000 */
.L_x_6736:
        /* <DEDUP_REMOVED lines=13> */
.L_x_6740:
[----:B------:R-:W-:Y:S01]  /*f8f0*/  IMAD.MOV.U32 R0, RZ, RZ, 0x7f ;  /* 0x0000007fff007424 */ /* 0x000fe200078e00ff */
[----:B------:R-:W-:-:S04]  /*f900*/  ISETP.GT.U32.AND P0, PT, R2, 0x7f800000, PT ;  /* 0x7f8000000200780c */ /* 0x000fc80003f04070 */
[----:B------:R-:W-:-:S04]  /*f910*/  SEL R0, R0, 0x7c, P0 ;  /* 0x0000007c00007807 */ /* 0x000fc80000000000 */
.L_x_6741:
[----:B------:R-:W-:Y:S05]  /*f920*/  BSYNC B0 ;  /* 0x0000000000007941 */ /* 0x000fea0003800000 */
.L_x_6739:
[----:B------:R-:W-:-:S04]  /*f930*/  LOP3.LUT R2, R19, 0x80000000, RZ, 0xc0, !PT ;  /* 0x8000000013027812 */ /* 0x000fc800078ec0ff */
[----:B------:R-:W-:-:S04]  /*f940*/  SHF.R.U32.HI R3, RZ, 0x18, R2 ;  /* 0x00000018ff037819 */ /* 0x000fc80000011602 */
[----:B------:R-:W-:-:S05]  /*f950*/  LOP3.LUT R3, R0, R3, RZ, 0xfc, !PT ;  /* 0x0000000300037212 */ /* 0x000fca00078efcff */
[----:B------:R-:W-:Y:S01]  /*f960*/  STG.E.U8 [R16.64], R3 ;  /* 0x0000000310007986 */ /* 0x000fe2000c101124 */
[----:B------:R-:W-:Y:S05]  /*f970*/  EXIT ;  /* 0x000000000000794d */ /* 0x000fea0003800000 */
.L_x_6735:
[----:B------:R-:W-:-:S05]  /*f980*/  HADD2.F32 R0, -RZ, R19.H0_H0 ;  /* 0x20000013ff007230 */ /* 0x000fca0000004100 */
[----:B------:R-:W-:-:S05]  /*f990*/  F2FP.BF16.PACK_AB R0, RZ, R0 ;  /* 0x00000000ff00723e */ /* 0x000fca00000010ff */
[----:B------:R-:W-:Y:S01]  /*f9a0*/  STG.E.U16 [R16.64], R0 ;  /* 0x0000000010007986 */ /* 0x000fe2000c101524 */
[----:B------:R-:W-:Y:S05]  /*f9b0*/  EXIT ;  /* 0x000000000000794d */ /* 0x000fea0003800000 */
.L_x_6732:
        /* <DEDUP_REMOVED lines=12> */
.L_x_6744:
        /* <DEDUP_REMOVED lines=17> */
.L_x_6747:
[----:B------:R-:W-:-:S04]  /*fb90*/  LOP3.LUT R2, R19, 0x80000000, RZ, 0xc0, !PT ;  /* 0x8000000013027812 */ /* 0x000fc800078ec0ff */
[----:B------:R-:W-:-:S04]  /*fba0*/  SHF.R.U32.HI R3, RZ, 0x18, R2 ;  /* 0x00000018ff037819 */ /* 0x000fc80000011602 */
[----:B------:R-:W-:-:S04]  /*fbb0*/  LOP3.LUT R0, R0, R3, RZ, 0xfc, !PT ;  /* 0x0000000300007212 */ /* 0x000fc800078efcff */
[----:B------:R-:W-:Y:S02]  /*fbc0*/  PRMT R8, R0, 0x7610, R8 ;  /* 0x0000761000087816 */ /* 0x000fe40000000008 */
.L_x_6746:
[----:B------:R-:W-:Y:S05]  /*fbd0*/  BSYNC B0 ;  /* 0x0000000000007941 */ /* 0x000fea0003800000 */
.L_x_6745:
[----:B------:R-:W-:Y:S01]  /*fbe0*/  STG.E.U8 [R16.64], R8 ;  /* 0x0000000810007986 */ /* 0x000fe2000c101124 */
[----:B------:R-:W-:Y:S05]  /*fbf0*/  EXIT ;  /* 0x000000000000794d */ /* 0x000fea0003800000 */
.L_x_6743:
        /* <DEDUP_REMOVED lines=17> */
.L_x_6750:
[----:B------:R-:W-:-:S04]  /*fd10*/  LOP3.LUT R2, R19, 0x80000000, RZ, 0xc0, !PT ;  /* 0x8000000013027812 */ /* 0x000fc800078ec0ff */
[----:B------:R-:W-:-:S04]  /*fd20*/  SHF.R.U32.HI R3, RZ, 0x18, R2 ;  /* 0x00000018ff037819 */ /* 0x000fc80000011602 */
[----:B------:R-:W-:-:S04]  /*fd30*/  LOP3.LUT R0, R0, R3, RZ, 0xfc, !PT ;  /* 0x0000000300007212 */ /* 0x000fc800078efcff */
[----:B------:R-:W-:Y:S02]  /*fd40*/  PRMT R8, R0, 0x7610, R8 ;  /* 0x0000761000087816 */ /* 0x000fe40000000008 */
.L_x_6749:
[----:B------:R-:W-:Y:S05]  /*fd50*/  BSYNC B0 ;  /* 0x0000000000007941 */ /* 0x000fea0003800000 */
.L_x_6748:
[----:B------:R-:W-:Y:S01]  /*fd60*/  STG.E.U8 [R16.64], R8 ;  /* 0x0000000810007986 */ /* 0x000fe2000c101124 */
[----:B------:R-:W-:Y:S05]  /*fd70*/  EXIT ;  /* 0x000000000000794d */ /* 0x000fea0003800000 */
.L_x_6742:
        /* <DEDUP_REMOVED lines=22> */
.L_x_6725:
        /* <DEDUP_REMOVED lines=20> */
.L_x_6752:
[----:B------:R-:W-:-:S06]  /*10020*/  HADD2.F32 R2, -RZ, R19.H0_H0 ;  /* 0x20000013ff027230 */ /* 0x000fcc0000004100 */
[----:B------:R-:W0:Y:S02]  /*10030*/  F2I.U64.TRUNC R2, R2 ;  /* 0x0000000200027311 */ /* 0x000e24000020d800 */
[----:B0-----:R-:W-:Y:S01]  /*10040*/  STG.E.64 [R16.64], R2 ;  /* 0x0000000210007986 */ /* 0x001fe2000c101b24 */
[----:B------:R-:W-:Y:S05]  /*10050*/  EXIT ;  /* 0x000000000000794d */ /* 0x000fea0003800000 */
.L_x_6751:
[----:B------:R-:W-:-:S06]  /*10060*/  HADD2.F32 R19, -RZ, R19.H0_H0 ;  /* 0x20000013ff137230 */ /* 0x000fcc0000004100 */
[----:B------:R-:W0:Y:S02]  /*10070*/  F2I.FTZ.U32.TRUNC.NTZ R19, R19 ;  /* 0x0000001300137305 */ /* 0x000e24000021f000 */
[----:B0-----:R-:W-:Y:S01]  /*10080*/  STG.E [R16.64], R19 ;  /* 0x0000001310007986 */ /* 0x001fe2000c101924 */
[----:B------:R-:W-:Y:S05]  /*10090*/  EXIT ;  /* 0x000000000000794d */ /* 0x000fea0003800000 */
.L_x_6753:
        /* <DEDUP_REMOVED lines=14> */
.L_x_9068:


//--------------------- .text._ZN2at6native27unrolled_elementwise_kernelIZZZNS0_10glu_kernelERNS_18TensorIteratorBaseEENKUlvE_clEvENKUlvE1_clEvEUlN3c104HalfES7_E_St5arrayIPcLm3EELi4E23TrivialOffsetCalculatorILi2EjESC_ILi1EjENS0_6memory12LoadWithCastILi2EEENSF_13StoreWithCastILi1EEEEEviT_T0_T2_T3_T4_T5_ --------------------------
	.section	.text._ZN2at6native27unrolled_elementwise_kernelIZZZNS0_10glu_kernelERNS_18TensorIteratorBaseEENKUlvE_clEvENKUlvE1_clEvEUlN3c104HalfES7_E_St5arrayIPcLm3EELi4E23TrivialOffsetCalculatorILi2EjESC_ILi1EjENS0_6memory12LoadWithCastILi2EEENSF_13StoreWithCastILi1EEEEEviT_T0_T2_T3_T4_T5_,"ax",@progbits
	.sectioninfo	@"SHI_REGISTERS=31"
	.align	128
        .global         _ZN2at6native27unrolled_elementwise_kernelIZZZNS0_10glu_kernelERNS_18TensorIteratorBaseEENKUlvE_clEvENKUlvE1_clEvEUlN3c104HalfES7_E_St5arrayIPcLm3EELi4E23TrivialOffsetCalculatorILi2EjESC_ILi1EjENS0_6memory12LoadWithCastILi2EEENSF_13StoreWithCastILi1EEEEEviT_T0_T2_T3_T4_T5_
        .type           _ZN2at6native27unrolled_elementwise_kernelIZZZNS0_10glu_kernelERNS_18TensorIteratorBaseEENKUlvE_clEvENKUlvE1_clEvEUlN3c104HalfES7_E_St5arrayIPcLm3EELi4E23TrivialOffsetCalculatorILi2EjESC_ILi1EjENS0_6memory12LoadWithCastILi2EEENSF_13StoreWithCastILi1EEEEEviT_T0_T2_T3_T4_T5_,@function
        .size           _ZN2at6native27unrolled_elementwise_kernelIZZZNS0_10glu_kernelERNS_18TensorIteratorBaseEENKUlvE_clEvENKUlvE1_clEvEUlN3c104HalfES7_E_St5arrayIPcLm3EELi4E23TrivialOffsetCalculatorILi2EjESC_ILi1EjENS0_6memory12LoadWithCastILi2EEENSF_13StoreWithCastILi1EEEEEviT_T0_T2_T3_T4_T5_,(.L_x_9069 - _ZN2at6native27unrolled_elementwise_kernelIZZZNS0_10glu_kernelERNS_18TensorIteratorBaseEENKUlvE_clEvENKUlvE1_clEvEUlN3c104HalfES7_E_St5arrayIPcLm3EELi4E23TrivialOffsetCalculatorILi2EjESC_ILi1EjENS0_6memory12LoadWithCastILi2EEENSF_13StoreWithCastILi1EEEEEviT_T0_T2_T3_T4_T5_)
        .other          _ZN2at6native27unrolled_elementwise_kernelIZZZNS0_10glu_kernelERNS_18TensorIteratorBaseEENKUlvE_clEvENKUlvE1_clEvEUlN3c104HalfES7_E_St5arrayIPcLm3EELi4E23TrivialOffsetCalculatorILi2EjESC_ILi1EjENS0_6memory12LoadWithCastILi2EEENSF_13StoreWithCastILi1EEEEEviT_T0_T2_T3_T4_T5_,@"STO_CUDA_ENTRY STV_DEFAULT"
_ZN2at6native27unrolled_elementwise_kernelIZZZNS0_10glu_kernelERNS_18TensorIteratorBaseEENKUlvE_clEvENKUlvE1_clEvEUlN3c104HalfES7_E_St5arrayIPcLm3EELi4E23TrivialOffsetCalculatorILi2EjESC_ILi1EjENS0_6memory12LoadWithCastILi2EEENSF_13StoreWithCastILi1EEEEEviT_T0_T2_T3_T4_T5_:
.text._ZN2at6native27unrolled_elementwise_kernelIZZZNS0_10glu_kernelERNS_18TensorIteratorBaseEENKUlvE_clEvENKUlvE1_clEvEUlN3c104HalfES7_E_St5arrayIPcLm3EELi4E23TrivialOffsetCalculatorILi2EjESC_ILi1EjENS0_6memory12LoadWithCastILi2EEENSF_13StoreWithCastILi1EEEEEviT_T0_T2_T3_T4_T5_:
        /* <DEDUP_REMOVED lines=34> */
.L_x_6759:
[----:B------:R-:W2:Y:S02]  /*0220*/  LDG.E.U8 R2, [R2.64] ;  /* 0x0000002402027981 */ /* 0x000ea4000c1e1100 */
[----:B--2---:R-:W0:Y:S02]  /*0230*/  I2F.U16 R0, R2 ;  /* 0x0000000200007306 */ /* 0x004e240000101000 */
[----:B0-----:R-:W-:-:S04]  /*0240*/  F2FP.PACK_AB R0, RZ, R0 ;  /* 0x00000000ff00723e */ /* 0x001fc800000000ff */
[----:B------:R-:W-:Y:S01]  /*0250*/  PRMT R24, R0, 0x7610, R24 ;  /* 0x0000761000187816 */ /* 0x000fe20000000018 */
[----:B------:R-:W-:Y:S05]  /*0260*/  BRA `(.L_x_6761) ;  /* 0x00000ed000007947 */ /* 0x000fea0003800000 */
.L_x_6758:
        /* <DEDUP_REMOVED lines=11> */
.L_x_6763:
[----:B------:R-:W2:Y:S02]  /*0320*/  LDG.E R2, [R2.64] ;  /* 0x0000002402027981 */ /* 0x000ea4000c1e1900 */
[----:B--2---:R-:W0:Y:S02]  /*0330*/  I2F R0, R2 ;  /* 0x0000000200007306 */ /* 0x004e240000201400 */
[----:B0-----:R-:W-:-:S04]  /*0340*/  F2FP.PACK_AB R0, RZ, R0 ;  /* 0x00000000ff00723e */ /* 0x001fc800000000ff */
[----:B------:R-:W-:Y:S01]  /*0350*/  PRMT R24, R0, 0x7610, R24 ;  /* 0x0000761000187816 */ /* 0x000fe20000000018 */
[----:B------:R-:W-:Y:S05]  /*0360*/  BRA `(.L_x_6761) ;  /* 0x00000dd000007947 */ /* 0x000fea0003800000 */
.L_x_6762:
[----:B------:R-:W2:Y:S02]  /*0370*/  LDG.E.U16 R2, [R2.64] ;  /* 0x0000002402027981 */ /* 0x000ea4000c1e1500 */
[----:B--2---:R-:W0:Y:S02]  /*0380*/  I2F.S16 R0, R2 ;  /* 0x0000000200007306 */ /* 0x004e240000101400 */
[----:B0-----:R-:W-:-:S04]  /*0390*/  F2FP.PACK_AB R0, RZ, R0 ;  /* 0x00000000ff00723e */ /* 0x001fc800000000ff */
[----:B------:R-:W-:Y:S01]  /*03a0*/  PRMT R24, R0, 0x7610, R24 ;  /* 0x0000761000187816 */ /* 0x000fe20000000018 */
[----:B------:R-:W-:Y:S05]  /*03b0*/  BRA `(.L_x_6761) ;  /* 0x00000d8000007947 */ /* 0x000fea0003800000 */
.L_x_6757:
        /* <DEDUP_REMOVED lines=9> */
.L_x_6765:
[----:B------:R0:W5:Y:S01]  /*0450*/  LDG.E.U16 R24, [R2.64] ;  /* 0x0000002402187981 */ /* 0x000162000c1e1500 */
[----:B------:R-:W-:Y:S05]  /*0460*/  BRA `(.L_x_6761) ;  /* 0x00000cd000007947 */ /* 0x000fea0003800000 */
.L_x_6764:
        /* <DEDUP_REMOVED lines=9> */
.L_x_6767:
[----:B------:R0:W5:Y:S01]  /*0500*/  LDG.E.U16 R24, [R2.64] ;  /* 0x0000002402187981 */ /* 0x000162000c1e1500 */
[----:B------:R-:W-:Y:S05]  /*0510*/  BRA `(.L_x_6761) ;  /* 0x00000c2000007947 */ /* 0x000fea0003800000 */
.L_x_6766:
[----:B------:R-:W2:Y:S02]  /*0520*/  LDG.E.64 R2, [R2.64] ;  /* 0x0000002402027981 */ /* 0x000ea4000c1e1b00 */
[----:B--2---:R-:W0:Y:S01]  /*0530*/  F2F.F32.F64 R0, R2 ;  /* 0x0000000200007310 */ /* 0x004e220000301000 */
[----:B------:R-:W0:-:S14]  /*0540*/  DSETP.GEU.AND P0, PT, |R2|, c[0x2][0x0], PT ;  /* 0x008000000200762a */ /* 0x000e1c0003f0e200 */
[----:B0-----:R-:W-:-:S05]  /*0550*/  @!P0 FMUL R0, R0, 1.175494350822287508e-38 ;  /* 0x0080000000008820 */ /* 0x001fca0000400000 */
[----:B------:R-:W-:-:S04]  /*0560*/  F2FP.PACK_AB R0, RZ, R0 ;  /* 0x00000000ff00723e */ /* 0x000fc800000000ff */
[----:B------:R-:W-:Y:S01]  /*0570*/  PRMT R24, R0, 0x7610, R24 ;  /* 0x0000761000187816 */ /* 0x000fe20000000018 */
[----:B------:R-:W-:Y:S05]  /*0580*/  BRA `(.L_x_6761) ;  /* 0x00000bb000007947 */ /* 0x000fea0003800000 */
.L_x_6756:
        /* <DEDUP_REMOVED lines=14> */
.L_x_6770:
[----:B------:R-:W2:Y:S02]  /*0670*/  LDG.E.64 R2, [R2.64] ;  /* 0x0000002402027981 */ /* 0x000ea4000c1e1b00 */
[----:B--2---:R-:W0:Y:S01]  /*0680*/  F2F.F32.F64 R0, R2 ;  /* 0x0000000200007310 */ /* 0x004e220000301000 */
[----:B------:R-:W0:-:S14]  /*0690*/  DSETP.GEU.AND P0, PT, |R2|, c[0x2][0x0], PT ;  /* 0x008000000200762a */ /* 0x000e1c0003f0e200 */
[----:B0-----:R-:W-:-:S05]  /*06a0*/  @!P0 FMUL R0, R0, 1.175494350822287508e-38 ;  /* 0x0080000000008820 */ /* 0x001fca0000400000 */
[----:B------:R-:W-:-:S04]  /*06b0*/  F2FP.PACK_AB R0, RZ, R0 ;  /* 0x00000000ff00723e */ /* 0x000fc800000000ff */
[----:B------:R-:W-:Y:S01]  /*06c0*/  PRMT R24, R0, 0x7610, R24 ;  /* 0x0000761000187816 */ /* 0x000fe20000000018 */
[----:B------:R-:W-:Y:S05]  /*06d0*/  BRA `(.L_x_6761) ;  /* 0x00000a6000007947 */ /* 0x000fea0003800000 */
.L_x_6769:
        /* <DEDUP_REMOVED lines=28> */
.L_x_6772:
        /* <DEDUP_REMOVED lines=15> */
.L_x_6771:
[----:B------:R-:W2:Y:S02]  /*0990*/  LDG.E.U16 R0, [R2.64] ;  /* 0x0000002402007981 */ /* 0x000ea4000c1e1500 */
[----:B--2---:R-:W-:-:S04]  /*09a0*/  PRMT R0, RZ, 0x5410, R0 ;  /* 0x00005410ff007816 */ /* 0x004fc80000000000 */
[----:B------:R-:W-:-:S04]  /*09b0*/  F2FP.PACK_AB R0, RZ, R0 ;  /* 0x00000000ff00723e */ /* 0x000fc800000000ff */
[----:B------:R-:W-:Y:S01]  /*09c0*/  PRMT R24, R0, 0x7610, R24 ;  /* 0x0000761000187816 */ /* 0x000fe20000000018 */
[----:B------:R-:W-:Y:S05]  /*09d0*/  BRA `(.L_x_6761) ;  /* 0x0000076000007947 */ /* 0x000fea0003800000 */
.L_x_6768:
        /* <DEDUP_REMOVED lines=12> */
.L_x_6775:
        /* <DEDUP_REMOVED lines=21> */
.L_x_6779:
[----:B------:R-:W-:Y:S05]  /*0bf0*/  BSYNC B1 ;  /* 0x0000000000017941 */ /* 0x000fea0003800000 */
.L_x_6778:
[----:B------:R-:W-:Y:S01]  /*0c00*/  LEA R3, R0, 0x3b800000, 0x17 ;  /* 0x3b80000000037811 */ /* 0x000fe200078eb8ff */
[----:B------:R-:W-:-:S05]  /*0c10*/  IMAD.SHL.U32 R0, R2, 0x100000, RZ ;  /* 0x0010000002007824 */ /* 0x000fca00078e00ff */
[----:B------:R-:W-:Y:S02]  /*0c20*/  LOP3.LUT R0, R3, R0, R4, 0xfe, !PT ;  /* 0x0000000003007212 */ /* 0x000fe400078efe04 */
.L_x_6777:
[----:B------:R-:W-:Y:S05]  /*0c30*/  BSYNC B0 ;  /* 0x0000000000007941 */ /* 0x000fea0003800000 */
.L_x_6776:
[----:B------:R-:W-:-:S04]  /*0c40*/  F2FP.PACK_AB R0, RZ, R0 ;  /* 0x00000000ff00723e */ /* 0x000fc800000000ff */
[----:B------:R-:W-:Y:S01]  /*0c50*/  PRMT R24, R0, 0x7610, R24 ;  /* 0x0000761000187816 */ /* 0x000fe20000000018 */
[----:B------:R-:W-:Y:S05]  /*0c60*/  BRA `(.L_x_6761) ;  /* 0x000004d000007947 */ /* 0x000fea0003800000 */
.L_x_6774:
        /* <DEDUP_REMOVED lines=21> */
.L_x_6783:
[----:B------:R-:W-:Y:S05]  /*0dc0*/  BSYNC B1 ;  /* 0x0000000000017941 */ /* 0x000fea0003800000 */
.L_x_6782:
[----:B------:R-:W-:Y:S01]  /*0dd0*/  LEA R3, R0, 0x37800000, 0x17 ;  /* 0x3780000000037811 */ /* 0x000fe200078eb8ff */
[----:B------:R-:W-:-:S05]  /*0de0*/  IMAD.SHL.U32 R0, R2, 0x200000, RZ ;  /* 0x0020000002007824 */ /* 0x000fca00078e00ff */
[----:B------:R-:W-:Y:S02]  /*0df0*/  LOP3.LUT R0, R3, R0, R4, 0xfe, !PT ;  /* 0x0000000003007212 */ /* 0x000fe400078efe04 */
.L_x_6781:
[----:B------:R-:W-:Y:S05]  /*0e00*/  BSYNC B0 ;  /* 0x0000000000007941 */ /* 0x000fea0003800000 */
.L_x_6780:
[----:B------:R-:W-:-:S04]  /*0e10*/  F2FP.PACK_AB R0, RZ, R0 ;  /* 0x00000000ff00723e */ /* 0x000fc800000000ff */
[----:B------:R-:W-:Y:S01]  /*0e20*/  PRMT R24, R0, 0x7610, R24 ;  /* 0x0000761000187816 */ /* 0x000fe20000000018 */
[----:B------:R-:W-:Y:S05]  /*0e30*/  BRA `(.L_x_6761) ;  /* 0x0000030000007947 */ /* 0x000fea0003800000 */
.L_x_6773:
        /* <DEDUP_REMOVED lines=14> */
.L_x_6787:
[----:B------:R-:W-:Y:S05]  /*0f20*/  BSYNC B0 ;  /* 0x0000000000007941 */ /* 0x000fea0003800000 */
.L_x_6786:
[----:B------:R-:W-:-:S04]  /*0f30*/  F2FP.PACK_AB R0, RZ, R0 ;  /* 0x00000000ff00723e */ /* 0x000fc800000000ff */
[----:B------:R-:W-:Y:S01]  /*0f40*/  PRMT R24, R0, 0x7610, R24 ;  /* 0x0000761000187816 */ /* 0x000fe20000000018 */
[----:B------:R-:W-:Y:S05]  /*0f50*/  BRA `(.L_x_6761) ;  /* 0x000001e000007947 */ /* 0x000fea0003800000 */
.L_x_6760:
        /* <DEDUP_REMOVED lines=21> */
.L_x_6785:
[----:B------:R-:W2:Y:S02]  /*10b0*/  LDG.E.64 R2, [R2.64] ;  /* 0x0000002402027981 */ /* 0x000ea4000c1e1b00 */
[----:B--2---:R-:W0:Y:S02]  /*10c0*/  I2F.U64 R0, R2 ;  /* 0x0000000200007312 */ /* 0x004e240000301000 */
[----:B0-----:R-:W-:-:S04]  /*10d0*/  F2FP.PACK_AB R0, RZ, R0 ;  /* 0x00000000ff00723e */ /* 0x001fc800000000ff */
[----:B------:R-:W-:Y:S01]  /*10e0*/  PRMT R24, R0, 0x7610, R24 ;  /* 0x0000761000187816 */ /* 0x000fe20000000018 */
[----:B------:R-:W-:Y:S05]  /*10f0*/  BRA `(.L_x_6761) ;  /* 0x0000004000007947 */ /* 0x000fea0003800000 */
.L_x_6784:
[----:B------:R-:W2:Y:S02]  /*1100*/  LDG.E R2, [R2.64] ;  /* 0x0000002402027981 */ /* 0x000ea4000c1e1900 */
[----:B--2---:R-:W0:Y:S02]  /*1110*/  I2F.U32 R0, R2 ;  /* 0x0000000200007306 */ /* 0x004e240000201000 */
[----:B0-----:R-:W-:-:S04]  /*1120*/  F2FP.PACK_AB R0, RZ, R0 ;  /* 0x00000000ff00723e */ /* 0x001fc800000000ff */
[----:B------:R-:W-:Y:S02]  /*1130*/  PRMT R24, R0, 0x7610, R24 ;  /* 0x0000761000187816 */ /* 0x000fe40000000018 */
.L_x_6761:
        /* <DEDUP_REMOVED lines=19> */
.L_x_6791:
[----:B------:R-:W2:Y:S02]  /*1270*/  LDG.E.U8 R2, [R2.64] ;  /* 0x0000002402027981 */ /* 0x000ea4000c1e1100 */
[----:B--2---:R-:W0:Y:S02]  /*1280*/  I2F.U16 R0, R2 ;  /* 0x0000000200007306 */ /* 0x004e240000101000 */
[----:B0-----:R-:W-:-:S04]  /*1290*/  F2FP.PACK_AB R0, RZ, R0 ;  /* 0x00000000ff00723e */ /* 0x001fc800000000ff */
[----:B------:R-:W-:Y:S01]  /*12a0*/  PRMT R25, R0, 0x7610, R25 ;  /* 0x0000761000197816 */ /* 0x000fe20000000019 */
[----:B------:R-:W-:Y:S05]  /*12b0*/  BRA `(.L_x_6793) ;  /* 0x00000ed000007947 */ /* 0x000fea0003800000 */
.L_x_6790:
        /* <DEDUP_REMOVED lines=11> */
.L_x_6795:
[----:B------:R-:W2:Y:S02]  /*1370*/  LDG.E R2, [R2.64] ;  /* 0x0000002402027981 */ /* 0x000ea4000c1e1900 */
[----:B--2---:R-:W0:Y:S02]  /*1380*/  I2F R0, R2 ;  /* 0x0000000200007306 */ /* 0x004e240000201400 */
[----:B0-----:R-:W-:-:S04]  /*1390*/  F2FP.PACK_AB R0, RZ, R0 ;  /* 0x00000000ff00723e */ /* 0x001fc800000000ff */
[----:B------:R-:W-:Y:S01]  /*13a0*/  PRMT R25, R0, 0x7610, R25 ;  /* 0x0000761000197816 */ /* 0x000fe20000000019 */
[----:B------:R-:W-:Y:S05]  /*13b0*/  BRA `(.L_x_6793) ;  /* 0x00000dd000007947 */ /* 0x000fea0003800000 */
.L_x_6794:
[----:B------:R-:W2:Y:S02]  /*13c0*/  LDG.E.U16 R2, [R2.64] ;  /* 0x0000002402027981 */ /* 0x000ea4000c1e1500 */
[----:B--2---:R-:W0:Y:S02]  /*13d0*/  I2F.S16 R0, R2 ;  /* 0x0000000200007306 */ /* 0x004e240000101400 */
[----:B0-----:R-:W-:-:S04]  /*13e0*/  F2FP.PACK_AB R0, RZ, R0 ;  /* 0x00000000ff00723e */ /* 0x001fc800000000ff */
[----:B------:R-:W-:Y:S01]  /*13f0*/  PRMT R25, R0, 0x7610, R25 ;  /* 0x0000761000197816 */ /* 0x000fe20000000019 */
[----:B------:R-:W-:Y:S05]  /*1400*/  BRA `(.L_x_6793) ;  /* 0x00000d8000007947 */ /* 0x000fea0003800000 */
.L_x_6789:
        /* <DEDUP_REMOVED lines=9> */
.L_x_6797:
[----:B------:R0:W5:Y:S01]  /*14a0*/  LDG.E.U16 R25, [R2.64] ;  /* 0x0000002402197981 */ /* 0x000162000c1e1500 */
[----:B------:R-:W-:Y:S05]  /*14b0*/  BRA `(.L_x_6793) ;  /* 0x00000cd000007947 */ /* 0x000fea0003800000 */
.L_x_6796:
        /* <DEDUP_REMOVED lines=9> */
.L_x_6799:
[----:B------:R0:W5:Y:S01]  /*1550*/  LDG.E.U16 R25, [R2.64] ;  /* 0x0000002402197981 */ /* 0x000162000c1e1500 */
[----:B------:R-:W-:Y:S05]  /*1560*/  BRA `(.L_x_6793) ;  /* 0x00000c2000007947 */ /* 0x000fea0003800000 */
.L_x_6798:
[----:B------:R-:W2:Y:S02]  /*1570*/  LDG.E.64 R2, [R2.64] ;  /* 0x0000002402027981 */ /* 0x000ea4000c1e1b00 */
[----:B--2---:R-:W0:Y:S01]  /*1580*/  F2F.F32.F64 R0, R2 ;  /* 0x0000000200007310 */ /* 0x004e220000301000 */
[----:B------:R-:W0:-:S14]  /*1590*/  DSETP.GEU.AND P0, PT, |R2|, c[0x2][0x0], PT ;  /* 0x008000000200762a */ /* 0x000e1c0003f0e200 */
[----:B0-----:R-:W-:-:S05]  /*15a0*/  @!P0 FMUL R0, R0, 1.175494350822287508e-38 ;  /* 0x0080000000008820 */ /* 0x001fca0000400000 */
[----:B------:R-:W-:-:S04]  /*15b0*/  F2FP.PACK_AB R0, RZ, R0 ;  /* 0x00000000ff00723e */ /* 0x000fc800000000ff */
[----:B------:R-:W-:Y:S01]  /*15c0*/  PRMT R25, R0, 0x7610, R25 ;  /* 0x0000761000197816 */ /* 0x000fe20000000019 */
[----:B------:R-:W-:Y:S05]  /*15d0*/  BRA `(.L_x_6793) ;  /* 0x00000bb000007947 */ /* 0x000fea0003800000 */
.L_x_6788:
        /* <DEDUP_REMOVED lines=14> */
.L_x_6802:
[----:B------:R-:W2:Y:S02]  /*16c0*/  LDG.E.64 R2, [R2.64] ;  /* 0x0000002402027981 */ /* 0x000ea4000c1e1b00 */
[----:B--2---:R-:W0:Y:S01]  /*16d0*/  F2F.F32.F64 R0, R2 ;  /* 0x0000000200007310 */ /* 0x004e220000301000 */
[----:B------:R-:W0:-:S14]  /*16e0*/  DSETP.GEU.AND P0, PT, |R2|, c[0x2][0x0], PT ;  /* 0x008000000200762a */ /* 0x000e1c0003f0e200 */
[----:B0-----:R-:W-:-:S05]  /*16f0*/  @!P0 FMUL R0, R0, 1.175494350822287508e-38 ;  /* 0x0080000000008820 */ /* 0x001fca0000400000 */
[----:B------:R-:W-:-:S04]  /*1700*/  F2FP.PACK_AB R0, RZ, R0 ;  /* 0x00000000ff00723e */ /* 0x000fc800000000ff */
[----:B------:R-:W-:Y:S01]  /*1710*/  PRMT R25, R0, 0x7610, R25 ;  /* 0x0000761000197816 */ /* 0x000fe20000000019 */
[----:B------:R-:W-:Y:S05]  /*1720*/  BRA `(.L_x_6793) ;  /* 0x00000a6000007947 */ /* 0x000fea0003800000 */
.L_x_6801:
        /* <DEDUP_REMOVED lines=28> */
.L_x_6804:
        /* <DEDUP_REMOVED lines=15> */
.L_x_6803:
[----:B------:R-:W2:Y:S02]  /*19e0*/  LDG.E.U16 R0, [R2.64] ;  /* 0x0000002402007981 */ /* 0x000ea4000c1e1500 */
[----:B--2---:R-:W-:-:S04]  /*19f0*/  PRMT R0, RZ, 0x5410, R0 ;  /* 0x00005410ff007816 */ /* 0x004fc80000000000 */
[----:B------:R-:W-:-:S04]  /*1a00*/  F2FP.PACK_AB R0, RZ, R0 ;  /* 0x00000000ff00723e */ /* 0x000fc800000000ff */
[----:B------:R-:W-:Y:S01]  /*1a10*/  PRMT R25, R0, 0x7610, R25 ;  /* 0x0000761000197816 */ /* 0x000fe20000000019 */
[----:B------:R-:W-:Y:S05]  /*1a20*/  BRA `(.L_x_6793) ;  /* 0x0000076000007947 */ /* 0x000fea0003800000 */
.L_x_6800:
        /* <DEDUP_REMOVED lines=12> */
.L_x_6807:
        /* <DEDUP_REMOVED lines=21> */
.L_x_6811:
[----:B------:R-:W-:Y:S05]  /*1c40*/  BSYNC B1 ;  /* 0x0000000000017941 */ /* 0x000fea0003800000 */
.L_x_6810:
[----:B------:R-:W-:Y:S01]  /*1c50*/  LEA R3, R0, 0x3b800000, 0x17 ;  /* 0x3b80000000037811 */ /* 0x000fe200078eb8ff */
[----:B------:R-:W-:-:S05]  /*1c60*/  IMAD.SHL.U32 R0, R2, 0x100000, RZ ;  /* 0x0010000002007824 */ /* 0x000fca00078e00ff */
[----:B------:R-:W-:Y:S02]  /*1c70*/  LOP3.LUT R0, R3, R0, R4, 0xfe, !PT ;  /* 0x0000000003007212 */ /* 0x000fe400078efe04 */
.L_x_6809:
[----:B------:R-:W-:Y:S05]  /*1c80*/  BSYNC B0 ;  /* 0x0000000000007941 */ /* 0x000fea0003800000 */
.L_x_6808:
[----:B------:R-:W-:-:S04]  /*1c90*/  F2FP.PACK_AB R0, RZ, R0 ;  /* 0x00000000ff00723e */ /* 0x000fc800000000ff */
[----:B------:R-:W-:Y:S01]  /*1ca0*/  PRMT R25, R0, 0x7610, R25 ;  /* 0x0000761000197816 */ /* 0x000fe20000000019 */
[----:B------:R-:W-:Y:S05]  /*1cb0*/  BRA `(.L_x_6793) ;  /* 0x000004d000007947 */ /* 0x000fea0003800000 */
.L_x_6806:
        /* <DEDUP_REMOVED lines=21> */
.L_x_6815:
[----:B------:R-:W-:Y:S05]  /*1e10*/  BSYNC B1 ;  /* 0x0000000000017941 */ /* 0x000fea0003800000 */
.L_x_6814:
[----:B------:R-:W-:Y:S01]  /*1e20*/  LEA R3, R0, 0x37800000, 0x17 ;  /* 0x3780000000037811 */ /* 0x000fe200078eb8ff */
[----:B------:R-:W-:-:S05]  /*1e30*/  IMAD.SHL.U32 R0, R2, 0x200000, RZ ;  /* 0x0020000002007824 */ /* 0x000fca00078e00ff */
[----:B------:R-:W-:Y:S02]  /*1e40*/  LOP3.LUT R0, R3, R0, R4, 0xfe, !PT ;  /* 0x0000000003007212 */ /* 0x000fe400078efe04 */
.L_x_6813:
[----:B------:R-:W-:Y:S05]  /*1e50*/  BSYNC B0 ;  /* 0x0000000000007941 */ /* 0x000fea0003800000 */
.L_x_6812:
[----:B------:R-:W-:-:S04]  /*1e60*/  F2FP.PACK_AB R0, RZ, R0 ;  /* 0x00000000ff00723e */ /* 0x000fc800000000ff */
[----:B------:R-:W-:Y:S01]  /*1e70*/  PRMT R25, R0, 0x7610, R25 ;  /* 0x0000761000197816 */ /* 0x000fe20000000019 */
[----:B------:R-:W-:Y:S05]  /*1e80*/  BRA `(.L_x_6793) ;  /* 0x0000030000007947 */ /* 0x000fea0003800000 */
.L_x_6805:
        /* <DEDUP_REMOVED lines=14> */
.L_x_6819:
[----:B------:R-:W-:Y:S05]  /*1f70*/  BSYNC B0 ;  /* 0x0000000000007941 */ /* 0x000fea0003800000 */
.L_x_6818:
[----:B------:R-:W-:-:S04]  /*1f80*/  F2FP.PACK_AB R0, RZ, R0 ;  /* 0x00000000ff00723e */ /* 0x000fc800000000ff */
[----:B------:R-:W-:Y:S01]  /*1f90*/  PRMT R25, R0, 0x7610, R25 ;  /* 0x0000761000197816 */ /* 0x000fe20000000019 */
[----:B------:R-:W-:Y:S05]  /*1fa0*/  BRA `(.L_x_6793) ;  /* 0x000001e000007947 */ /* 0x000fea0003800000 */
.L_x_6792:
        /* <DEDUP_REMOVED lines=21> */
.L_x_6817:
[----:B------:R-:W2:Y:S02]  /*2100*/  LDG.E.64 R2, [R2.64] ;  /* 0x0000002402027981 */ /* 0x000ea4000c1e1b00 */
[----:B--2---:R-:W0:Y:S02]  /*2110*/  I2F.U64 R0, R2 ;  /* 0x0000000200007312 */ /* 0x004e240000301000 */
[----:B0-----:R-:W-:-:S04]  /*2120*/  F2FP.PACK_AB R0, RZ, R0 ;  /* 0x00000000ff00723e */ /* 0x001fc800000000ff */
[----:B------:R-:W-:Y:S01]  /*2130*/  PRMT R25, R0, 0x7610, R25 ;  /* 0x0000761000197816 */ /* 0x000fe20000000019 */
[----:B------:R-:W-:Y:S05]  /*2140*/  BRA `(.L_x_6793) ;  /* 0x0000004000007947 */ /* 0x000fea0003800000 */
.L_x_6816:
[----:B------:R-:W2:Y:S02]  /*2150*/  LDG.E R2, [R2.64] ;  /* 0x0000002402027981 */ /* 0x000ea4000c1e1900 */
[----:B--2---:R-:W0:Y:S02]  /*2160*/  I2F.U32 R0, R2 ;  /* 0x0000000200007306 */ /* 0x004e240000201000 */
[----:B0-----:R-:W-:-:S04]  /*2170*/  F2FP.PACK_AB R0, RZ, R0 ;  /* 0x00000000ff00723e */ /* 0x001fc800000000ff */
[----:B------:R-:W-:Y:S02]  /*2180*/  PRMT R25, R0, 0x7610, R25 ;  /* 0x0000761000197816 */ /* 0x000fe40000000019 */
.L_x_6793:
[----:B------:R-:W-:-:S05]  /*2190*/  IADD3 R17, R17, 0x80, RZ ;  /* 0x0000008011117810 */ /* 0x000fca0007ffe0ff */
.L_x_6755:
[----:B-1-3--:R-:W-:Y:S05]  /*21a0*/  BSYNC B6 ;  /* 0x0000000000067941 */ /* 0x00afea0003800000 */
.L_x_6754:
        /* <DEDUP_REMOVED lines=24> */
.L_x_6825:
[----:B------:R-:W2:Y:S02]  /*2330*/  LDG.E.U8 R2, [R2.64] ;  /* 0x0000002402027981 */ /* 0x000ea4000c1e1100 */
[----:B--2---:R-:W0:Y:S02]  /*2340*/  I2F.U16 R0, R2 ;  /* 0x0000000200007306 */ /* 0x004e240000101000 */
[----:B0-----:R-:W-:-:S04]  /*2350*/  F2FP.PACK_AB R0, RZ, R0 ;  /* 0x00000000ff00723e */ /* 0x001fc800000000ff */
[----:B------:R-:W-:Y:S01]  /*2360*/  PRMT R23, R0, 0x7610, R23 ;  /* 0x0000761000177816 */ /* 0x000fe20000000017 */
[----:B------:R-:W-:Y:S05]  /*2370*/  BRA `(.L_x_6827) ;  /* 0x00000ee000007947 */ /* 0x000fea0003800000 */
.L_x_6824:
        /* <DEDUP_REMOVED lines=11> */
.L_x_6829:
[----:B------:R-:W2:Y:S02]  /*2430*/  LDG.E R2, [R2.64] ;  /* 0x0000002402027981 */ /* 0x000ea4000c1e1900 */
[----:B--2---:R-:W0:Y:S02]  /*2440*/  I2F R0, R2 ;  /* 0x0000000200007306 */ /* 0x004e240000201400 */
[----:B0-----:R-:W-:-:S04]  /*2450*/  F2FP.PACK_AB R0, RZ, R0 ;  /* 0x00000000ff00723e */ /* 0x001fc800000000ff */
[----:B------:R-:W-:Y:S01]  /*2460*/  PRMT R23, R0, 0x7610, R23 ;  /* 0x0000761000177816 */ /* 0x000fe20000000017 */
[----:B------:R-:W-:Y:S05]  /*2470*/  BRA `(.L_x_6827) ;  /* 0x00000de000007947 */ /* 0x000fea0003800000 */
.L_x_6828:
[----:B------:R-:W2:Y:S02]  /*2480*/  LDG.E.U16 R2, [R2.64] ;  /* 0x0000002402027981 */ /* 0x000ea4000c1e1500 */
[----:B--2---:R-:W0:Y:S02]  /*2490*/  I2F.S16 R0, R2 ;  /* 0x0000000200007306 */ /* 0x004e240000101400 */
[----:B0-----:R-:W-:-:S04]  /*24a0*/  F2FP.PACK_AB R0, RZ, R0 ;  /* 0x00000000ff00723e */ /* 0x001fc800000000ff */
[----:B------:R-:W-:Y:S01]  /*24b0*/  PRMT R23, R0, 0x7610, R23 ;  /* 0x0000761000177816 */ /* 0x000fe20000000017 */
[----:B------:R-:W-:Y:S05]  /*24c0*/  BRA `(.L_x_6827) ;  /* 0x00000d9000007947 */ /* 0x000fea0003800000 */
.L_x_6823:
        /* <DEDUP_REMOVED lines=9> */
.L_x_6831:
[----:B------:R0:W5:Y:S01]  /*2560*/  LDG.E.U16 R23, [R2.64] ;  /* 0x0000002402177981 */ /* 0x000162000c1e1500 */
[----:B------:R-:W-:Y:S05]  /*2570*/  BRA `(.L_x_6827) ;  /* 0x00000ce000007947 */ /* 0x000fea0003800000 */
.L_x_6830:
        /* <DEDUP_REMOVED lines=9> */
.L_x_6833:
[----:B------:R0:W5:Y:S01]  /*2610*/  LDG.E.U16 R23, [R2.64] ;  /* 0x0000002402177981 */ /* 0x000162000c1e1500 */
[----:B------:R-:W-:Y:S05]  /*2620*/  BRA `(.L_x_6827) ;  /* 0x00000c3000007947 */ /* 0x000fea0003800000 */
.L_x_6832:
[----:B------:R-:W2:Y:S02]  /*2630*/  LDG.E.64 R2, [R2.64] ;  /* 0x0000002402027981 */ /* 0x000ea4000c1e1b00 */
[----:B--2---:R-:W0:Y:S01]  /*2640*/  F2F.F32.F64 R0, R2 ;  /* 0x0000000200007310 */ /* 0x004e220000301000 */
[----:B------:R-:W0:-:S14]  /*2650*/  DSETP.GEU.AND P0, PT, |R2|, c[0x2][0x0], PT ;  /* 0x008000000200762a */ /* 0x000e1c0003f0e200 */
[----:B0-----:R-:W-:-:S05]  /*2660*/  @!P0 FMUL R0, R0, 1.175494350822287508e-38 ;  /* 0x0080000000008820 */ /* 0x001fca0000400000 */
[----:B------:R-:W-:-:S04]  /*2670*/  F2FP.PACK_AB R0, RZ, R0 ;  /* 0x00000000ff00723e */ /* 0x000fc800000000ff */
[----:B------:R-:W-:Y:S01]  /*2680*/  PRMT R23, R0, 0x7610, R23 ;  /* 0x0000761000177816 */ /* 0x000fe20000000017 */
[----:B------:R-:W-:Y:S05]  /*2690*/  BRA `(.L_x_6827) ;  /* 0x00000bc000007947 */ /* 0x000fea0003800000 */
.L_x_6822:
        /* <DEDUP_REMOVED lines=14> */
.L_x_6836:
[----:B------:R-:W2:Y:S02]  /*2780*/  LDG.E.64 R2, [R2.64] ;  /* 0x0000002402027981 */ /* 0x000ea4000c1e1b00 */
[----:B--2---:R-:W0:Y:S01]  /*2790*/  F2F.F32.F64 R0, R2 ;  /* 0x0000000200007310 */ /* 0x004e220000301000 */
[----:B------:R-:W0:-:S14]  /*27a0*/  DSETP.GEU.AND P0, PT, |R2|, c[0x2][0x0], PT ;  /* 0x008000000200762a */ /* 0x000e1c0003f0e200 */
[----:B0-----:R-:W-:-:S05]  /*27b0*/  @!P0 FMUL R0, R0, 1.175494350822287508e-38 ;  /* 0x0080000000008820 */ /* 0x001fca0000400000 */
[----:B------:R-:W-:-:S04]  /*27c0*/  F2FP.PACK_AB R0, RZ, R0 ;  /* 0x00000000ff00723e */ /* 0x000fc800000000ff */
[----:B------:R-:W-:Y:S01]  /*27d0*/  PRMT R23, R0, 0x7610, R23 ;  /* 0x0000761000177816 */ /* 0x000fe20000000017 */
[----:B------:R-:W-:Y:S05]  /*27e0*/  BRA `(.L_x_6827) ;  /* 0x00000a7000007947 */ /* 0x000fea0003800000 */
.L_x_6835:
        /* <DEDUP_REMOVED lines=28> */
.L_x_6838:
        /* <DEDUP_REMOVED lines=16> */
.L_x_6837:
[----:B------:R-:W2:Y:S02]  /*2ab0*/  LDG.E.U16 R0, [R2.64] ;  /* 0x0000002402007981 */ /* 0x000ea4000c1e1500 */
[----:B--2---:R-:W-:-:S04]  /*2ac0*/  PRMT R0, RZ, 0x5410, R0 ;  /* 0x00005410ff007816 */ /* 0x004fc80000000000 */
[----:B------:R-:W-:-:S04]  /*2ad0*/  F2FP.PACK_AB R0, RZ, R0 ;  /* 0x00000000ff00723e */ /* 0x000fc800000000ff */
[----:B------:R-:W-:Y:S01]  /*2ae0*/  PRMT R23, R0, 0x7610, R23 ;  /* 0x0000761000177816 */ /* 0x000fe20000000017 */
[----:B------:R-:W-:Y:S05]  /*2af0*/  BRA `(.L_x_6827) ;  /* 0x0000076000007947 */ /* 0x000fea0003800000 */
.L_x_6834:
        /* <DEDUP_REMOVED lines=12> */
.L_x_6841:
        /* <DEDUP_REMOVED lines=21> */
.L_x_6845:
[----:B------:R-:W-:Y:S05]  /*2d10*/  BSYNC B1 ;  /* 0x0000000000017941 */ /* 0x000fea0003800000 */
.L_x_6844:
[----:B------:R-:W-:Y:S01]  /*2d20*/  LEA R3, R0, 0x3b800000, 0x17 ;  /* 0x3b80000000037811 */ /* 0x000fe200078eb8ff */
[----:B------:R-:W-:-:S05]  /*2d30*/  IMAD.SHL.U32 R0, R2, 0x100000, RZ ;  /* 0x0010000002007824 */ /* 0x000fca00078e00ff */
[----:B------:R-:W-:Y:S02]  /*2d40*/  LOP3.LUT R0, R3, R0, R4, 0xfe, !PT ;  /* 0x0000000003007212 */ /* 0x000fe400078efe04 */
.L_x_6843:
[----:B------:R-:W-:Y:S05]  /*2d50*/  BSYNC B0 ;  /* 0x0000000000007941 */ /* 0x000fea0003800000 */
.L_x_6842:
[----:B------:R-:W-:-:S04]  /*2d60*/  F2FP.PACK_AB R0, RZ, R0 ;  /* 0x00000000ff00723e */ /* 0x000fc800000000ff */
[----:B------:R-:W-:Y:S01]  /*2d70*/  PRMT R23, R0, 0x7610, R23 ;  /* 0x0000761000177816 */ /* 0x000fe20000000017 */
[----:B------:R-:W-:Y:S05]  /*2d80*/  BRA `(.L_x_6827) ;  /* 0x000004d000007947 */ /* 0x000fea0003800000 */
.L_x_6840:
        /* <DEDUP_REMOVED lines=21> */
.L_x_6849:
[----:B------:R-:W-:Y:S05]  /*2ee0*/  BSYNC B1 ;  /* 0x0000000000017941 */ /* 0x000fea0003800000 */
.L_x_6848:
[----:B------:R-:W-:Y:S01]  /*2ef0*/  LEA R3, R0, 0x37800000, 0x17 ;  /* 0x3780000000037811 */ /* 0x000fe200078eb8ff */
[----:B------:R-:W-:-:S05]  /*2f00*/  IMAD.SHL.U32 R0, R2, 0x200000, RZ ;  /* 0x0020000002007824 */ /* 0x000fca00078e00ff */
[----:B------:R-:W-:Y:S02]  /*2f10*/  LOP3.LUT R0, R3, R0, R4, 0xfe, !PT ;  /* 0x0000000003007212 */ /* 0x000fe400078efe04 */
.L_x_6847:
[----:B------:R-:W-:Y:S05]  /*2f20*/  BSYNC B0 ;  /* 0x0000000000007941 */ /* 0x000fea0003800000 */
.L_x_6846:
[----:B------:R-:W-:-:S04]  /*2f30*/  F2FP.PACK_AB R0, RZ, R0 ;  /* 0x00000000ff00723e */ /* 0x000fc800000000ff */
[----:B------:R-:W-:Y:S01]  /*2f40*/  PRMT R23, R0, 0x7610, R23 ;  /* 0x0000761000177816 */ /* 0x000fe20000000017 */
[----:B------:R-:W-:Y:S05]  /*2f50*/  BRA `(.L_x_6827) ;  /* 0x0000030000007947 */ /* 0x000fea0003800000 */
.L_x_6839:
        /* <DEDUP_REMOVED lines=14> */
.L_x_6853:
[----:B------:R-:W-:Y:S05]  /*3040*/  BSYNC B0 ;  /* 0x0000000000007941 */ /* 0x000fea0003800000 */
.L_x_6852:
[----:B------:R-:W-:-:S04]  /*3050*/  F2FP.PACK_AB R0, RZ, R0 ;  /* 0x00000000ff00723e */ /* 0x000fc800000000ff */
[----:B------:R-:W-:Y:S01]  /*3060*/  PRMT R23, R0, 0x7610, R23 ;  /* 0x0000761000177816 */ /* 0x000fe20000000017 */
[----:B------:R-:W-:Y:S05]  /*3070*/  BRA `(.L_x_6827) ;  /* 0x000001e000007947 */ /* 0x000fea0003800000 */
.L_x_6826:
        /* <DEDUP_REMOVED lines=21> */
.L_x_6851:
[----:B------:R-:W2:Y:S02]  /*31d0*/  LDG.E.64 R2, [R2.64] ;  /* 0x0000002402027981 */ /* 0x000ea4000c1e1b00 */
[----:B--2---:R-:W0:Y:S02]  /*31e0*/  I2F.U64 R0, R2 ;  /* 0x0000000200007312 */ /* 0x004e240000301000 */
[----:B0-----:R-:W-:-:S04]  /*31f0*/  F2FP.PACK_AB R0, RZ, R0 ;  /* 0x00000000ff00723e */ /* 0x001fc800000000ff */
[----:B------:R-:W-:Y:S01]  /*3200*/  PRMT R23, R0, 0x7610, R23 ;  /* 0x0000761000177816 */ /* 0x000fe20000000017 */
[----:B------:R-:W-:Y:S05]  /*3210*/  BRA `(.L_x_6827) ;  /* 0x0000004000007947 */ /* 0x000fea0003800000 */
.L_x_6850:
[----:B------:R-:W2:Y:S02]  /*3220*/  LDG.E R2, [R2.64] ;  /* 0x0000002402027981 */ /* 0x000ea4000c1e1900 */
[----:B--2---:R-:W0:Y:S02]  /*3230*/  I2F.U32 R0, R2 ;  /* 0x0000000200007306 */ /* 0x004e240000201000 */
[----:B0-----:R-:W-:-:S04]  /*3240*/  F2FP.PACK_AB R0, RZ, R0 ;  /* 0x00000000ff00723e */ /* 0x001fc800000000ff */
[----:B------:R-:W-:Y:S02]  /*3250*/  PRMT R23, R0, 0x7610, R23 ;  /* 0x0000761000177816 */ /* 0x000fe40000000017 */
.L_x_6827:
        /* <DEDUP_REMOVED lines=19> */
.L_x_6857:
[----:B------:R-:W2:Y:S02]  /*3390*/  LDG.E.U8 R2, [R2.64] ;  /* 0x0000002402027981 */ /* 0x000ea4000c1e1100 */
[----:B--2---:R-:W0:Y:S02]  /*33a0*/  I2F.U16 R0, R2 ;  /* 0x0000000200007306 */ /* 0x004e240000101000 */
[----:B0-----:R-:W-:-:S04]  /*33b0*/  F2FP.PACK_AB R0, RZ, R0 ;  /* 0x00000000ff00723e */ /* 0x001fc800000000ff */
[----:B------:R-:W-:Y:S01]  /*33c0*/  PRMT R26, R0, 0x7610, R26 ;  /* 0x00007610001a7816 */ /* 0x000fe2000000001a */
[----:B------:R-:W-:Y:S05]  /*33d0*/  BRA `(.L_x_6859) ;  /* 0x00000ed000007947 */ /* 0x000fea0003800000 */
.L_x_6856:
        /* <DEDUP_REMOVED lines=11> */
.L_x_6861:
[----:B------:R-:W2:Y:S02]  /*3490*/  LDG.E R2, [R2.64] ;  /* 0x0000002402027981 */ /* 0x000ea4000c1e1900 */
[----:B--2---:R-:W0:Y:S02]  /*34a0*/  I2F R0, R2 ;  /* 0x0000000200007306 */ /* 0x004e240000201400 */
[----:B0-----:R-:W-:-:S04]  /*34b0*/  F2FP.PACK_AB R0, RZ, R0 ;  /* 0x00000000ff00723e */ /* 0x001fc800000000ff */
[----:B------:R-:W-:Y:S01]  /*34c0*/  PRMT R26, R0, 0x7610, R26 ;  /* 0x00007610001a7816 */ /* 0x000fe2000000001a */
[----:B------:R-:W-:Y:S05]  /*34d0*/  BRA `(.L_x_6859) ;  /* 0x00000dd000007947 */ /* 0x000fea0003800000 */
.L_x_6860:
[----:B------:R-:W2:Y:S02]  /*34e0*/  LDG.E.U16 R2, [R2.64] ;  /* 0x0000002402027981 */ /* 0x000ea4000c1e1500 */
[----:B--2---:R-:W0:Y:S02]  /*34f0*/  I2F.S16 R0, R2 ;  /* 0x0000000200007306 */ /* 0x004e240000101400 */
[----:B0-----:R-:W-:-:S04]  /*3500*/  F2FP.PACK_AB R0, RZ, R0 ;  /* 0x00000000ff00723e */ /* 0x001fc800000000ff */
[----:B------:R-:W-:Y:S01]  /*3510*/  PRMT R26, R0, 0x7610, R26 ;  /* 0x00007610001a7816 */ /* 0x000fe2000000001a */
[----:B------:R-:W-:Y:S05]  /*3520*/  BRA `(.L_x_6859) ;  /* 0x00000d8000007947 */ /* 0x000fea0003800000 */
.L_x_6855:
        /* <DEDUP_REMOVED lines=9> */
.L_x_6863:
[----:B------:R0:W5:Y:S01]  /*35c0*/  LDG.E.U16 R26, [R2.64] ;  /* 0x00000024021a7981 */ /* 0x000162000c1e1500 */
[----:B------:R-:W-:Y:S05]  /*35d0*/  BRA `(.L_x_6859) ;  /* 0x00000cd000007947 */ /* 0x000fea0003800000 */
.L_x_6862:
        /* <DEDUP_REMOVED lines=9> */
.L_x_6865:
[----:B------:R0:W5:Y:S01]  /*3670*/  LDG.E.U16 R26, [R2.64] ;  /* 0x00000024021a7981 */ /* 0x000162000c1e1500 */
[----:B------:R-:W-:Y:S05]  /*3680*/  BRA `(.L_x_6859) ;  /* 0x00000c2000007947 */ /* 0x000fea0003800000 */
.L_x_6864:
[----:B------:R-:W2:Y:S02]  /*3690*/  LDG.E.64 R2, [R2.64] ;  /* 0x0000002402027981 */ /* 0x000ea4000c1e1b00 */
[----:B--2---:R-:W0:Y:S01]  /*36a0*/  F2F.F32.F64 R0, R2 ;  /* 0x0000000200007310 */ /* 0x004e220000301000 */
[----:B------:R-:W0:-:S14]  /*36b0*/  DSETP.GEU.AND P0, PT, |R2|, c[0x2][0x0], PT ;  /* 0x008000000200762a */ /* 0x000e1c0003f0e200 */
[----:B0-----:R-:W-:-:S05]  /*36c0*/  @!P0 FMUL R0, R0, 1.175494350822287508e-38 ;  /* 0x0080000000008820 */ /* 0x001fca0000400000 */
[----:B------:R-:W-:-:S04]  /*36d0*/  F2FP.PACK_AB R0, RZ, R0 ;  /* 0x00000000ff00723e */ /* 0x000fc800000000ff */
[----:B------:R-:W-:Y:S01]  /*36e0*/  PRMT R26, R0, 0x7610, R26 ;  /* 0x00007610001a7816 */ /* 0x000fe2000000001a */
[----:B------:R-:W-:Y:S05]  /*36f0*/  BRA `(.L_x_6859) ;  /* 0x00000bb000007947 */ /* 0x000fea0003800000 */
.L_x_6854:
        /* <DEDUP_REMOVED lines=14> */
.L_x_6868:
[----:B------:R-:W2:Y:S02]  /*37e0*/  LDG.E.64 R2, [R2.64] ;  /* 0x0000002402027981 */ /* 0x000ea4000c1e1b00 */
[----:B--2---:R-:W0:Y:S01]  /*37f0*/  F2F.F32.F64 R0, R2 ;  /* 0x0000000200007310 */ /* 0x004e220000301000 */
[----:B------:R-:W0:-:S14]  /*3800*/  DSETP.GEU.AND P0, PT, |R2|, c[0x2][0x0], PT ;  /* 0x008000000200762a */ /* 0x000e1c0003f0e200 */
[----:B0-----:R-:W-:-:S05]  /*3810*/  @!P0 FMUL R0, R0, 1.175494350822287508e-38 ;  /* 0x0080000000008820 */ /* 0x001fca0000400000 */
[----:B------:R-:W-:-:S04]  /*3820*/  F2FP.PACK_AB R0, RZ, R0 ;  /* 0x00000000ff00723e */ /* 0x000fc800000000ff */
[----:B------:R-:W-:Y:S01]  /*3830*/  PRMT R26, R0, 0x7610, R26 ;  /* 0x00007610001a7816 */ /* 0x000fe2000000001a */
[----:B------:R-:W-:Y:S05]  /*3840*/  BRA `(.L_x_6859) ;  /* 0x00000a6000007947 */ /* 0x000fea0003800000 */
.L_x_6867:
        /* <DEDUP_REMOVED lines=28> */
.L_x_6870:
        /* <DEDUP_REMOVED lines=15> */
.L_x_6869:
[----:B------:R-:W2:Y:S02]  /*3b00*/  LDG.E.U16 R0, [R2.64] ;  /* 0x0000002402007981 */ /* 0x000ea4000c1e1500 */
[----:B--2---:R-:W-:-:S04]  /*3b10*/  PRMT R0, RZ, 0x5410, R0 ;  /* 0x00005410ff007816 */ /* 0x004fc80000000000 */
[----:B------:R-:W-:-:S04]  /*3b20*/  F2FP.PACK_AB R0, RZ, R0 ;  /* 0x00000000ff00723e */ /* 0x000fc800000000ff */
[----:B------:R-:W-:Y:S01]  /*3b30*/  PRMT R26, R0, 0x7610, R26 ;  /* 0x00007610001a7816 */ /* 0x000fe2000000001a */
[----:B------:R-:W-:Y:S05]  /*3b40*/  BRA `(.L_x_6859) ;  /* 0x0000076000007947 */ /* 0x000fea0003800000 */
.L_x_6866:
        /* <DEDUP_REMOVED lines=12> */
.L_x_6873:
        /* <DEDUP_REMOVED lines=21> */
.L_x_6877:
[----:B------:R-:W-:Y:S05]  /*3d60*/  BSYNC B1 ;  /* 0x0000000000017941 */ /* 0x000fea0003800000 */
.L_x_6876:
[----:B------:R-:W-:Y:S01]  /*3d70*/  LEA R3, R0, 0x3b800000, 0x17 ;  /* 0x3b80000000037811 */ /* 0x000fe200078eb8ff */
[----:B------:R-:W-:-:S05]  /*3d80*/  IMAD.SHL.U32 R0, R2, 0x100000, RZ ;  /* 0x0010000002007824 */ /* 0x000fca00078e00ff */
[----:B------:R-:W-:Y:S02]  /*3d90*/  LOP3.LUT R0, R3, R0, R4, 0xfe, !PT ;  /* 0x0000000003007212 */ /* 0x000fe400078efe04 */
.L_x_6875:
[----:B------:R-:W-:Y:S05]  /*3da0*/  BSYNC B0 ;  /* 0x0000000000007941 */ /* 0x000fea0003800000 */
.L_x_6874:
[----:B------:R-:W-:-:S04]  /*3db0*/  F2FP.PACK_AB R0, RZ, R0 ;  /* 0x00000000ff00723e */ /* 0x000fc800000000ff */
[----:B------:R-:W-:Y:S01]  /*3dc0*/  PRMT R26, R0, 0x7610, R26 ;  /* 0x00007610001a7816 */ /* 0x000fe2000000001a */
[----:B------:R-:W-:Y:S05]  /*3dd0*/  BRA `(.L_x_6859) ;  /* 0x000004d000007947 */ /* 0x000fea0003800000 */
.L_x_6872:
        /* <DEDUP_REMOVED lines=21> */
.L_x_6881:
[----:B------:R-:W-:Y:S05]  /*3f30*/  BSYNC B1 ;  /* 0x0000000000017941 */ /* 0x000fea0003800000 */
.L_x_6880:
[----:B------:R-:W-:Y:S01]  /*3f40*/  LEA R3, R0, 0x37800000, 0x17 ;  /* 0x3780000000037811 */ /* 0x000fe200078eb8ff */
[----:B------:R-:W-:-:S05]  /*3f50*/  IMAD.SHL.U32 R0, R2, 0x200000, RZ ;  /* 0x0020000002007824 */ /* 0x000fca00078e00ff */
[----:B------:R-:W-:Y:S02]  /*3f60*/  LOP3.LUT R0, R3, R0, R4, 0xfe, !PT ;  /* 0x0000000003007212 */ /* 0x000fe400078efe04 */
.L_x_6879:
[----:B------:R-:W-:Y:S05]  /*3f70*/  BSYNC B0 ;  /* 0x0000000000007941 */ /* 0x000fea0003800000 */
.L_x_6878:
[----:B------:R-:W-:-:S04]  /*3f80*/  F2FP.PACK_AB R0, RZ, R0 ;  /* 0x00000000ff00723e */ /* 0x000fc800000000ff */
[----:B------:R-:W-:Y:S01]  /*3f90*/  PRMT R26, R0, 0x7610, R26 ;  /* 0x00007610001a7816 */ /* 0x000fe2000000001a */
[----:B------:R-:W-:Y:S05]  /*3fa0*/  BRA `(.L_x_6859) ;  /* 0x0000030000007947 */ /* 0x000fea0003800000 */
.L_x_6871:
        /* <DEDUP_REMOVED lines=14> */
.L_x_6885:
[----:B------:R-:W-:Y:S05]  /*4090*/  BSYNC B0 ;  /* 0x0000000000007941 */ /* 0x000fea0003800000 */
.L_x_6884:
[----:B------:R-:W-:-:S04]  /*40a0*/  F2FP.PACK_AB R0, RZ, R0 ;  /* 0x00000000ff00723e */ /* 0x000fc800000000ff */
[----:B------:R-:W-:Y:S01]  /*40b0*/  PRMT R26, R0, 0x7610, R26 ;  /* 0x00007610001a7816 */ /* 0x000fe2000000001a */
[----:B------:R-:W-:Y:S05]  /*40c0*/  BRA `(.L_x_6859) ;  /* 0x000001e000007947 */ /* 0x000fea0003800000 */
.L_x_6858:
        /* <DEDUP_REMOVED lines=21> */
.L_x_6883:
[----:B------:R-:W2:Y:S02]  /*4220*/  LDG.E.64 R2, [R2.64] ;  /* 0x0000002402027981 */ /* 0x000ea4000c1e1b00 */
[----:B--2---:R-:W0:Y:S02]  /*4230*/  I2F.U64 R0, R2 ;  /* 0x0000000200007312 */ /* 0x004e240000301000 */
[----:B0-----:R-:W-:-:S04]  /*4240*/  F2FP.PACK_AB R0, RZ, R0 ;  /* 0x00000000ff00723e */ /* 0x001fc800000000ff */
[----:B------:R-:W-:Y:S01]  /*4250*/  PRMT R26, R0, 0x7610, R26 ;  /* 0x00007610001a7816 */ /* 0x000fe2000000001a */
[----:B------:R-:W-:Y:S05]  /*4260*/  BRA `(.L_x_6859) ;  /* 0x0000004000007947 */ /* 0x000fea0003800000 */
.L_x_6882:
[----:B------:R-:W2:Y:S02]  /*4270*/  LDG.E R2, [R2.64] ;  /* 0x0000002402027981 */ /* 0x000ea4000c1e1900 */
[----:B--2---:R-:W0:Y:S02]  /*4280*/  I2F.U32 R0, R2 ;  /* 0x0000000200007306 */ /* 0x004e240000201000 */
[----:B0-----:R-:W-:-:S04]  /*4290*/  F2FP.PACK_AB R0, RZ, R0 ;  /* 0x00000000ff00723e */ /* 0x001fc800000000ff */
[----:B------:R-:W-:Y:S02]  /*42a0*/  PRMT R26, R0, 0x7610, R26 ;  /* 0x00007610001a7816 */ /* 0x000fe4000000001a */
.L_x_6859:
[----:B------:R-:W-:-:S05]  /*42b0*/  IADD3 R17, R17, 0x80, RZ ;  /* 0x0000008011117810 */ /* 0x000fca0007ffe0ff */
.L_x_6821:
[----:B------:R-:W-:Y:S05]  /*42c0*/  BSYNC B6 ;  /* 0x0000000000067941 */ /* 0x000fea0003800000 */
.L_x_6820:
        /* <DEDUP_REMOVED lines=26> */
.L_x_6891:
[----:B------:R-:W2:Y:S02]  /*4470*/  LDG.E.U8 R4, [R4.64] ;  /* 0x0000002404047981 */ /* 0x000ea4000c1e1100 */
[----:B--2---:R-:W0:Y:S02]  /*4480*/  I2F.U16 R0, R4 ;  /* 0x0000000400007306 */ /* 0x004e240000101000 */
[----:B0-----:R-:W-:-:S04]  /*4490*/  F2FP.PACK_AB R0, RZ, R0 ;  /* 0x00000000ff00723e */ /* 0x001fc800000000ff */
[----:B------:R-:W-:Y:S01]  /*44a0*/  PRMT R28, R0, 0x7610, R28 ;  /* 0x00007610001c7816 */ /* 0x000fe2000000001c */
[----:B------:R-:W-:Y:S05]  /*44b0*/  BRA `(.L_x_6893) ;  /* 0x00000ed000007947 */ /* 0x000fea0003800000 */
.L_x_6890:
        /* <DEDUP_REMOVED lines=11> */
.L_x_6895:
[----:B------:R-:W2:Y:S02]  /*4570*/  LDG.E R4, [R4.64] ;  /* 0x0000002404047981 */ /* 0x000ea4000c1e1900 */
[----:B--2---:R-:W0:Y:S02]  /*4580*/  I2F R0, R4 ;  /* 0x0000000400007306 */ /* 0x004e240000201400 */
[----:B0-----:R-:W-:-:S04]  /*4590*/  F2FP.PACK_AB R0, RZ, R0 ;  /* 0x00000000ff00723e */ /* 0x001fc800000000ff */
[----:B------:R-:W-:Y:S01]  /*45a0*/  PRMT R28, R0, 0x7610, R28 ;  /* 0x00007610001c7816 */ /* 0x000fe2000000001c */
[----:B------:R-:W-:Y:S05]  /*45b0*/  BRA `(.L_x_6893) ;  /* 0x00000dd000007947 */ /* 0x000fea0003800000 */
.L_x_6894:
[----:B------:R-:W2:Y:S02]  /*45c0*/  LDG.E.U16 R4, [R4.64] ;  /* 0x0000002404047981 */ /* 0x000ea4000c1e1500 */
[----:B--2---:R-:W0:Y:S02]  /*45d0*/  I2F.S16 R0, R4 ;  /* 0x0000000400007306 */ /* 0x004e240000101400 */
[----:B0-----:R-:W-:-:S04]  /*45e0*/  F2FP.PACK_AB R0, RZ, R0 ;  /* 0x00000000ff00723e */ /* 0x001fc800000000ff */
[----:B------:R-:W-:Y:S01]  /*45f0*/  PRMT R28, R0, 0x7610, R28 ;  /* 0x00007610001c7816 */ /* 0x000fe2000000001c */
[----:B------:R-:W-:Y:S05]  /*4600*/  BRA `(.L_x_6893) ;  /* 0x00000d8000007947 */ /* 0x000fea0003800000 */
.L_x_6889:
        /* <DEDUP_REMOVED lines=9> */
.L_x_6897:
[----:B------:R0:W5:Y:S01]  /*46a0*/  LDG.E.U16 R28, [R4.64] ;  /* 0x00000024041c7981 */ /* 0x000162000c1e1500 */
[----:B------:R-:W-:Y:S05]  /*46b0*/  BRA `(.L_x_6893) ;  /* 0x00000cd000007947 */ /* 0x000fea0003800000 */
.L_x_6896:
        /* <DEDUP_REMOVED lines=9> */
.L_x_6899:
[----:B------:R0:W5:Y:S01]  /*4750*/  LDG.E.U16 R28, [R4.64] ;  /* 0x00000024041c7981 */ /* 0x000162000c1e1500 */
[----:B------:R-:W-:Y:S05]  /*4760*/  BRA `(.L_x_6893) ;  /* 0x00000c2000007947 */ /* 0x000fea0003800000 */
.L_x_6898:
[----:B------:R-:W2:Y:S02]  /*4770*/  LDG.E.64 R4, [R4.64] ;  /* 0x0000002404047981 */ /* 0x000ea4000c1e1b00 */
[----:B--2---:R-:W0:Y:S01]  /*4780*/  F2F.F32.F64 R0, R4 ;  /* 0x0000000400007310 */ /* 0x004e220000301000 */
[----:B------:R-:W0:-:S14]  /*4790*/  DSETP.GEU.AND P0, PT, |R4|, c[0x2][0x0], PT ;  /* 0x008000000400762a */ /* 0x000e1c0003f0e200 */
[----:B0-----:R-:W-:-:S05]  /*47a0*/  @!P0 FMUL R0, R0, 1.175494350822287508e-38 ;  /* 0x0080000000008820 */ /* 0x001fca0000400000 */
[----:B------:R-:W-:-:S04]  /*47b0*/  F2FP.PACK_AB R0, RZ, R0 ;  /* 0x00000000ff00723e */ /* 0x000fc800000000ff */
[----:B------:R-:W-:Y:S01]  /*47c0*/  PRMT R28, R0, 0x7610, R28 ;  /* 0x00007610001c7816 */ /* 0x000fe2000000001c */
[----:B------:R-:W-:Y:S05]  /*47d0*/  BRA `(.L_x_6893) ;  /* 0x00000bb000007947 */ /* 0x000fea0003800000 */
.L_x_6888:
        /* <DEDUP_REMOVED lines=14> */
.L_x_6902:
[----:B------:R-:W2:Y:S02]  /*48c0*/  LDG.E.64 R4, [R4.64] ;  /* 0x0000002404047981 */ /* 0x000ea4000c1e1b00 */
[----:B--2---:R-:W0:Y:S01]  /*48d0*/  F2F.F32.F64 R0, R4 ;  /* 0x0000000400007310 */ /* 0x004e220000301000 */
[----:B------:R-:W0:-:S14]  /*48e0*/  DSETP.GEU.AND P0, PT, |R4|, c[0x2][0x0], PT ;  /* 0x008000000400762a */ /* 0x000e1c0003f0e200 */
[----:B0-----:R-:W-:-:S05]  /*48f0*/  @!P0 FMUL R0, R0, 1.175494350822287508e-38 ;  /* 0x0080000000008820 */ /* 0x001fca0000400000 */
[----:B------:R-:W-:-:S04]  /*4900*/  F2FP.PACK_AB R0, RZ, R0 ;  /* 0x00000000ff00723e */ /* 0x000fc800000000ff */
[----:B------:R-:W-:Y:S01]  /*4910*/  PRMT R28, R0, 0x7610, R28 ;  /* 0x00007610001c7816 */ /* 0x000fe2000000001c */
[----:B------:R-:W-:Y:S05]  /*4920*/  BRA `(.L_x_6893) ;  /* 0x00000a6000007947 */ /* 0x000fea0003800000 */
.L_x_6901:
        /* <DEDUP_REMOVED lines=28> */
.L_x_6904:
        /* <DEDUP_REMOVED lines=15> */
.L_x_6903:
[----:B------:R-:W2:Y:S02]  /*4be0*/  LDG.E.U16 R0, [R4.64] ;  /* 0x0000002404007981 */ /* 0x000ea4000c1e1500 */
[----:B--2---:R-:W-:-:S04]  /*4bf0*/  PRMT R0, RZ, 0x5410, R0 ;  /* 0x00005410ff007816 */ /* 0x004fc80000000000 */
[----:B------:R-:W-:-:S04]  /*4c00*/  F2FP.PACK_AB R0, RZ, R0 ;  /* 0x00000000ff00723e */ /* 0x000fc800000000ff */
[----:B------:R-:W-:Y:S01]  /*4c10*/  PRMT R28, R0, 0x7610, R28 ;  /* 0x00007610001c7816 */ /* 0x000fe2000000001c */
[----:B------:R-:W-:Y:S05]  /*4c20*/  BRA `(.L_x_6893) ;  /* 0x0000076000007947 */ /* 0x000fea0003800000 */
.L_x_6900:
        /* <DEDUP_REMOVED lines=12> */
.L_x_6907:
        /* <DEDUP_REMOVED lines=21> */
.L_x_6911:
[----:B------:R-:W-:Y:S05]  /*4e40*/  BSYNC B1 ;  /* 0x0000000000017941 */ /* 0x000fea0003800000 */
.L_x_6910:
[----:B------:R-:W-:Y:S01]  /*4e50*/  LEA R5, R0, 0x3b800000, 0x17 ;  /* 0x3b80000000057811 */ /* 0x000fe200078eb8ff */
[----:B------:R-:W-:-:S05]  /*4e60*/  IMAD.SHL.U32 R0, R3, 0x100000, RZ ;  /* 0x0010000003007824 */ /* 0x000fca00078e00ff */
[----:B------:R-:W-:Y:S02]  /*4e70*/  LOP3.LUT R0, R5, R0, R6, 0xfe, !PT ;  /* 0x0000000005007212 */ /* 0x000fe400078efe06 */
.L_x_6909:
[----:B------:R-:W-:Y:S05]  /*4e80*/  BSYNC B0 ;  /* 0x0000000000007941 */ /* 0x000fea0003800000 */
.L_x_6908:
[----:B------:R-:W-:-:S04]  /*4e90*/  F2FP.PACK_AB R0, RZ, R0 ;  /* 0x00000000ff00723e */ /* 0x000fc800000000ff */
[----:B------:R-:W-:Y:S01]  /*4ea0*/  PRMT R28, R0, 0x7610, R28 ;  /* 0x00007610001c7816 */ /* 0x000fe2000000001c */
[----:B------:R-:W-:Y:S05]  /*4eb0*/  BRA `(.L_x_6893) ;  /* 0x000004d000007947 */ /* 0x000fea0003800000 */
.L_x_6906:
        /* <DEDUP_REMOVED lines=21> */
.L_x_6915:
[----:B------:R-:W-:Y:S05]  /*5010*/  BSYNC B1 ;  /* 0x0000000000017941 */ /* 0x000fea0003800000 */
.L_x_6914:
[----:B------:R-:W-:Y:S01]  /*5020*/  LEA R5, R0, 0x37800000, 0x17 ;  /* 0x3780000000057811 */ /* 0x000fe200078eb8ff */
[----:B------:R-:W-:-:S05]  /*5030*/  IMAD.SHL.U32 R0, R3, 0x200000, RZ ;  /* 0x0020000003007824 */ /* 0x000fca00078e00ff */
[----:B------:R-:W-:Y:S02]  /*5040*/  LOP3.LUT R0, R5, R0, R6, 0xfe, !PT ;  /* 0x0000000005007212 */ /* 0x000fe400078efe06 */
.L_x_6913:
[----:B------:R-:W-:Y:S05]  /*5050*/  BSYNC B0 ;  /* 0x0000000000007941 */ /* 0x000fea0003800000 */
.L_x_6912:
[----:B------:R-:W-:-:S04]  /*5060*/  F2FP.PACK_AB R0, RZ, R0 ;  /* 0x00000000ff00723e */ /* 0x000fc800000000ff */
[----:B------:R-:W-:Y:S01]  /*5070*/  PRMT R28, R0, 0x7610, R28 ;  /* 0x00007610001c7816 */ /* 0x000fe2000000001c */
[----:B------:R-:W-:Y:S05]  /*5080*/  BRA `(.L_x_6893) ;  /* 0x0000030000007947 */ /* 0x000fea0003800000 */
.L_x_6905:
        /* <DEDUP_REMOVED lines=14> */
.L_x_6919:
[----:B------:R-:W-:Y:S05]  /*5170*/  BSYNC B0 ;  /* 0x0000000000007941 */ /* 0x000fea0003800000 */
.L_x_6918:
[----:B------:R-:W-:-:S04]  /*5180*/  F2FP.PACK_AB R0, RZ, R0 ;  /* 0x00000000ff00723e */ /* 0x000fc800000000ff */
[----:B------:R-:W-:Y:S01]  /*5190*/  PRMT R28, R0, 0x7610, R28 ;  /* 0x00007610001c7816 */ /* 0x000fe2000000001c */
[----:B------:R-:W-:Y:S05]  /*51a0*/  BRA `(.L_x_6893) ;  /* 0x000001e000007947 */ /* 0x000fea0003800000 */
.L_x_6892:
        /* <DEDUP_REMOVED lines=21> */
.L_x_6917:
[----:B------:R-:W2:Y:S02]  /*5300*/  LDG.E.64 R4, [R4.64] ;  /* 0x0000002404047981 */ /* 0x000ea4000c1e1b00 */
[----:B--2---:R-:W0:Y:S02]  /*5310*/  I2F.U64 R0, R4 ;  /* 0x0000000400007312 */ /* 0x004e240000301000 */
[----:B0-----:R-:W-:-:S04]  /*5320*/  F2FP.PACK_AB R0, RZ, R0 ;  /* 0x00000000ff00723e */ /* 0x001fc800000000ff */
[----:B------:R-:W-:Y:S01]  /*5330*/  PRMT R28, R0, 0x7610, R28 ;  /* 0x00007610001c7816 */ /* 0x000fe2000000001c */
[----:B------:R-:W-:Y:S05]  /*5340*/  BRA `(.L_x_6893) ;  /* 0x0000004000007947 */ /* 0x000fea0003800000 */
.L_x_6916:
[----:B------:R-:W2:Y:S02]  /*5350*/  LDG.E R4, [R4.64] ;  /* 0x0000002404047981 */ /* 0x000ea4000c1e1900 */
[----:B--2---:R-:W0:Y:S02]  /*5360*/  I2F.U32 R0, R4 ;  /* 0x0000000400007306 */ /* 0x004e240000201000 */
[----:B0-----:R-:W-:-:S04]  /*5370*/  F2FP.PACK_AB R0, RZ, R0 ;  /* 0x00000000ff00723e */ /* 0x001fc800000000ff */
[----:B------:R-:W-:Y:S02]  /*5380*/  PRMT R28, R0, 0x7610, R28 ;  /* 0x00007610001c7816 */ /* 0x000fe4000000001c */
.L_x_6893:
        /* <DEDUP_REMOVED lines=19> */
.L_x_6923:
[----:B------:R-:W2:Y:S02]  /*54c0*/  LDG.E.U8 R4, [R4.64] ;  /* 0x0000002404047981 */ /* 0x000ea4000c1e1100 */
[----:B--2---:R-:W0:Y:S02]  /*54d0*/  I2F.U16 R0, R4 ;  /* 0x0000000400007306 */ /* 0x004e240000101000 */
[----:B0-----:R-:W-:-:S04]  /*54e0*/  F2FP.PACK_AB R0, RZ, R0 ;  /* 0x00000000ff00723e */ /* 0x001fc800000000ff */
[----:B------:R-:W-:Y:S01]  /*54f0*/  PRMT R2, R0, 0x7610, R2 ;  /* 0x0000761000027816 */ /* 0x000fe20000000002 */
[----:B------:R-:W-:Y:S05]  /*5500*/  BRA `(.L_x_6925) ;  /* 0x00000ec000007947 */ /* 0x000fea0003800000 */
.L_x_6922:
        /* <DEDUP_REMOVED lines=11> */
.L_x_6927:
[----:B------:R-:W2:Y:S02]  /*55c0*/  LDG.E R4, [R4.64] ;  /* 0x0000002404047981 */ /* 0x000ea4000c1e1900 */
[----:B--2---:R-:W0:Y:S02]  /*55d0*/  I2F R0, R4 ;  /* 0x0000000400007306 */ /* 0x004e240000201400 */
[----:B0-----:R-:W-:-:S04]  /*55e0*/  F2FP.PACK_AB R0, RZ, R0 ;  /* 0x00000000ff00723e */ /* 0x001fc800000000ff */
[----:B------:R-:W-:Y:S01]  /*55f0*/  PRMT R2, R0, 0x7610, R2 ;  /* 0x0000761000027816 */ /* 0x000fe20000000002 */
[----:B------:R-:W-:Y:S05]  /*5600*/  BRA `(.L_x_6925) ;  /* 0x00000dc000007947 */ /* 0x000fea0003800000 */
.L_x_6926:
[----:B------:R-:W2:Y:S02]  /*5610*/  LDG.E.U16 R4, [R4.64] ;  /* 0x0000002404047981 */ /* 0x000ea4000c1e1500 */
[----:B--2---:R-:W0:Y:S02]  /*5620*/  I2F.S16 R0, R4 ;  /* 0x0000000400007306 */ /* 0x004e240000101400 */
[----:B0-----:R-:W-:-:S04]  /*5630*/  F2FP.PACK_AB R0, RZ, R0 ;  /* 0x00000000ff00723e */ /* 0x001fc800000000ff */
[----:B------:R-:W-:Y:S01]  /*5640*/  PRMT R2, R0, 0x7610, R2 ;  /* 0x0000761000027816 */ /* 0x000fe20000000002 */
[----:B------:R-:W-:Y:S05]  /*5650*/  BRA `(.L_x_6925) ;  /* 0x00000d7000007947 */ /* 0x000fea0003800000 */
.L_x_6921:
        /* <DEDUP_REMOVED lines=9> */
.L_x_6929:
[----:B------:R0:W5:Y:S01]  /*56f0*/  LDG.E.U16 R2, [R4.64] ;  /* 0x0000002404027981 */ /* 0x000162000c1e1500 */
[----:B------:R-:W-:Y:S05]  /*5700*/  BRA `(.L_x_6925) ;  /* 0x00000cc000007947 */ /* 0x000fea0003800000 */
.L_x_6928:
        /* <DEDUP_REMOVED lines=9> */
.L_x_6931:
[----:B------:R0:W5:Y:S01]  /*57a0*/  LDG.E.U16 R2, [R4.64] ;  /* 0x0000002404027981 */ /* 0x000162000c1e1500 */
[----:B------:R-:W-:Y:S05]  /*57b0*/  BRA `(.L_x_6925) ;  /* 0x00000c1000007947 */ /* 0x000fea0003800000 */
.L_x_6930:
[----:B------:R-:W2:Y:S02]  /*57c0*/  LDG.E.64 R4, [R4.64] ;  /* 0x0000002404047981 */ /* 0x000ea4000c1e1b00 */
[----:B--2---:R-:W0:Y:S01]  /*57d0*/  F2F.F32.F64 R0, R4 ;  /* 0x0000000400007310 */ /* 0x004e220000301000 */
[----:B------:R-:W0:-:S14]  /*57e0*/  DSETP.GEU.AND P0, PT, |R4|, c[0x2][0x0], PT ;  /* 0x008000000400762a */ /* 0x000e1c0003f0e200 */
[----:B0-----:R-:W-:-:S05]  /*57f0*/  @!P0 FMUL R0, R0, 1.175494350822287508e-38 ;  /* 0x0080000000008820 */ /* 0x001fca0000400000 */
[----:B------:R-:W-:-:S04]  /*5800*/  F2FP.PACK_AB R0, RZ, R0 ;  /* 0x00000000ff00723e */ /* 0x000fc800000000ff */
[----:B------:R-:W-:Y:S01]  /*5810*/  PRMT R2, R0, 0x7610, R2 ;  /* 0x0000761000027816 */ /* 0x000fe20000000002 */
[----:B------:R-:W-:Y:S05]  /*5820*/  BRA `(.L_x_6925) ;  /* 0x00000ba000007947 */ /* 0x000fea0003800000 */
.L_x_6920:
        /* <DEDUP_REMOVED lines=14> */
.L_x_6934:
[----:B------:R-:W2:Y:S02]  /*5910*/  LDG.E.64 R4, [R4.64] ;  /* 0x0000002404047981 */ /* 0x000ea4000c1e1b00 */
[----:B--2---:R-:W0:Y:S01]  /*5920*/  F2F.F32.F64 R0, R4 ;  /* 0x0000000400007310 */ /* 0x004e220000301000 */
[----:B------:R-:W0:-:S14]  /*5930*/  DSETP.GEU.AND P0, PT, |R4|, c[0x2][0x0], PT ;  /* 0x008000000400762a */ /* 0x000e1c0003f0e200 */
[----:B0-----:R-:W-:-:S05]  /*5940*/  @!P0 FMUL R0, R0, 1.175494350822287508e-38 ;  /* 0x0080000000008820 */ /* 0x001fca0000400000 */
[----:B------:R-:W-:-:S04]  /*5950*/  F2FP.PACK_AB R0, RZ, R0 ;  /* 0x00000000ff00723e */ /* 0x000fc800000000ff */
[----:B------:R-:W-:Y:S01]  /*5960*/  PRMT R2, R0, 0x7610, R2 ;  /* 0x0000761000027816 */ /* 0x000fe20000000002 */
[----:B------:R-:W-:Y:S05]  /*5970*/  BRA `(.L_x_6925) ;  /* 0x00000a5000007947 */ /* 0x000fea0003800000 */
.L_x_6933:
        /* <DEDUP_REMOVED lines=28> */
.L_x_6936:
        /* <DEDUP_REMOVED lines=14> */
.L_x_6935:
[----:B------:R-:W2:Y:S02]  /*5c20*/  LDG.E.U16 R0, [R4.64] ;  /* 0x0000002404007981 */ /* 0x000ea4000c1e1500 */
[----:B--2---:R-:W-:-:S04]  /*5c30*/  PRMT R0, RZ, 0x5410, R0 ;  /* 0x00005410ff007816 */ /* 0x004fc80000000000 */
[----:B------:R-:W-:-:S04]  /*5c40*/  F2FP.PACK_AB R0, RZ, R0 ;  /* 0x00000000ff00723e */ /* 0x000fc800000000ff */
[----:B------:R-:W-:Y:S01]  /*5c50*/  PRMT R2, R0, 0x7610, R2 ;  /* 0x0000761000027816 */ /* 0x000fe20000000002 */
[----:B------:R-:W-:Y:S05]  /*5c60*/  BRA `(.L_x_6925) ;  /* 0x0000076000007947 */ /* 0x000fea0003800000 */
.L_x_6932:
        /* <DEDUP_REMOVED lines=12> */
.L_x_6939:
        /* <DEDUP_REMOVED lines=21> */
.L_x_6943:
[----:B------:R-:W-:Y:S05]  /*5e80*/  BSYNC B1 ;  /* 0x0000000000017941 */ /* 0x000fea0003800000 */
.L_x_6942:
[----:B------:R-:W-:Y:S01]  /*5e90*/  LEA R3, R0, 0x3b800000, 0x17 ;  /* 0x3b80000000037811 */ /* 0x000fe200078eb8ff */
[----:B------:R-:W-:-:S05]  /*5ea0*/  IMAD.SHL.U32 R0, R2, 0x100000, RZ ;  /* 0x0010000002007824 */ /* 0x000fca00078e00ff */
[----:B------:R-:W-:Y:S02]  /*5eb0*/  LOP3.LUT R0, R3, R0, R4, 0xfe, !PT ;  /* 0x0000000003007212 */ /* 0x000fe400078efe04 */
.L_x_6941:
[----:B------:R-:W-:Y:S05]  /*5ec0*/  BSYNC B0 ;  /* 0x0000000000007941 */ /* 0x000fea0003800000 */
.L_x_6940:
[----:B------:R-:W-:-:S04]  /*5ed0*/  F2FP.PACK_AB R0, RZ, R0 ;  /* 0x00000000ff00723e */ /* 0x000fc800000000ff */
[----:B------:R-:W-:Y:S01]  /*5ee0*/  PRMT R2, R0, 0x7610, R2 ;  /* 0x0000761000027816 */ /* 0x000fe20000000002 */
[----:B------:R-:W-:Y:S05]  /*5ef0*/  BRA `(.L_x_6925) ;  /* 0x000004d000007947 */ /* 0x000fea0003800000 */
.L_x_6938:
        /* <DEDUP_REMOVED lines=21> */
.L_x_6947:
[----:B------:R-:W-:Y:S05]  /*6050*/  BSYNC B1 ;  /* 0x0000000000017941 */ /* 0x000fea0003800000 */
.L_x_6946:
[----:B------:R-:W-:Y:S01]  /*6060*/  LEA R3, R0, 0x37800000, 0x17 ;  /* 0x3780000000037811 */ /* 0x000fe200078eb8ff */
[----:B------:R-:W-:-:S05]  /*6070*/  IMAD.SHL.U32 R0, R2, 0x200000, RZ ;  /* 0x0020000002007824 */ /* 0x000fca00078e00ff */
[----:B------:R-:W-:Y:S02]  /*6080*/  LOP3.LUT R0, R3, R0, R4, 0xfe, !PT ;  /* 0x0000000003007212 */ /* 0x000fe400078efe04 */
.L_x_6945:
[----:B------:R-:W-:Y:S05]  /*6090*/  BSYNC B0 ;  /* 0x0000000000007941 */ /* 0x000fea0003800000 */
.L_x_6944:
[----:B------:R-:W-:-:S04]  /*60a0*/  F2FP.PACK_AB R0, RZ, R0 ;  /* 0x00000000ff00723e */ /* 0x000fc800000000ff */
[----:B------:R-:W-:Y:S01]  /*60b0*/  PRMT R2, R0, 0x7610, R2 ;  /* 0x0000761000027816 */ /* 0x000fe20000000002 */
[----:B------:R-:W-:Y:S05]  /*60c0*/  BRA `(.L_x_6925) ;  /* 0x0000030000007947 */ /* 0x000fea0003800000 */
.L_x_6937:
        /* <DEDUP_REMOVED lines=14> */
.L_x_6951:
[----:B------:R-:W-:Y:S05]  /*61b0*/  BSYNC B0 ;  /* 0x0000000000007941 */ /* 0x000fea0003800000 */
.L_x_6950:
[----:B------:R-:W-:-:S04]  /*61c0*/  F2FP.PACK_AB R0, RZ, R0 ;  /* 0x00000000ff00723e */ /* 0x000fc800000000ff */
[----:B------:R-:W-:Y:S01]  /*61d0*/  PRMT R2, R0, 0x7610, R2 ;  /* 0x0000761000027816 */ /* 0x000fe20000000002 */
[----:B------:R-:W-:Y:S05]  /*61e0*/  BRA `(.L_x_6925) ;  /* 0x000001e000007947 */ /* 0x000fea0003800000 */
.L_x_6924:
        /* <DEDUP_REMOVED lines=21> */
.L_x_6949:
[----:B------:R-:W2:Y:S02]  /*6340*/  LDG.E.64 R4, [R4.64] ;  /* 0x0000002404047981 */ /* 0x000ea4000c1e1b00 */
[----:B--2---:R-:W0:Y:S02]  /*6350*/  I2F.U64 R0, R4 ;  /* 0x0000000400007312 */ /* 0x004e240000301000 */
[----:B0-----:R-:W-:-:S04]  /*6360*/  F2FP.PACK_AB R0, RZ, R0 ;  /* 0x00000000ff00723e */ /* 0x001fc800000000ff */
[----:B------:R-:W-:Y:S01]  /*6370*/  PRMT R2, R0, 0x7610, R2 ;  /* 0x0000761000027816 */ /* 0x000fe20000000002 */
[----:B------:R-:W-:Y:S05]  /*6380*/  BRA `(.L_x_6925) ;  /* 0x0000004000007947 */ /* 0x000fea0003800000 */
.L_x_6948:
[----:B------:R-:W2:Y:S02]  /*6390*/  LDG.E R4, [R4.64] ;  /* 0x0000002404047981 */ /* 0x000ea4000c1e1900 */
[----:B--2---:R-:W0:Y:S02]  /*63a0*/  I2F.U32 R0, R4 ;  /* 0x0000000400007306 */ /* 0x004e240000201000 */
[----:B0-----:R-:W-:-:S04]  /*63b0*/  F2FP.PACK_AB R0, RZ, R0 ;  /* 0x00000000ff00723e */ /* 0x001fc800000000ff */
[----:B------:R-:W-:Y:S02]  /*63c0*/  PRMT R2, R0, 0x7610, R2 ;  /* 0x0000761000027816 */ /* 0x000fe40000000002 */
.L_x_6925:
[----:B------:R-:W-:-:S05]  /*63d0*/  IADD3 R17, R17, 0x80, RZ ;  /* 0x0000008011117810 */ /* 0x000fca0007ffe0ff */
.L_x_6887:
[----:B------:R-:W-:Y:S05]  /*63e0*/  BSYNC B6 ;  /* 0x0000000000067941 */ /* 0x000fea0003800000 */
.L_x_6886:
        /* <DEDUP_REMOVED lines=24> */
.L_x_6957:
[----:B------:R-:W2:Y:S02]  /*6570*/  LDG.E.U8 R4, [R4.64] ;  /* 0x0000002404047981 */ /* 0x000ea4000c1e1100 */
[----:B--2---:R-:W0:Y:S02]  /*6580*/  I2F.U16 R0, R4 ;  /* 0x0000000400007306 */ /* 0x004e240000101000 */
[----:B0-----:R-:W-:-:S04]  /*6590*/  F2FP.PACK_AB R0, RZ, R0 ;  /* 0x00000000ff00723e */ /* 0x001fc800000000ff */
[----:B------:R-:W-:Y:S01]  /*65a0*/  PRMT R27, R0, 0x7610, R27 ;  /* 0x00007610001b7816 */ /* 0x000fe2000000001b */
[----:B------:R-:W-:Y:S05]  /*65b0*/  BRA `(.L_x_6959) ;  /* 0x00000ed000007947 */ /* 0x000fea0003800000 */
.L_x_6956:
        /* <DEDUP_REMOVED lines=11> */
.L_x_6961:
[----:B------:R-:W2:Y:S02]  /*6670*/  LDG.E R4, [R4.64] ;  /* 0x0000002404047981 */ /* 0x000ea4000c1e1900 */
[----:B--2---:R-:W0:Y:S02]  /*6680*/  I2F R0, R4 ;  /* 0x0000000400007306 */ /* 0x004e240000201400 */
[----:B0-----:R-:W-:-:S04]  /*6690*/  F2FP.PACK_AB R0, RZ, R0 ;  /* 0x00000000ff00723e */ /* 0x001fc800000000ff */
[----:B------:R-:W-:Y:S01]  /*66a0*/  PRMT R27, R0, 0x7610, R27 ;  /* 0x00007610001b7816 */ /* 0x000fe2000000001b */
[----:B------:R-:W-:Y:S05]  /*66b0*/  BRA `(.L_x_6959) ;  /* 0x00000dd000007947 */ /* 0x000fea0003800000 */
.L_x_6960:
[----:B------:R-:W2:Y:S02]  /*66c0*/  LDG.E.U16 R4, [R4.64] ;  /* 0x0000002404047981 */ /* 0x000ea4000c1e1500 */
[----:B--2---:R-:W0:Y:S02]  /*66d0*/  I2F.S16 R0, R4 ;  /* 0x0000000400007306 */ /* 0x004e240000101400 */
[----:B0-----:R-:W-:-:S04]  /*66e0*/  F2FP.PACK_AB R0, RZ, R0 ;  /* 0x00000000ff00723e */ /* 0x001fc800000000ff */
[----:B------:R-:W-:Y:S01]  /*66f0*/  PRMT R27, R0, 0x7610, R27 ;  /* 0x00007610001b7816 */ /* 0x000fe2000000001b */
[----:B------:R-:W-:Y:S05]  /*6700*/  BRA `(.L_x_6959) ;  /* 0x00000d8000007947 */ /* 0x000fea0003800000 */
.L_x_6955:
        /* <DEDUP_REMOVED lines=9> */
.L_x_6963:
[----:B------:R0:W5:Y:S01]  /*67a0*/  LDG.E.U16 R27, [R4.64] ;  /* 0x00000024041b7981 */ /* 0x000162000c1e1500 */
[----:B------:R-:W-:Y:S05]  /*67b0*/  BRA `(.L_x_6959) ;  /* 0x00000cd000007947 */ /* 0x000fea0003800000 */
.L_x_6962:
        /* <DEDUP_REMOVED lines=9> */
.L_x_6965:
[----:B------:R0:W5:Y:S01]  /*6850*/  LDG.E.U16 R27, [R4.64] ;  /* 0x00000024041b7981 */ /* 0x000162000c1e1500 */
[----:B------:R-:W-:Y:S05]  /*6860*/  BRA `(.L_x_6959) ;  /* 0x00000c2000007947 */ /* 0x000fea0003800000 */
.L_x_6964:
[----:B------:R-:W2:Y:S02]  /*6870*/  LDG.E.64 R4, [R4.64] ;  /* 0x0000002404047981 */ /* 0x000ea4000c1e1b00 */
[----:B--2---:R-:W0:Y:S01]  /*6880*/  F2F.F32.F64 R0, R4 ;  /* 0x0000000400007310 */ /* 0x004e220000301000 */
[----:B------:R-:W0:-:S14]  /*6890*/  DSETP.GEU.AND P0, PT, |R4|, c[0x2][0x0], PT ;  /* 0x008000000400762a */ /* 0x000e1c0003f0e200 */
[----:B0-----:R-:W-:-:S05]  /*68a0*/  @!P0 FMUL R0, R0, 1.175494350822287508e-38 ;  /* 0x0080000000008820 */ /* 0x001fca0000400000 */
[----:B------:R-:W-:-:S04]  /*68b0*/  F2FP.PACK_AB R0, RZ, R0 ;  /* 0x00000000ff00723e */ /* 0x000fc800000000ff */
[----:B------:R-:W-:Y:S01]  /*68c0*/  PRMT R27, R0, 0x7610, R27 ;  /* 0x00007610001b7816 */ /* 0x000fe2000000001b */
[----:B------:R-:W-:Y:S05]  /*68d0*/  BRA `(.L_x_6959) ;  /* 0x00000bb000007947 */ /* 0x000fea0003800000 */
.L_x_6954:
        /* <DEDUP_REMOVED lines=14> */
.L_x_6968:
[----:B------:R-:W2:Y:S02]  /*69c0*/  LDG.E.64 R4, [R4.64] ;  /* 0x0000002404047981 */ /* 0x000ea4000c1e1b00 */
[----:B--2---:R-:W0:Y:S01]  /*69d0*/  F2F.F32.F64 R0, R4 ;  /* 0x0000000400007310 */ /* 0x004e220000301000 */
[----:B------:R-:W0:-:S14]  /*69e0*/  DSETP.GEU.AND P0, PT, |R4|, c[0x2][0x0], PT ;  /* 0x008000000400762a */ /* 0x000e1c0003f0e200 */
[----:B0-----:R-:W-:-:S05]  /*69f0*/  @!P0 FMUL R0, R0, 1.175494350822287508e-38 ;  /* 0x0080000000008820 */ /* 0x001fca0000400000 */
[----:B------:R-:W-:-:S04]  /*6a00*/  F2FP.PACK_AB R0, RZ, R0 ;  /* 0x00000000ff00723e */ /* 0x000fc800000000ff */
[----:B------:R-:W-:Y:S01]  /*6a10*/  PRMT R27, R0, 0x7610, R27 ;  /* 0x00007610001b7816 */ /* 0x000fe2000000001b */
[----:B------:R-:W-:Y:S05]  /*6a20*/  BRA `(.L_x_6959) ;  /* 0x00000a6000007947 */ /* 0x000fea0003800000 */
.L_x_6967:
        /* <DEDUP_REMOVED lines=28> */
.L_x_6970:
        /* <DEDUP_REMOVED lines=15> */
.L_x_6969:
[----:B------:R-:W2:Y:S02]  /*6ce0*/  LDG.E.U16 R0, [R4.64] ;  /* 0x0000002404007981 */ /* 0x000ea4000c1e1500 */
[----:B--2---:R-:W-:-:S04]  /*6cf0*/  PRMT R0, RZ, 0x5410, R0 ;  /* 0x00005410ff007816 */ /* 0x004fc80000000000 */
[----:B------:R-:W-:-:S04]  /*6d00*/  F2FP.PACK_AB R0, RZ, R0 ;  /* 0x00000000ff00723e */ /* 0x000fc800000000ff */
[----:B------:R-:W-:Y:S01]  /*6d10*/  PRMT R27, R0, 0x7610, R27 ;  /* 0x00007610001b7816 */ /* 0x000fe2000000001b */
[----:B------:R-:W-:Y:S05]  /*6d20*/  BRA `(.L_x_6959) ;  /* 0x0000076000007947 */ /* 0x000fea0003800000 */
.L_x_6966:
        /* <DEDUP_REMOVED lines=12> */
.L_x_6973:
        /* <DEDUP_REMOVED lines=21> */
.L_x_6977:
[----:B------:R-:W-:Y:S05]  /*6f40*/  BSYNC B1 ;  /* 0x0000000000017941 */ /* 0x000fea0003800000 */
.L_x_6976:
[----:B------:R-:W-:Y:S01]  /*6f50*/  LEA R5, R0, 0x3b800000, 0x17 ;  /* 0x3b80000000057811 */ /* 0x000fe200078eb8ff */
[----:B------:R-:W-:-:S05]  /*6f60*/  IMAD.SHL.U32 R0, R3, 0x100000, RZ ;  /* 0x0010000003007824 */ /* 0x000fca00078e00ff */
[----:B------:R-:W-:Y:S02]  /*6f70*/  LOP3.LUT R0, R5, R0, R6, 0xfe, !PT ;  /* 0x0000000005007212 */ /* 0x000fe400078efe06 */
.L_x_6975:
[----:B------:R-:W-:Y:S05]  /*6f80*/  BSYNC B0 ;  /* 0x0000000000007941 */ /* 0x000fea0003800000 */
.L_x_6974:
[----:B------:R-:W-:-:S04]  /*6f90*/  F2FP.PACK_AB R0, RZ, R0 ;  /* 0x00000000ff00723e */ /* 0x000fc800000000ff */
[----:B------:R-:W-:Y:S01]  /*6fa0*/  PRMT R27, R0, 0x7610, R27 ;  /* 0x00007610001b7816 */ /* 0x000fe2000000001b */
[----:B------:R-:W-:Y:S05]  /*6fb0*/  BRA `(.L_x_6959) ;  /* 0x000004d000007947 */ /* 0x000fea0003800000 */
.L_x_6972:
        /* <DEDUP_REMOVED lines=21> */
.L_x_6981:
[----:B------:R-:W-:Y:S05]  /*7110*/  BSYNC B1 ;  /* 0x0000000000017941 */ /* 0x000fea0003800000 */
.L_x_6980:
[----:B------:R-:W-:Y:S01]  /*7120*/  LEA R5, R0, 0x37800000, 0x17 ;  /* 0x3780000000057811 */ /* 0x000fe200078eb8ff */
[----:B------:R-:W-:-:S05]  /*7130*/  IMAD.SHL.U32 R0, R3, 0x200000, RZ ;  /* 0x0020000003007824 */ /* 0x000fca00078e00ff */
[----:B------:R-:W-:Y:S02]  /*7140*/  LOP3.LUT R0, R5, R0, R6, 0xfe, !PT ;  /* 0x0000000005007212 */ /* 0x000fe400078efe06 */
.L_x_6979:
[----:B------:R-:W-:Y:S05]  /*7150*/  BSYNC B0 ;  /* 0x0000000000007941 */ /* 0x000fea0003800000 */
.L_x_6978:
[----:B------:R-:W-:-:S04]  /*7160*/  F2FP.PACK_AB R0, RZ, R0 ;  /* 0x00000000ff00723e */ /* 0x000fc800000000ff */
[----:B------:R-:W-:Y:S01]  /*7170*/  PRMT R27, R0, 0x7610, R27 ;  /* 0x00007610001b7816 */ /* 0x000fe2000000001b */
[----:B------:R-:W-:Y:S05]  /*7180*/  BRA `(.L_x_6959) ;  /* 0x0000030000007947 */ /* 0x000fea0003800000 */
.L_x_6971:
        /* <DEDUP_REMOVED lines=14> */
.L_x_6985:
[----:B------:R-:W-:Y:S05]  /*7270*/  BSYNC B0 ;  /* 0x0000000000007941 */ /* 0x000fea0003800000 */
.L_x_6984:
[----:B------:R-:W-:-:S04]  /*7280*/  F2FP.PACK_AB R0, RZ, R0 ;  /* 0x00000000ff00723e */ /* 0x000fc800000000ff */
[----:B------:R-:W-:Y:S01]  /*7290*/  PRMT R27, R0, 0x7610, R27 ;  /* 0x00007610001b7816 */ /* 0x000fe2000000001b */
[----:B------:R-:W-:Y:S05]  /*72a0*/  BRA `(.L_x_6959) ;  /* 0x000001e000007947 */ /* 0x000fea0003800000 */
.L_x_6958:
        /* <DEDUP_REMOVED lines=21> */
.L_x_6983:
[----:B------:R-:W2:Y:S02]  /*7400*/  LDG.E.64 R4, [R4.64] ;  /* 0x0000002404047981 */ /* 0x000ea4000c1e1b00 */
[----:B--2---:R-:W0:Y:S02]  /*7410*/  I2F.U64 R0, R4 ;  /* 0x0000000400007312 */ /* 0x004e240000301000 */
[----:B0-----:R-:W-:-:S04]  /*7420*/  F2FP.PACK_AB R0, RZ, R0 ;  /* 0x00000000ff00723e */ /* 0x001fc800000000ff */
[----:B------:R-:W-:Y:S01]  /*7430*/  PRMT R27, R0, 0x7610, R27 ;  /* 0x00007610001b7816 */ /* 0x000fe2000000001b */
[----:B------:R-:W-:Y:S05]  /*7440*/  BRA `(.L_x_6959) ;  /* 0x0000004000007947 */ /* 0x000fea0003800000 */
.L_x_6982:
[----:B------:R-:W2:Y:S02]  /*7450*/  LDG.E R4, [R4.64] ;  /* 0x0000002404047981 */ /* 0x000ea4000c1e1900 */
[----:B--2---:R-:W0:Y:S02]  /*7460*/  I2F.U32 R0, R4 ;  /* 0x0000000400007306 */ /* 0x004e240000201000 */
[----:B0-----:R-:W-:-:S04]  /*7470*/  F2FP.PACK_AB R0, RZ, R0 ;  /* 0x00000000ff00723e */ /* 0x001fc800000000ff */
[----:B------:R-:W-:Y:S02]  /*7480*/  PRMT R27, R0, 0x7610, R27 ;  /* 0x00007610001b7816 */ /* 0x000fe4000000001b */
.L_x_6959:
        /* <DEDUP_REMOVED lines=18> */
.L_x_6989:
[----:B------:R-:W2:Y:S02]  /*75b0*/  LDG.E.U8 R4, [R4.64] ;  /* 0x0000002404047981 */ /* 0x000ea4000c1e1100 */
[----:B--2---:R-:W0:Y:S02]  /*75c0*/  I2F.U16 R0, R4 ;  /* 0x0000000400007306 */ /* 0x004e240000101000 */
[----:B0-----:R-:W-:Y:S01]  /*75d0*/  F2FP.PACK_AB R0, RZ, R0 ;  /* 0x00000000ff00723e */ /* 0x001fe200000000ff */
[----:B------:R-:W-:Y:S05]  /*75e0*/  BRA `(.L_x_6953) ;  /* 0x00000e0000007947 */ /* 0x000fea0003800000 */
.L_x_6988:
        /* <DEDUP_REMOVED lines=10> */
.L_x_6992:
[----:B------:R-:W2:Y:S02]  /*7690*/  LDG.E R4, [R4.64] ;  /* 0x0000002404047981 */ /* 0x000ea4000c1e1900 */
[----:B--2---:R-:W0:Y:S02]  /*76a0*/  I2F R0, R4 ;  /* 0x0000000400007306 */ /* 0x004e240000201400 */
[----:B0-----:R-:W-:Y:S01]  /*76b0*/  F2FP.PACK_AB R0, RZ, R0 ;  /* 0x00000000ff00723e */ /* 0x001fe200000000ff */
[----:B------:R-:W-:Y:S05]  /*76c0*/  BRA `(.L_x_6953) ;  /* 0x00000d2000007947 */ /* 0x000fea0003800000 */
.L_x_6991:
[----:B------:R-:W2:Y:S02]  /*76d0*/  LDG.E.U16 R4, [R4.64] ;  /* 0x0000002404047981 */ /* 0x000ea4000c1e1500 */
[----:B--2---:R-:W0:Y:S02]  /*76e0*/  I2F.S16 R0, R4 ;  /* 0x0000000400007306 */ /* 0x004e240000101400 */
[----:B0-----:R-:W-:Y:S01]  /*76f0*/  F2FP.PACK_AB R0, RZ, R0 ;  /* 0x00000000ff00723e */ /* 0x001fe200000000ff */
[----:B------:R-:W-:Y:S05]  /*7700*/  BRA `(.L_x_6953) ;  /* 0x00000ce000007947 */ /* 0x000fea0003800000 */
.L_x_6987:
        /* <DEDUP_REMOVED lines=9> */
.L_x_6994:
[----:B------:R0:W5:Y:S01]  /*77a0*/  LDG.E.U16 R0, [R4.64] ;  /* 0x0000002404007981 */ /* 0x000162000c1e1500 */
[----:B------:R-:W-:Y:S05]  /*77b0*/  BRA `(.L_x_6953) ;  /* 0x00000c3000007947 */ /* 0x000fea0003800000 */
.L_x_6993:
        /* <DEDUP_REMOVED lines=9> */
.L_x_6996:
[----:B------:R0:W5:Y:S01]  /*7850*/  LDG.E.U16 R0, [R4.64] ;  /* 0x0000002404007981 */ /* 0x000162000c1e1500 */
[----:B------:R-:W-:Y:S05]  /*7860*/  BRA `(.L_x_6953) ;  /* 0x00000b8000007947 */ /* 0x000fea0003800000 */
.L_x_6995:
[----:B------:R-:W2:Y:S02]  /*7870*/  LDG.E.64 R4, [R4.64] ;  /* 0x0000002404047981 */ /* 0x000ea4000c1e1b00 */
[----:B--2---:R-:W0:Y:S01]  /*7880*/  F2F.F32.F64 R0, R4 ;  /* 0x0000000400007310 */ /* 0x004e220000301000 */
[----:B------:R-:W0:-:S14]  /*7890*/  DSETP.GEU.AND P0, PT, |R4|, c[0x2][0x0], PT ;  /* 0x008000000400762a */ /* 0x000e1c0003f0e200 */
[----:B0-----:R-:W-:-:S05]  /*78a0*/  @!P0 FMUL R0, R0, 1.175494350822287508e-38 ;  /* 0x0080000000008820 */ /* 0x001fca0000400000 */
[----:B------:R-:W-:Y:S01]  /*78b0*/  F2FP.PACK_AB R0, RZ, R0 ;  /* 0x00000000ff00723e */ /* 0x000fe200000000ff */
[----:B------:R-:W-:Y:S05]  /*78c0*/  BRA `(.L_x_6953) ;  /* 0x00000b2000007947 */ /* 0x000fea0003800000 */
.L_x_6986:
        /* <DEDUP_REMOVED lines=13> */
.L_x_6999:
[----:B------:R-:W2:Y:S02]  /*79a0*/  LDG.E.64 R4, [R4.64] ;  /* 0x0000002404047981 */ /* 0x000ea4000c1e1b00 */
[----:B--2---:R-:W0:Y:S01]  /*79b0*/  F2F.F32.F64 R0, R4 ;  /* 0x0000000400007310 */ /* 0x004e220000301000 */
[----:B------:R-:W0:-:S14]  /*79c0*/  DSETP.GEU.AND P0, PT, |R4|, c[0x2][0x0], PT ;  /* 0x008000000400762a */ /* 0x000e1c0003f0e200 */
[----:B0-----:R-:W-:-:S05]  /*79d0*/  @!P0 FMUL R0, R0, 1.175494350822287508e-38 ;  /* 0x0080000000008820 */ /* 0x001fca0000400000 */
[----:B------:R-:W-:Y:S01]  /*79e0*/  F2FP.PACK_AB R0, RZ, R0 ;  /* 0x00000000ff00723e */ /* 0x000fe200000000ff */
[----:B------:R-:W-:Y:S05]  /*79f0*/  BRA `(.L_x_6953) ;  /* 0x000009f000007947 */ /* 0x000fea0003800000 */
.L_x_6998:
        /* <DEDUP_REMOVED lines=28> */
.L_x_7001:
        /* <DEDUP_REMOVED lines=14> */
.L_x_7000:
[----:B------:R-:W2:Y:S02]  /*7ca0*/  LDG.E.U16 R0, [R4.64] ;  /* 0x0000002404007981 */ /* 0x000ea4000c1e1500 */
[----:B--2---:R-:W-:-:S04]  /*7cb0*/  PRMT R0, RZ, 0x5410, R0 ;  /* 0x00005410ff007816 */ /* 0x004fc80000000000 */
[----:B------:R-:W-:Y:S01]  /*7cc0*/  F2FP.PACK_AB R0, RZ, R0 ;  /* 0x00000000ff00723e */ /* 0x000fe200000000ff */
[----:B------:R-:W-:Y:S05]  /*7cd0*/  BRA `(.L_x_6953) ;  /* 0x0000071000007947 */ /* 0x000fea0003800000 */
.L_x_6997:
        /* <DEDUP_REMOVED lines=12> */
.L_x_7004:
        /* <DEDUP_REMOVED lines=21> */
.L_x_7008:
[----:B------:R-:W-:Y:S05]  /*7ef0*/  BSYNC B1 ;  /* 0x0000000000017941 */ /* 0x000fea0003800000 */
.L_x_7007:
[----:B------:R-:W-:Y:S01]  /*7f00*/  LEA R5, R0, 0x3b800000, 0x17 ;  /* 0x3b80000000057811 */ /* 0x000fe200078eb8ff */
[----:B------:R-:W-:-:S05]  /*7f10*/  IMAD.SHL.U32 R0, R3, 0x100000, RZ ;  /* 0x0010000003007824 */ /* 0x000fca00078e00ff */
[----:B------:R-:W-:Y:S02]  /*7f20*/  LOP3.LUT R0, R5, R0, R6, 0xfe, !PT ;  /* 0x0000000005007212 */ /* 0x000fe400078efe06 */
.L_x_7006:
[----:B------:R-:W-:Y:S05]  /*7f30*/  BSYNC B0 ;  /* 0x0000000000007941 */ /* 0x000fea0003800000 */
.L_x_7005:
[----:B------:R-:W-:Y:S01]  /*7f40*/  F2FP.PACK_AB R0, RZ, R0 ;  /* 0x00000000ff00723e */ /* 0x000fe200000000ff */
[----:B------:R-:W-:Y:S05]  /*7f50*/  BRA `(.L_x_6953) ;  /* 0x0000049000007947 */ /* 0x000fea0003800000 */
.L_x_7003:
        /* <DEDUP_REMOVED lines=21> */
.L_x_7012:
[----:B------:R-:W-:Y:S05]  /*80b0*/  BSYNC B1 ;  /* 0x0000000000017941 */ /* 0x000fea0003800000 */
.L_x_7011:
[----:B------:R-:W-:Y:S01]  /*80c0*/  LEA R5, R0, 0x37800000, 0x17 ;  /* 0x3780000000057811 */ /* 0x000fe200078eb8ff */
[----:B------:R-:W-:-:S05]  /*80d0*/  IMAD.SHL.U32 R0, R3, 0x200000, RZ ;  /* 0x0020000003007824 */ /* 0x000fca00078e00ff */
[----:B------:R-:W-:Y:S02]  /*80e0*/  LOP3.LUT R0, R5, R0, R6, 0xfe, !PT ;  /* 0x0000000005007212 */ /* 0x000fe400078efe06 */
.L_x_7010:
[----:B------:R-:W-:Y:S05]  /*80f0*/  BSYNC B0 ;  /* 0x0000000000007941 */ /* 0x000fea0003800000 */
.L_x_7009:
[----:B------:R-:W-:Y:S01]  /*8100*/  F2FP.PACK_AB R0, RZ, R0 ;  /* 0x00000000ff00723e */ /* 0x000fe200000000ff */
[----:B------:R-:W-:Y:S05]  /*8110*/  BRA `(.L_x_6953) ;  /* 0x000002d000007947 */ /* 0x000fea0003800000 */
.L_x_7002:
        /* <DEDUP_REMOVED lines=14> */
.L_x_7016:
[----:B------:R-:W-:Y:S05]  /*8200*/  BSYNC B0 ;  /* 0x0000000000007941 */ /* 0x000fea0003800000 */
.L_x_7015:
[----:B------:R-:W-:Y:S01]  /*8210*/  F2FP.PACK_AB R0, RZ, R0 ;  /* 0x00000000ff00723e */ /* 0x000fe200000000ff */
[----:B------:R-:W-:Y:S05]  /*8220*/  BRA `(.L_x_6953) ;  /* 0x000001c000007947 */ /* 0x000fea0003800000 */
.L_x_6990:
        /* <DEDUP_REMOVED lines=21> */
.L_x_7014:
[----:B------:R-:W2:Y:S02]  /*8380*/  LDG.E.64 R4, [R4.64] ;  /* 0x0000002404047981 */ /* 0x000ea4000c1e1b00 */
[----:B--2---:R-:W0:Y:S02]  /*8390*/  I2F.U64 R0, R4 ;  /* 0x0000000400007312 */ /* 0x004e240000301000 */
[----:B0-----:R-:W-:Y:S01]  /*83a0*/  F2FP.PACK_AB R0, RZ, R0 ;  /* 0x00000000ff00723e */ /* 0x001fe200000000ff */
[----:B------:R-:W-:Y:S05]  /*83b0*/  BRA `(.L_x_6953) ;  /* 0x0000003000007947 */ /* 0x000fea0003800000 */
.L_x_7013:
[----:B------:R-:W2:Y:S02]  /*83c0*/  LDG.E R4, [R4.64] ;  /* 0x0000002404047981 */ /* 0x000ea4000c1e1900 */
[----:B--2---:R-:W0:Y:S02]  /*83d0*/  I2F.U32 R0, R4 ;  /* 0x0000000400007306 */ /* 0x004e240000201000 */
[----:B0-----:R-:W-:-:S06]  /*83e0*/  F2FP.PACK_AB R0, RZ, R0 ;  /* 0x00000000ff00723e */ /* 0x001fcc00000000ff */
.L_x_6953:
[----:B------:R-:W-:Y:S05]  /*83f0*/  BSYNC B6 ;  /* 0x0000000000067941 */ /* 0x000fea0003800000 */
.L_x_6952:
[----:B------:R-:W1:Y:S01]  /*8400*/  S2R R17, SR_TID.X ;  /* 0x0000000000117919 */ /* 0x000e620000002100 */
[----:B------:R-:W2:Y:S01]  /*8410*/  LDC.U8 R18, c[0x0][0x190] ;  /* 0x00006400ff127b82 */ /* 0x000ea20000000000 */
[----:B------:R-:W-:Y:S01]  /*8420*/  BSSY B6, `(.L_x_7017) ;  /* 0x000013a000067945 */ /* 0x000fe20003800000 */
[----:B-1----:R-:W-:-:S02]  /*8430*/  IADD3 R3, R17, 0x100, RZ ;  /* 0x0000010011037810 */ /* 0x002fc40007ffe0ff */
[----:B------:R-:W-:Y:S02]  /*8440*/  IADD3 R19, R17, 0x80, RZ ;  /* 0x0000008011137810 */ /* 0x000fe40007ffe0ff */
[-C--:B------:R-:W-:Y:S02]  /*8450*/  ISETP.GE.AND P1, PT, R3, R22.reuse, PT ;  /* 0x000000160300720c */ /* 0x080fe40003f26270 */
[----:B------:R-:W-:Y:S02]  /*8460*/  IADD3 R3, R17, 0x180, RZ ;  /* 0x0000018011037810 */ /* 0x000fe40007ffe0ff */
[-C--:B------:R-:W-:Y:S02]  /*8470*/  ISETP.GE.AND P0, PT, R19, R22.reuse, PT ;  /* 0x000000161300720c */ /* 0x080fe40003f06270 */
[-C--:B------:R-:W-:Y:S02]  /*8480*/  ISETP.GE.AND P3, PT, R17, R22.reuse, PT ;  /* 0x000000161100720c */ /* 0x080fe40003f66270 */
[----:B------:R-:W-:-:S05]  /*8490*/  ISETP.GE.AND P2, PT, R3, R22, PT ;  /* 0x000000160300720c */ /* 0x000fca0003f46270 */
[----:B-----5:R-:W-:Y:S02]  /*84a0*/  @!P1 HADD2.F32 R2, -RZ, R2.H0_H0 ;  /* 0x20000002ff029230 */ /* 0x020fe40000004100 */
[----:B------:R-:W-:Y:S02]  /*84b0*/  @!P1 HADD2.F32 R28, -RZ, R28.H0_H0 ;  /* 0x2000001cff1c9230 */ /* 0x000fe40000004100 */
[----:B------:R-:W-:Y:S01]  /*84c0*/  @!P0 HADD2.F32 R26, -RZ, R26.H0_H0 ;  /* 0x2000001aff1a8230 */ /* 0x000fe20000004100 */
[----:B------:R-:W-:Y:S01]  /*84d0*/  @!P1 FMUL.FTZ R2, R2, -1.4426950216293334961 ;  /* 0xbfb8aa3b02029820 */ /* 0x000fe20000410000 */
[----:B------:R-:W-:Y:S02]  /*84e0*/  @!P3 HADD2.F32 R25, -RZ, R25.H0_H0 ;  /* 0x20000019ff19b230 */ /* 0x000fe40000004100 */
[----:B------:R-:W-:Y:S01]  /*84f0*/  @!P2 HADD2.F32 R0, -RZ, R0.H0_H0 ;  /* 0x20000000ff00a230 */ /* 0x000fe20000004100 */
[----:B------:R-:W-:Y:S01]  /*8500*/  @!P0 FMUL.FTZ R26, R26, -1.4426950216293334961 ;  /* 0xbfb8aa3b1a1a8820 */ /* 0x000fe20000410000 */
[----:B------:R-:W-:Y:S01]  /*8510*/  @!P3 HADD2.F32 R24, -RZ, R24.H0_H0 ;  /* 0x20000018ff18b230 */ /* 0x000fe20000004100 */
[----:B------:R-:W-:Y:S01]  /*8520*/  @!P3 FMUL.FTZ R25, R25, -1.4426950216293334961 ;  /* 0xbfb8aa3b1919b820 */ /* 0x000fe20000410000 */
[----:B------:R-:W1:Y:S01]  /*8530*/  @!P1 MUFU.EX2 R2, R2 ;  /* 0x0000000200029308 */ /* 0x000e620000000800 */
[----:B------:R-:W-:Y:S01]  /*8540*/  @!P2 FMUL.FTZ R6, R0, -1.4426950216293334961 ;  /* 0xbfb8aa3b0006a820 */ /* 0x000fe20000410000 */
[----:B------:R-:W-:-:S02]  /*8550*/  @!P2 HADD2.F32 R27, -RZ, R27.H0_H0 ;  /* 0x2000001bff1ba230 */ /* 0x000fc40000004100 */
[----:B------:R-:W-:-:S04]  /*8560*/  @!P0 HADD2.F32 R23, -RZ, R23.H0_H0 ;  /* 0x20000017ff178230 */ /* 0x000fc80000004100 */
[----:B------:R-:W3:Y:S08]  /*8570*/  @!P0 MUFU.EX2 R26, R26 ;  /* 0x0000001a001a8308 */ /* 0x000ef00000000800 */
[----:B------:R-:W4:Y:S01]  /*8580*/  @!P3 MUFU.EX2 R25, R25 ;  /* 0x000000190019b308 */ /* 0x000f220000000800 */
[----:B01----:R-:W-:-:S07]  /*8590*/  @!P1 FADD.FTZ R4, R2, 1 ;  /* 0x3f80000002049421 */ /* 0x003fce0000010000 */
[----:B------:R-:W0:Y:S01]  /*85a0*/  @!P2 MUFU.EX2 R6, R6 ;  /* 0x000000060006a308 */ /* 0x000e220000000800 */
[----:B---3--:R-:W-:Y:S02]  /*85b0*/  @!P0 FADD.FTZ R2, R26, 1 ;  /* 0x3f8000001a028421 */ /* 0x008fe40000010000 */
[----:B----4-:R-:W-:-:S05]  /*85c0*/  @!P3 FADD.FTZ R0, R25, 1 ;  /* 0x3f8000001900b421 */ /* 0x010fca0000010000 */
[----:B------:R-:W-:Y:S01]  /*85d0*/  @!P1 MUFU.RCP R5, R4 ;  /* 0x0000000400059308 */ /* 0x000fe20000001000 */
[----:B0-----:R-:W-:-:S07]  /*85e0*/  @!P2 FADD.FTZ R7, R6, 1 ;  /* 0x3f8000000607a421 */ /* 0x001fce0000010000 */
[----:B------:R-:W0:Y:S08]  /*85f0*/  @!P3 MUFU.RCP R3, R0 ;  /* 0x000000000003b308 */ /* 0x000e300000001000 */
[----:B------:R-:W1:Y:S08]  /*8600*/  @!P2 MUFU.RCP R8, R7 ;  /* 0x000000070008a308 */ /* 0x000e700000001000 */
[----:B------:R-:W3:Y:S01]  /*8610*/  @!P0 MUFU.RCP R2, R2 ;  /* 0x0000000200028308 */ /* 0x000ee20000001000 */
[----:B0-----:R-:W-:-:S02]  /*8620*/  @!P3 FMUL.FTZ R3, R24, R3 ;  /* 0x000000031803b220 */ /* 0x001fc40000410000 */
[----:B------:R-:W-:-:S03]  /*8630*/  @!P1 FMUL.FTZ R24, R28, R5 ;  /* 0x000000051c189220 */ /* 0x000fc60000410000 */
[----:B------:R-:W-:Y:S01]  /*8640*/  @!P3 F2FP.PACK_AB R4, RZ, R3 ;  /* 0x00000003ff04b23e */ /* 0x000fe200000000ff */
[----:B-1----:R-:W-:Y:S01]  /*8650*/  @!P2 FMUL.FTZ R8, R27, R8 ;  /* 0x000000081b08a220 */ /* 0x002fe20000410000 */
[----:B------:R-:W-:Y:S01]  /*8660*/  @!P1 F2FP.PACK_AB R24, RZ, R24 ;  /* 0x00000018ff18923e */ /* 0x000fe200000000ff */
[----:B---3--:R-:W-:-:S03]  /*8670*/  @!P0 FMUL.FTZ R25, R23, R2 ;  /* 0x0000000217198220 */ /* 0x008fc60000410000 */
[----:B------:R-:W-:Y:S02]  /*8680*/  @!P2 F2FP.PACK_AB R23, RZ, R8 ;  /* 0x00000008ff17a23e */ /* 0x000fe400000000ff */
[----:B------:R-:W-:Y:S01]  /*8690*/  @!P0 F2FP.PACK_AB R25, RZ, R25 ;  /* 0x00000019ff19823e */ /* 0x000fe200000000ff */
        /* <DEDUP_REMOVED lines=21> */
.L_x_7022:
[----:B------:R-:W-:Y:S01]  /*87f0*/  HADD2.F32 R5, -RZ, R4.H0_H0 ;  /* 0x20000004ff057230 */ /* 0x000fe20000004100 */
[----:B------:R-:W-:-:S05]  /*8800*/  IMAD.MOV.U32 R17, RZ, RZ, R19 ;  /* 0x000000ffff117224 */ /* 0x000fca00078e0013 */
[----:B------:R-:W0:Y:S02]  /*8810*/  F2I.S64.TRUNC R4, R5 ;  /* 0x0000000500047311 */ /* 0x000e24000020d900 */
[----:B0-----:R0:W-:Y:S01]  /*8820*/  STG.E.U8 [R2.64], R4 ;  /* 0x0000000402007986 */ /* 0x0011e2000c101124 */
[----:B------:R-:W-:Y:S05]  /*8830*/  BRA `(.L_x_7018) ;  /* 0x00000f8000007947 */ /* 0x000fea0003800000 */
.L_x_7021:
        /* <DEDUP_REMOVED lines=11> */
.L_x_7025:
[----:B------:R-:W-:Y:S01]  /*88f0*/  HADD2.F32 R4, -RZ, R4.H0_H0 ;  /* 0x20000004ff047230 */ /* 0x000fe20000004100 */
[----:B------:R-:W-:-:S03]  /*8900*/  IMAD.MOV.U32 R17, RZ, RZ, R19 ;  /* 0x000000ffff117224 */ /* 0x000fc600078e0013 */
[----:B------:R-:W0:Y:S02]  /*8910*/  F2I.FTZ.TRUNC.NTZ R5, R4 ;  /* 0x0000000400057305 */ /* 0x000e24000021f100 */
[----:B0-----:R0:W-:Y:S01]  /*8920*/  STG.E [R2.64], R5 ;  /* 0x0000000502007986 */ /* 0x0011e2000c101924 */
[----:B------:R-:W-:Y:S05]  /*8930*/  BRA `(.L_x_7018) ;  /* 0x00000e8000007947 */ /* 0x000fea0003800000 */
.L_x_7024:
[----:B------:R-:W-:Y:S01]  /*8940*/  HADD2.F32 R4, -RZ, R4.H0_H0 ;  /* 0x20000004ff047230 */ /* 0x000fe20000004100 */
[----:B------:R-:W-:-:S03]  /*8950*/  IMAD.MOV.U32 R17, RZ, RZ, R19 ;  /* 0x000000ffff117224 */ /* 0x000fc600078e0013 */
[----:B------:R-:W0:Y:S02]  /*8960*/  F2I.FTZ.TRUNC.NTZ R5, R4 ;  /* 0x0000000400057305 */ /* 0x000e24000021f100 */
[----:B0-----:R0:W-:Y:S01]  /*8970*/  STG.E.U16 [R2.64], R5 ;  /* 0x0000000502007986 */ /* 0x0011e2000c101524 */
[----:B------:R-:W-:Y:S05]  /*8980*/  BRA `(.L_x_7018) ;  /* 0x00000e3000007947 */ /* 0x000fea0003800000 */
.L_x_7020:
        /* <DEDUP_REMOVED lines=10> */
.L_x_7027:
[----:B------:R0:W-:Y:S01]  /*8a30*/  STG.E.U16 [R2.64], R4 ;  /* 0x0000000402007986 */ /* 0x0001e2000c101524 */
[----:B------:R-:W-:Y:S01]  /*8a40*/  IMAD.MOV.U32 R17, RZ, RZ, R19 ;  /* 0x000000ffff117224 */ /* 0x000fe200078e0013 */
[----:B------:R-:W-:Y:S05]  /*8a50*/  BRA `(.L_x_7018) ;  /* 0x00000d6000007947 */ /* 0x000fea0003800000 */
.L_x_7026:
        /* <DEDUP_REMOVED lines=11> */
.L_x_7029:
[----:B------:R-:W-:Y:S01]  /*8b10*/  HADD2.F32 R0, -RZ, R4.H0_H0 ;  /* 0x20000004ff007230 */ /* 0x000fe20000004100 */
[----:B------:R-:W-:-:S04]  /*8b20*/  IMAD.MOV.U32 R17, RZ, RZ, R19 ;  /* 0x000000ffff117224 */ /* 0x000fc800078e0013 */
[----:B------:R-:W-:-:S04]  /*8b30*/  F2FP.PACK_AB R0, RZ, R0 ;  /* 0x00000000ff00723e */ /* 0x000fc800000000ff */
[----:B------:R-:W-:-:S05]  /*8b40*/  PRMT R0, R0, 0x5410, RZ ;  /* 0x0000541000007816 */ /* 0x000fca00000000ff */
[----:B------:R0:W-:Y:S01]  /*8b50*/  STG.E [R2.64], R0 ;  /* 0x0000000002007986 */ /* 0x0001e2000c101924 */
[----:B------:R-:W-:Y:S05]  /*8b60*/  BRA `(.L_x_7018) ;  /* 0x00000c5000007947 */ /* 0x000fea0003800000 */
.L_x_7028:
[----:B------:R-:W-:Y:S01]  /*8b70*/  HADD2.F32 R4, -RZ, R4.H0_H0 ;  /* 0x20000004ff047230 */ /* 0x000fe20000004100 */
[----:B------:R-:W-:-:S04]  /*8b80*/  IMAD.MOV.U32 R17, RZ, RZ, R19 ;  /* 0x000000ffff117224 */ /* 0x000fc800078e0013 */
[----:B------:R-:W-:-:S06]  /*8b90*/  FMUL.FTZ R4, R4, 1 ;  /* 0x3f80000004047820 */ /* 0x000fcc0000410000 */
[----:B------:R-:W0:Y:S02]  /*8ba0*/  F2F.F64.F32 R4, R4 ;  /* 0x0000000400047310 */ /* 0x000e240000201800 */
[----:B0-----:R0:W-:Y:S01]  /*8bb0*/  STG.E.64 [R2.64], R4 ;  /* 0x0000000402007986 */ /* 0x0011e2000c101b24 */
[----:B------:R-:W-:Y:S05]  /*8bc0*/  BRA `(.L_x_7018) ;  /* 0x00000bf000007947 */ /* 0x000fea0003800000 */
.L_x_7019:
        /* <DEDUP_REMOVED lines=14> */
.L_x_7032:
[----:B------:R-:W-:Y:S01]  /*8cb0*/  HADD2.F32 R4, -RZ, R4.H0_H0 ;  /* 0x20000004ff047230 */ /* 0x000fe20000004100 */
[----:B------:R-:W-:Y:S01]  /*8cc0*/  CS2R R6, SRZ ;  /* 0x0000000000067805 */ /* 0x000fe2000001ff00 */
[----:B------:R-:W-:-:S03]  /*8cd0*/  IMAD.MOV.U32 R17, RZ, RZ, R19 ;  /* 0x000000ffff117224 */ /* 0x000fc600078e0013 */
[----:B------:R-:W-:-:S06]  /*8ce0*/  FMUL.FTZ R4, R4, 1 ;  /* 0x3f80000004047820 */ /* 0x000fcc0000410000 */
[----:B------:R-:W0:Y:S02]  /*8cf0*/  F2F.F64.F32 R4, R4 ;  /* 0x0000000400047310 */ /* 0x000e240000201800 */
[----:B0-----:R0:W-:Y:S01]  /*8d00*/  STG.E.128 [R2.64], R4 ;  /* 0x0000000402007986 */ /* 0x0011e2000c101d24 */
[----:B------:R-:W-:Y:S05]  /*8d10*/  BRA `(.L_x_7018) ;  /* 0x00000aa000007947 */ /* 0x000fea0003800000 */
.L_x_7031:
        /* <DEDUP_REMOVED lines=21> */
.L_x_7036:
[----:B------:R-:W-:Y:S05]  /*8e70*/  BSYNC B0 ;  /* 0x0000000000007941 */ /* 0x000fea0003800000 */
.L_x_7035:
[----:B------:R-:W-:Y:S01]  /*8e80*/  LOP3.LUT R5, R0, R5, RZ, 0xfc, !PT ;  /* 0x0000000500057212 */ /* 0x000fe200078efcff */
[----:B------:R-:W-:-:S04]  /*8e90*/  IMAD.MOV.U32 R17, RZ, RZ, R19 ;  /* 0x000000ffff117224 */ /* 0x000fc800078e0013 */
[----:B------:R0:W-:Y:S01]  /*8ea0*/  STG.E.U8 [R2.64], R5 ;  /* 0x0000000502007986 */ /* 0x0001e2000c101124 */
[----:B------:R-:W-:Y:S05]  /*8eb0*/  BRA `(.L_x_7018) ;  /* 0x0000090000007947 */ /* 0x000fea0003800000 */
.L_x_7034:
        /* <DEDUP_REMOVED lines=13> */
.L_x_7038:
[----:B------:R-:W-:Y:S01]  /*8f90*/  IMAD.MOV.U32 R0, RZ, RZ, 0x7f ;  /* 0x0000007fff007424 */ /* 0x000fe200078e00ff */
[----:B------:R-:W-:-:S04]  /*8fa0*/  ISETP.GT.U32.AND P0, PT, R4, 0x7f800000, PT ;  /* 0x7f8000000400780c */ /* 0x000fc80003f04070 */
[----:B------:R-:W-:-:S04]  /*8fb0*/  SEL R0, R0, 0x7c, P0 ;  /* 0x0000007c00007807 */ /* 0x000fc80000000000 */
.L_x_7039:
[----:B------:R-:W-:Y:S05]  /*8fc0*/  BSYNC B0 ;  /* 0x0000000000007941 */ /* 0x000fea0003800000 */
.L_x_7037:
[----:B------:R-:W-:Y:S01]  /*8fd0*/  LOP3.LUT R4, R5, 0x80000000, RZ, 0xc0, !PT ;  /* 0x8000000005047812 */ /* 0x000fe200078ec0ff */
[----:B------:R-:W-:-:S03]  /*8fe0*/  IMAD.MOV.U32 R17, RZ, RZ, R19 ;  /* 0x000000ffff117224 */ /* 0x000fc600078e0013 */
[----:B------:R-:W-:-:S04]  /*8ff0*/  SHF.R.U32.HI R5, RZ, 0x18, R4 ;  /* 0x00000018ff057819 */ /* 0x000fc80000011604 */
[----:B------:R-:W-:-:S05]  /*9000*/  LOP3.LUT R5, R0, R5, RZ, 0xfc, !PT ;  /* 0x0000000500057212 */ /* 0x000fca00078efcff */
[----:B------:R0:W-:Y:S01]  /*9010*/  STG.E.U8 [R2.64], R5 ;  /* 0x0000000502007986 */ /* 0x0001e2000c101124 */
[----:B------:R-:W-:Y:S05]  /*9020*/  BRA `(.L_x_7018) ;  /* 0x0000079000007947 */ /* 0x000fea0003800000 */
.L_x_7033:
[----:B------:R-:W-:Y:S01]  /*9030*/  HADD2.F32 R0, -RZ, R4.H0_H0 ;  /* 0x20000004ff007230 */ /* 0x000fe20000004100 */
[----:B------:R-:W-:-:S04]  /*9040*/  IMAD.MOV.U32 R17, RZ, RZ, R19 ;  /* 0x000000ffff117224 */ /* 0x000fc800078e0013 */
[----:B------:R-:W-:-:S05]  /*9050*/  F2FP.BF16.PACK_AB R0, RZ, R0 ;  /* 0x00000000ff00723e */ /* 0x000fca00000010ff */
[----:B------:R0:W-:Y:S01]  /*9060*/  STG.E.U16 [R2.64], R0 ;  /* 0x0000000002007986 */ /* 0x0001e2000c101524 */
[----:B------:R-:W-:Y:S05]  /*9070*/  BRA `(.L_x_7018) ;  /* 0x0000074000007947 */ /* 0x000fea0003800000 */
.L_x_7030:
        /* <DEDUP_REMOVED lines=13> */
.L_x_7042:
        /* <DEDUP_REMOVED lines=17> */
.L_x_7045:
[----:B------:R-:W-:-:S04]  /*9260*/  LOP3.LUT R0, R7, 0x80000000, RZ, 0xc0, !PT ;  /* 0x8000000007007812 */ /* 0x000fc800078ec0ff */
[----:B------:R-:W-:-:S04]  /*9270*/  SHF.R.U32.HI R5, RZ, 0x18, R0 ;  /* 0x00000018ff057819 */ /* 0x000fc80000011600 */
[----:B------:R-:W-:-:S04]  /*9280*/  LOP3.LUT R4, R4, R5, RZ, 0xfc, !PT ;  /* 0x0000000504047212 */ /* 0x000fc800078efcff */
[----:B------:R-:W-:Y:S02]  /*9290*/  PRMT R0, R4, 0x7610, R0 ;  /* 0x0000761004007816 */ /* 0x000fe40000000000 */
.L_x_7044:
[----:B------:R-:W-:Y:S05]  /*92a0*/  BSYNC B0 ;  /* 0x0000000000007941 */ /* 0x000fea0003800000 */
.L_x_7043:
[----:B------:R0:W-:Y:S01]  /*92b0*/  STG.E.U8 [R2.64], R0 ;  /* 0x0000000002007986 */ /* 0x0001e2000c101124 */
[----:B------:R-:W-:Y:S01]  /*92c0*/  IMAD.MOV.U32 R17, RZ, RZ, R19 ;  /* 0x000000ffff117224 */ /* 0x000fe200078e0013 */
[----:B------:R-:W-:Y:S05]  /*92d0*/  BRA `(.L_x_7018) ;  /* 0x000004e000007947 */ /* 0x000fea0003800000 */
.L_x_7041:
        /* <DEDUP_REMOVED lines=17> */
.L_x_7048:
[----:B------:R-:W-:-:S04]  /*93f0*/  LOP3.LUT R0, R7, 0x80000000, RZ, 0xc0, !PT ;  /* 0x8000000007007812 */ /* 0x000fc800078ec0ff */
[----:B------:R-:W-:-:S04]  /*9400*/  SHF.R.U32.HI R5, RZ, 0x18, R0 ;  /* 0x00000018ff057819 */ /* 0x000fc80000011600 */
[----:B------:R-:W-:-:S04]  /*9410*/  LOP3.LUT R4, R4, R5, RZ, 0xfc, !PT ;  /* 0x0000000504047212 */ /* 0x000fc800078efcff */
[----:B------:R-:W-:Y:S02]  /*9420*/  PRMT R0, R4, 0x7610, R0 ;  /* 0x0000761004007816 */ /* 0x000fe40000000000 */
.L_x_7047:
[----:B------:R-:W-:Y:S05]  /*9430*/  BSYNC B0 ;  /* 0x0000000000007941 */ /* 0x000fea0003800000 */
.L_x_7046:
[----:B------:R0:W-:Y:S01]  /*9440*/  STG.E.U8 [R2.64], R0 ;  /* 0x0000000002007986 */ /* 0x0001e2000c101124 */
[----:B------:R-:W-:Y:S01]  /*9450*/  IMAD.MOV.U32 R17, RZ, RZ, R19 ;  /* 0x000000ffff117224 */ /* 0x000fe200078e0013 */
[----:B------:R-:W-:Y:S05]  /*9460*/  BRA `(.L_x_7018) ;  /* 0x0000035000007947 */ /* 0x000fea0003800000 */
.L_x_7040:
        /* <DEDUP_REMOVED lines=23> */
.L_x_7023:
        /* <DEDUP_REMOVED lines=21> */
.L_x_7050:
[----:B------:R-:W-:Y:S01]  /*9730*/  HADD2.F32 R4, -RZ, R4.H0_H0 ;  /* 0x20000004ff047230 */ /* 0x000fe20000004100 */
[----:B------:R-:W-:-:S05]  /*9740*/  IMAD.MOV.U32 R17, RZ, RZ, R19 ;  /* 0x000000ffff117224 */ /* 0x000fca00078e0013 */
[----:B------:R-:W0:Y:S02]  /*9750*/  F2I.U64.TRUNC R4, R4 ;  /* 0x0000000400047311 */ /* 0x000e24000020d800 */
[----:B0-----:R0:W-:Y:S01]  /*9760*/  STG.E.64 [R2.64], R4 ;  /* 0x0000000402007986 */ /* 0x0011e2000c101b24 */
[----:B------:R-:W-:Y:S05]  /*9770*/  BRA `(.L_x_7018) ;  /* 0x0000004000007947 */ /* 0x000fea0003800000 */
.L_x_7049:
[----:B------:R-:W-:Y:S01]  /*9780*/  HADD2.F32 R4, -RZ, R4.H0_H0 ;  /* 0x20000004ff047230 */ /* 0x000fe20000004100 */
[----:B------:R-:W-:-:S03]  /*9790*/  IMAD.MOV.U32 R17, RZ, RZ, R19 ;  /* 0x000000ffff117224 */ /* 0x000fc600078e0013 */
[----:B------:R-:W0:Y:S02]  /*97a0*/  F2I.FTZ.U32.TRUNC.NTZ R5, R4 ;  /* 0x0000000400057305 */ /* 0x000e24000021f000 */
[----:B0-----:R0:W-:Y:S02]  /*97b0*/  STG.E [R2.64], R5 ;  /* 0x0000000502007986 */ /* 0x0011e4000c101924 */
.L_x_7018:
[----:B--2---:R-:W-:Y:S05]  /*97c0*/  BSYNC B6 ;  /* 0x0000000000067941 */ /* 0x004fea0003800000 */
.L_x_7017:
        /* <DEDUP_REMOVED lines=23> */
.L_x_7056:
[----:B------:R-:W-:-:S06]  /*9940*/  HADD2.F32 R5, -RZ, R25.H0_H0 ;  /* 0x20000019ff057230 */ /* 0x000fcc0000004100 */
[----:B------:R-:W0:Y:S02]  /*9950*/  F2I.S64.TRUNC R4, R5 ;  /* 0x0000000500047311 */ /* 0x000e24000020d900 */
[----:B0-----:R0:W-:Y:S01]  /*9960*/  STG.E.U8 [R2.64], R4 ;  /* 0x0000000402007986 */ /* 0x0011e2000c101124 */
[----:B------:R-:W-:Y:S05]  /*9970*/  BRA `(.L_x_7058) ;  /* 0x00000e4000007947 */ /* 0x000fea0003800000 */
.L_x_7055:
        /* <DEDUP_REMOVED lines=10> */
.L_x_7060:
[----:B------:R-:W-:-:S06]  /*9a20*/  HADD2.F32 R25, -RZ, R25.H0_H0 ;  /* 0x20000019ff197230 */ /* 0x000fcc0000004100 */
[----:B------:R-:W0:Y:S02]  /*9a30*/  F2I.FTZ.TRUNC.NTZ R25, R25 ;  /* 0x0000001900197305 */ /* 0x000e24000021f100 */
[----:B0-----:R0:W-:Y:S01]  /*9a40*/  STG.E [R2.64], R25 ;  /* 0x0000001902007986 */ /* 0x0011e2000c101924 */
[----:B------:R-:W-:Y:S05]  /*9a50*/  BRA `(.L_x_7058) ;  /* 0x00000d6000007947 */ /* 0x000fea0003800000 */
.L_x_7059:
[----:B------:R-:W-:-:S06]  /*9a60*/  HADD2.F32 R25, -RZ, R25.H0_H0 ;  /* 0x20000019ff197230 */ /* 0x000fcc0000004100 */
[----:B------:R-:W0:Y:S02]  /*9a70*/  F2I.FTZ.TRUNC.NTZ R25, R25 ;  /* 0x0000001900197305 */ /* 0x000e24000021f100 */
[----:B0-----:R0:W-:Y:S01]  /*9a80*/  STG.E.U16 [R2.64], R25 ;  /* 0x0000001902007986 */ /* 0x0011e2000c101524 */
[----:B------:R-:W-:Y:S05]  /*9a90*/  BRA `(.L_x_7058) ;  /* 0x00000d2000007947 */ /* 0x000fea0003800000 */
.L_x_7054:
        /* <DEDUP_REMOVED lines=9> */
.L_x_7062:
[----:B------:R0:W-:Y:S01]  /*9b30*/  STG.E.U16 [R2.64], R25 ;  /* 0x0000001902007986 */ /* 0x0001e2000c101524 */
[----:B------:R-:W-:Y:S05]  /*9b40*/  BRA `(.L_x_7058) ;  /* 0x00000c7000007947 */ /* 0x000fea0003800000 */
.L_x_7061:
        /* <DEDUP_REMOVED lines=10> */
.L_x_7064:
[----:B------:R-:W-:-:S05]  /*9bf0*/  HADD2.F32 R0, -RZ, R25.H0_H0 ;  /* 0x20000019ff007230 */ /* 0x000fca0000004100 */
[----:B------:R-:W-:-:S04]  /*9c00*/  F2FP.PACK_AB R0, RZ, R0 ;  /* 0x00000000ff00723e */ /* 0x000fc800000000ff */
[----:B------:R-:W-:-:S05]  /*9c10*/  PRMT R0, R0, 0x5410, RZ ;  /* 0x0000541000007816 */ /* 0x000fca00000000ff */
[----:B------:R0:W-:Y:S01]  /*9c20*/  STG.E [R2.64], R0 ;  /* 0x0000000002007986 */ /* 0x0001e2000c101924 */
[----:B------:R-:W-:Y:S05]  /*9c30*/  BRA `(.L_x_7058) ;  /* 0x00000b8000007947 */ /* 0x000fea0003800000 */
.L_x_7063:
[----:B------:R-:W-:-:S05]  /*9c40*/  HADD2.F32 R4, -RZ, R25.H0_H0 ;  /* 0x20000019ff047230 */ /* 0x000fca0000004100 */
[----:B------:R-:W-:-:S06]  /*9c50*/  FMUL.FTZ R4, R4, 1 ;  /* 0x3f80000004047820 */ /* 0x000fcc0000410000 */
[----:B------:R-:W0:Y:S02]  /*9c60*/  F2F.F64.F32 R4, R4 ;  /* 0x0000000400047310 */ /* 0x000e240000201800 */
[----:B0-----:R0:W-:Y:S01]  /*9c70*/  STG.E.64 [R2.64], R4 ;  /* 0x0000000402007986 */ /* 0x0011e2000c101b24 */
[----:B------:R-:W-:Y:S05]  /*9c80*/  BRA `(.L_x_7058) ;  /* 0x00000b3000007947 */ /* 0x000fea0003800000 */
.L_x_7053:
        /* <DEDUP_REMOVED lines=13> */
.L_x_7067:
[----:B------:R-:W-:Y:S01]  /*9d60*/  HADD2.F32 R25, -RZ, R25.H0_H0 ;  /* 0x20000019ff197230 */ /* 0x000fe20000004100 */
[----:B------:R-:W-:-:S04]  /*9d70*/  CS2R R6, SRZ ;  /* 0x0000000000067805 */ /* 0x000fc8000001ff00 */
[----:B------:R-:W-:-:S06]  /*9d80*/  FMUL.FTZ R4, R25, 1 ;  /* 0x3f80000019047820 */ /* 0x000fcc0000410000 */
[----:B------:R-:W0:Y:S02]  /*9d90*/  F2F.F64.F32 R4, R4 ;  /* 0x0000000400047310 */ /* 0x000e240000201800 */
[----:B0-----:R0:W-:Y:S01]  /*9da0*/  STG.E.128 [R2.64], R4 ;  /* 0x0000000402007986 */ /* 0x0011e2000c101d24 */
[----:B------:R-:W-:Y:S05]  /*9db0*/  BRA `(.L_x_7058) ;  /* 0x00000a0000007947 */ /* 0x000fea0003800000 */
.L_x_7066:
        /* <DEDUP_REMOVED lines=21> */
.L_x_7071:
[----:B------:R-:W-:Y:S05]  /*9f10*/  BSYNC B0 ;  /* 0x0000000000007941 */ /* 0x000fea0003800000 */
.L_x_7070:
[----:B------:R-:W-:-:S05]  /*9f20*/  LOP3.LUT R5, R0, R5, RZ, 0xfc, !PT ;  /* 0x0000000500057212 */ /* 0x000fca00078efcff */
[----:B------:R0:W-:Y:S01]  /*9f30*/  STG.E.U8 [R2.64], R5 ;  /* 0x0000000502007986 */ /* 0x0001e2000c101124 */
[----:B------:R-:W-:Y:S05]  /*9f40*/  BRA `(.L_x_7058) ;  /* 0x0000087000007947 */ /* 0x000fea0003800000 */
.L_x_7069:
        /* <DEDUP_REMOVED lines=13> */
.L_x_7073:
[----:B------:R-:W-:Y:S01]  /*a020*/  IMAD.MOV.U32 R0, RZ, RZ, 0x7f ;  /* 0x0000007fff007424 */ /* 0x000fe200078e00ff */
[----:B------:R-:W-:-:S04]  /*a030*/  ISETP.GT.U32.AND P0, PT, R4, 0x7f800000, PT ;  /* 0x7f8000000400780c */ /* 0x000fc80003f04070 */
[----:B------:R-:W-:-:S04]  /*a040*/  SEL R0, R0, 0x7c, P0 ;  /* 0x0000007c00007807 */ /* 0x000fc80000000000 */
.L_x_7074:
[----:B------:R-:W-:Y:S05]  /*a050*/  BSYNC B0 ;  /* 0x0000000000007941 */ /* 0x000fea0003800000 */
.L_x_7072:
[----:B------:R-:W-:-:S04]  /*a060*/  LOP3.LUT R4, R25, 0x80000000, RZ, 0xc0, !PT ;  /* 0x8000000019047812 */ /* 0x000fc800078ec0ff */
[----:B------:R-:W-:-:S04]  /*a070*/  SHF.R.U32.HI R5, RZ, 0x18, R4 ;  /* 0x00000018ff057819 */ /* 0x000fc80000011604 */
[----:B------:R-:W-:-:S05]  /*a080*/  LOP3.LUT R5, R0, R5, RZ, 0xfc, !PT ;  /* 0x0000000500057212 */ /* 0x000fca00078efcff */
[----:B------:R0:W-:Y:S01]  /*a090*/  STG.E.U8 [R2.64], R5 ;  /* 0x0000000502007986 */ /* 0x0001e2000c101124 */
[----:B------:R-:W-:Y:S05]  /*a0a0*/  BRA `(.L_x_7058) ;  /* 0x0000071000007947 */ /* 0x000fea0003800000 */
.L_x_7068:
[----:B------:R-:W-:-:S05]  /*a0b0*/  HADD2.F32 R0, -RZ, R25.H0_H0 ;  /* 0x20000019ff007230 */ /* 0x000fca0000004100 */
[----:B------:R-:W-:-:S05]  /*a0c0*/  F2FP.BF16.PACK_AB R0, RZ, R0 ;  /* 0x00000000ff00723e */ /* 0x000fca00000010ff */
[----:B------:R0:W-:Y:S01]  /*a0d0*/  STG.E.U16 [R2.64], R0 ;  /* 0x0000000002007986 */ /* 0x0001e2000c101524 */
[----:B------:R-:W-:Y:S05]  /*a0e0*/  BRA `(.L_x_7058) ;  /* 0x000006d000007947 */ /* 0x000fea0003800000 */
.L_x_7065:
        /* <DEDUP_REMOVED lines=12> */
.L_x_7077:
        /* <DEDUP_REMOVED lines=17> */
.L_x_7080:
[----:B------:R-:W-:-:S04]  /*a2c0*/  LOP3.LUT R0, R25, 0x80000000, RZ, 0xc0, !PT ;  /* 0x8000000019007812 */ /* 0x000fc800078ec0ff */
[----:B------:R-:W-:-:S04]  /*a2d0*/  SHF.R.U32.HI R5, RZ, 0x18, R0 ;  /* 0x00000018ff057819 */ /* 0x000fc80000011600 */
[----:B------:R-:W-:-:S04]  /*a2e0*/  LOP3.LUT R4, R4, R5, RZ, 0xfc, !PT ;  /* 0x0000000504047212 */ /* 0x000fc800078efcff */
[----:B------:R-:W-:Y:S02]  /*a2f0*/  PRMT R0, R4, 0x7610, R0 ;  /* 0x0000761004007816 */ /* 0x000fe40000000000 */
.L_x_7079:
[----:B------:R-:W-:Y:S05]  /*a300*/  BSYNC B0 ;  /* 0x0000000000007941 */ /* 0x000fea0003800000 */
.L_x_7078:
[----:B------:R0:W-:Y:S01]  /*a310*/  STG.E.U8 [R2.64], R0 ;  /* 0x0000000002007986 */ /* 0x0001e2000c101124 */
[----:B------:R-:W-:Y:S05]  /*a320*/  BRA `(.L_x_7058) ;  /* 0x0000049000007947 */ /* 0x000fea0003800000 */
.L_x_7076:
        /* <DEDUP_REMOVED lines=17> */
.L_x_7083:
[----:B------:R-:W-:-:S04]  /*a440*/  LOP3.LUT R0, R25, 0x80000000, RZ, 0xc0, !PT ;  /* 0x8000000019007812 */ /* 0x000fc800078ec0ff */
[----:B------:R-:W-:-:S04]  /*a450*/  SHF.R.U32.HI R5, RZ, 0x18, R0 ;  /* 0x00000018ff057819 */ /* 0x000fc80000011600 */
[----:B------:R-:W-:-:S04]  /*a460*/  LOP3.LUT R4, R4, R5, RZ, 0xfc, !PT ;  /* 0x0000000504047212 */ /* 0x000fc800078efcff */
[----:B------:R-:W-:Y:S02]  /*a470*/  PRMT R0, R4, 0x7610, R0 ;  /* 0x0000761004007816 */ /* 0x000fe40000000000 */
.L_x_7082:
[----:B------:R-:W-:Y:S05]  /*a480*/  BSYNC B0 ;  /* 0x0000000000007941 */ /* 0x000fea0003800000 */
.L_x_7081:
[----:B------:R0:W-:Y:S01]  /*a490*/  STG.E.U8 [R2.64], R0 ;  /* 0x0000000002007986 */ /* 0x0001e2000c101124 */
[----:B------:R-:W-:Y:S05]  /*a4a0*/  BRA `(.L_x_7058) ;  /* 0x0000031000007947 */ /* 0x000fea0003800000 */
.L_x_7075:
        /* <DEDUP_REMOVED lines=22> */
.L_x_7057:
        /* <DEDUP_REMOVED lines=20> */
.L_x_7085:
[----:B------:R-:W-:-:S06]  /*a750*/  HADD2.F32 R4, -RZ, R25.H0_H0 ;  /* 0x20000019ff047230 */ /* 0x000fcc0000004100 */
[----:B------:R-:W0:Y:S02]  /*a760*/  F2I.U64.TRUNC R4, R4 ;  /* 0x0000000400047311 */ /* 0x000e24000020d800 */
[----:B0-----:R0:W-:Y:S01]  /*a770*/  STG.E.64 [R2.64], R4 ;  /* 0x0000000402007986 */ /* 0x0011e2000c101b24 */
[----:B------:R-:W-:Y:S05]  /*a780*/  BRA `(.L_x_7058) ;  /* 0x0000003000007947 */ /* 0x000fea0003800000 */
.L_x_7084:
[----:B------:R-:W-:-:S06]  /*a790*/  HADD2.F32 R25, -RZ, R25.H0_H0 ;  /* 0x20000019ff197230 */ /* 0x000fcc0000004100 */
[----:B------:R-:W0:Y:S02]  /*a7a0*/  F2I.FTZ.U32.TRUNC.NTZ R25, R25 ;  /* 0x0000001900197305 */ /* 0x000e24000021f000 */
[----:B0-----:R0:W-:Y:S02]  /*a7b0*/  STG.E [R2.64], R25 ;  /* 0x0000001902007986 */ /* 0x0011e4000c101924 */
.L_x_7058:
        /* <DEDUP_REMOVED lines=23> */
.L_x_7089:
[----:B------:R-:W-:-:S06]  /*a930*/  HADD2.F32 R5, -RZ, R24.H0_H0 ;  /* 0x20000018ff057230 */ /* 0x000fcc0000004100 */
[----:B------:R-:W0:Y:S02]  /*a940*/  F2I.S64.TRUNC R4, R5 ;  /* 0x0000000500047311 */ /* 0x000e24000020d900 */
[----:B0-----:R0:W-:Y:S01]  /*a950*/  STG.E.U8 [R2.64], R4 ;  /* 0x0000000402007986 */ /* 0x0011e2000c101124 */
[----:B------:R-:W-:Y:S05]  /*a960*/  BRA `(.L_x_7091) ;  /* 0x00000e4000007947 */ /* 0x000fea0003800000 */
.L_x_7088:
        /* <DEDUP_REMOVED lines=10> */
.L_x_7093:
[----:B------:R-:W-:-:S04]  /*aa10*/  HADD2.F32 R24, -RZ, R24.H0_H0 ;  /* 0x20000018ff187230 */ /* 0x000fc80000004100 */
[----:B------:R-:W0:Y:S02]  /*aa20*/  F2I.FTZ.TRUNC.NTZ R5, R24 ;  /* 0x0000001800057305 */ /* 0x000e24000021f100 */
[----:B0-----:R0:W-:Y:S01]  /*aa30*/  STG.E [R2.64], R5 ;  /* 0x0000000502007986 */ /* 0x0011e2000c101924 */
[----:B------:R-:W-:Y:S05]  /*aa40*/  BRA `(.L_x_7091) ;  /* 0x00000d6000007947 */ /* 0x000fea0003800000 */
.L_x_7092:
[----:B------:R-:W-:-:S04]  /*aa50*/  HADD2.F32 R24, -RZ, R24.H0_H0 ;  /* 0x20000018ff187230 */ /* 0x000fc80000004100 */
[----:B------:R-:W0:Y:S02]  /*aa60*/  F2I.FTZ.TRUNC.NTZ R5, R24 ;  /* 0x0000001800057305 */ /* 0x000e24000021f100 */
[----:B0-----:R0:W-:Y:S01]  /*aa70*/  STG.E.U16 [R2.64], R5 ;  /* 0x0000000502007986 */ /* 0x0011e2000c101524 */
[----:B------:R-:W-:Y:S05]  /*aa80*/  BRA `(.L_x_7091) ;  /* 0x00000d2000007947 */ /* 0x000fea0003800000 */
.L_x_7087:
        /* <DEDUP_REMOVED lines=9> */
.L_x_7095:
[----:B------:R0:W-:Y:S01]  /*ab20*/  STG.E.U16 [R2.64], R24 ;  /* 0x0000001802007986 */ /* 0x0001e2000c101524 */
[----:B------:R-:W-:Y:S05]  /*ab30*/  BRA `(.L_x_7091) ;  /* 0x00000c7000007947 */ /* 0x000fea0003800000 */
.L_x_7094:
        /* <DEDUP_REMOVED lines=10> */
.L_x_7097:
[----:B------:R-:W-:-:S05]  /*abe0*/  HADD2.F32 R0, -RZ, R24.H0_H0 ;  /* 0x20000018ff007230 */ /* 0x000fca0000004100 */
[----:B------:R-:W-:-:S04]  /*abf0*/  F2FP.PACK_AB R0, RZ, R0 ;  /* 0x00000000ff00723e */ /* 0x000fc800000000ff */
[----:B------:R-:W-:-:S05]  /*ac00*/  PRMT R0, R0, 0x5410, RZ ;  /* 0x0000541000007816 */ /* 0x000fca00000000ff */
[----:B------:R0:W-:Y:S01]  /*ac10*/  STG.E [R2.64], R0 ;  /* 0x0000000002007986 */ /* 0x0001e2000c101924 */
[----:B------:R-:W-:Y:S05]  /*ac20*/  BRA `(.L_x_7091) ;  /* 0x00000b8000007947 */ /* 0x000fea0003800000 */
.L_x_7096:
[----:B------:R-:W-:-:S05]  /*ac30*/  HADD2.F32 R4, -RZ, R24.H0_H0 ;  /* 0x20000018ff047230 */ /* 0x000fca0000004100 */
[----:B------:R-:W-:-:S06]  /*ac40*/  FMUL.FTZ R4, R4, 1 ;  /* 0x3f80000004047820 */ /* 0x000fcc0000410000 */
[----:B------:R-:W0:Y:S02]  /*ac50*/  F2F.F64.F32 R4, R4 ;  /* 0x0000000400047310 */ /* 0x000e240000201800 */
[----:B0-----:R0:W-:Y:S01]  /*ac60*/  STG.E.64 [R2.64], R4 ;  /* 0x0000000402007986 */ /* 0x0011e2000c101b24 */
[----:B------:R-:W-:Y:S05]  /*ac70*/  BRA `(.L_x_7091) ;  /* 0x00000b3000007947 */ /* 0x000fea0003800000 */
.L_x_7086:
        /* <DEDUP_REMOVED lines=13> */
.L_x_7100:
[----:B------:R-:W-:Y:S01]  /*ad50*/  HADD2.F32 R24, -RZ, R24.H0_H0 ;  /* 0x20000018ff187230 */ /* 0x000fe20000004100 */
[----:B------:R-:W-:-:S04]  /*ad60*/  CS2R R6, SRZ ;  /* 0x0000000000067805 */ /* 0x000fc8000001ff00 */
[----:B------:R-:W-:-:S06]  /*ad70*/  FMUL.FTZ R4, R24, 1 ;  /* 0x3f80000018047820 */ /* 0x000fcc0000410000 */
[----:B------:R-:W0:Y:S02]  /*ad80*/  F2F.F64.F32 R4, R4 ;  /* 0x0000000400047310 */ /* 0x000e240000201800 */
[----:B0-----:R0:W-:Y:S01]  /*ad90*/  STG.E.128 [R2.64], R4 ;  /* 0x0000000402007986 */ /* 0x0011e2000c101d24 */
[----:B------:R-:W-:Y:S05]  /*ada0*/  BRA `(.L_x_7091) ;  /* 0x00000a0000007947 */ /* 0x000fea0003800000 */
.L_x_7099:
        /* <DEDUP_REMOVED lines=21> */
.L_x_7104:
[----:B------:R-:W-:Y:S05]  /*af00*/  BSYNC B0 ;  /* 0x0000000000007941 */ /* 0x000fea0003800000 */
.L_x_7103:
[----:B------:R-:W-:-:S05]  /*af10*/  LOP3.LUT R5, R0, R5, RZ, 0xfc, !PT ;  /* 0x0000000500057212 */ /* 0x000fca00078efcff */
[----:B------:R0:W-:Y:S01]  /*af20*/  STG.E.U8 [R2.64], R5 ;  /* 0x0000000502007986 */ /* 0x0001e2000c101124 */
[----:B------:R-:W-:Y:S05]  /*af30*/  BRA `(.L_x_7091) ;  /* 0x0000087000007947 */ /* 0x000fea0003800000 */
.L_x_7102:
        /* <DEDUP_REMOVED lines=13> */
.L_x_7106:
[----:B------:R-:W-:Y:S01]  /*b010*/  IMAD.MOV.U32 R0, RZ, RZ, 0x7f ;  /* 0x0000007fff007424 */ /* 0x000fe200078e00ff */
[----:B------:R-:W-:-:S04]  /*b020*/  ISETP.GT.U32.AND P0, PT, R4, 0x7f800000, PT ;  /* 0x7f8000000400780c */ /* 0x000fc80003f04070 */
[----:B------:R-:W-:-:S04]  /*b030*/  SEL R0, R0, 0x7c, P0 ;  /* 0x0000007c00007807 */ /* 0x000fc80000000000 */
.L_x_7107:
[----:B------:R-:W-:Y:S05]  /*b040*/  BSYNC B0 ;  /* 0x0000000000007941 */ /* 0x000fea0003800000 */
.L_x_7105:
[----:B------:R-:W-:-:S04]  /*b050*/  LOP3.LUT R4, R5, 0x80000000, RZ, 0xc0, !PT ;  /* 0x8000000005047812 */ /* 0x000fc800078ec0ff */
[----:B------:R-:W-:-:S04]  /*b060*/  SHF.R.U32.HI R5, RZ, 0x18, R4 ;  /* 0x00000018ff057819 */ /* 0x000fc80000011604 */
[----:B------:R-:W-:-:S05]  /*b070*/  LOP3.LUT R5, R0, R5, RZ, 0xfc, !PT ;  /* 0x0000000500057212 */ /* 0x000fca00078efcff */
[----:B------:R0:W-:Y:S01]  /*b080*/  STG.E.U8 [R2.64], R5 ;  /* 0x0000000502007986 */ /* 0x0001e2000c101124 */
[----:B------:R-:W-:Y:S05]  /*b090*/  BRA `(.L_x_7091) ;  /* 0x0000071000007947 */ /* 0x000fea0003800000 */
.L_x_7101:
[----:B------:R-:W-:-:S05]  /*b0a0*/  HADD2.F32 R0, -RZ, R24.H0_H0 ;  /* 0x20000018ff007230 */ /* 0x000fca0000004100 */
[----:B------:R-:W-:-:S05]  /*b0b0*/  F2FP.BF16.PACK_AB R0, RZ, R0 ;  /* 0x00000000ff00723e */ /* 0x000fca00000010ff */
[----:B------:R0:W-:Y:S01]  /*b0c0*/  STG.E.U16 [R2.64], R0 ;  /* 0x0000000002007986 */ /* 0x0001e2000c101524 */
[----:B------:R-:W-:Y:S05]  /*b0d0*/  BRA `(.L_x_7091) ;  /* 0x000006d000007947 */ /* 0x000fea0003800000 */
.L_x_7098:
        /* <DEDUP_REMOVED lines=12> */
.L_x_7110:
        /* <DEDUP_REMOVED lines=17> */
.L_x_7113:
[----:B------:R-:W-:-:S04]  /*b2b0*/  LOP3.LUT R0, R7, 0x80000000, RZ, 0xc0, !PT ;  /* 0x8000000007007812 */ /* 0x000fc800078ec0ff */
[----:B------:R-:W-:-:S04]  /*b2c0*/  SHF.R.U32.HI R5, RZ, 0x18, R0 ;  /* 0x00000018ff057819 */ /* 0x000fc80000011600 */
[----:B------:R-:W-:-:S04]  /*b2d0*/  LOP3.LUT R4, R4, R5, RZ, 0xfc, !PT ;  /* 0x0000000504047212 */ /* 0x000fc800078efcff */
[----:B------:R-:W-:Y:S02]  /*b2e0*/  PRMT R0, R4, 0x7610, R0 ;  /* 0x0000761004007816 */ /* 0x000fe40000000000 */
.L_x_7112:
[----:B------:R-:W-:Y:S05]  /*b2f0*/  BSYNC B0 ;  /* 0x0000000000007941 */ /* 0x000fea0003800000 */
.L_x_7111:
[----:B------:R0:W-:Y:S01]  /*b300*/  STG.E.U8 [R2.64], R0 ;  /* 0x0000000002007986 */ /* 0x0001e2000c101124 */
[----:B------:R-:W-:Y:S05]  /*b310*/  BRA `(.L_x_7091) ;  /* 0x0000049000007947 */ /* 0x000fea0003800000 */
.L_x_7109:
        /* <DEDUP_REMOVED lines=17> */
.L_x_7116:
[----:B------:R-:W-:-:S04]  /*b430*/  LOP3.LUT R0, R7, 0x80000000, RZ, 0xc0, !PT ;  /* 0x8000000007007812 */ /* 0x000fc800078ec0ff */
[----:B------:R-:W-:-:S04]  /*b440*/  SHF.R.U32.HI R5, RZ, 0x18, R0 ;  /* 0x00000018ff057819 */ /* 0x000fc80000011600 */
[----:B------:R-:W-:-:S04]  /*b450*/  LOP3.LUT R4, R4, R5, RZ, 0xfc, !PT ;  /* 0x0000000504047212 */ /* 0x000fc800078efcff */
[----:B------:R-:W-:Y:S02]  /*b460*/  PRMT R0, R4, 0x7610, R0 ;  /* 0x0000761004007816 */ /* 0x000fe40000000000 */
.L_x_7115:
[----:B------:R-:W-:Y:S05]  /*b470*/  BSYNC B0 ;  /* 0x0000000000007941 */ /* 0x000fea0003800000 */
.L_x_7114:
[----:B------:R0:W-:Y:S01]  /*b480*/  STG.E.U8 [R2.64], R0 ;  /* 0x0000000002007986 */ /* 0x0001e2000c101124 */
[----:B------:R-:W-:Y:S05]  /*b490*/  BRA `(.L_x_7091) ;  /* 0x0000031000007947 */ /* 0x000fea0003800000 */
.L_x_7108:
        /* <DEDUP_REMOVED lines=22> */
.L_x_7090:
        /* <DEDUP_REMOVED lines=20> */
.L_x_7118:
[----:B------:R-:W-:-:S06]  /*b740*/  HADD2.F32 R4, -RZ, R24.H0_H0 ;  /* 0x20000018ff047230 */ /* 0x000fcc0000004100 */
[----:B------:R-:W0:Y:S02]  /*b750*/  F2I.U64.TRUNC R4, R4 ;  /* 0x0000000400047311 */ /* 0x000e24000020d800 */
[----:B0-----:R0:W-:Y:S01]  /*b760*/  STG.E.64 [R2.64], R4 ;  /* 0x0000000402007986 */ /* 0x0011e2000c101b24 */
[----:B------:R-:W-:Y:S05]  /*b770*/  BRA `(.L_x_7091) ;  /* 0x0000003000007947 */ /* 0x000fea0003800000 */
.L_x_7117:
[----:B------:R-:W-:-:S04]  /*b780*/  HADD2.F32 R24, -RZ, R24.H0_H0 ;  /* 0x20000018ff187230 */ /* 0x000fc80000004100 */
[----:B------:R-:W0:Y:S02]  /*b790*/  F2I.FTZ.U32.TRUNC.NTZ R5, R24 ;  /* 0x0000001800057305 */ /* 0x000e24000021f000 */
[----:B0-----:R0:W-:Y:S02]  /*b7a0*/  STG.E [R2.64], R5 ;  /* 0x0000000502007986 */ /* 0x0011e4000c101924 */
.L_x_7091:
[----:B------:R-:W-:Y:S02]  /*b7b0*/  IADD3 R17, R17, 0x80, RZ ;  /* 0x0000008011117810 */ /* 0x000fe40007ffe0ff */
.L_x_7052:
[----:B------:R-:W-:Y:S05]  /*b7c0*/  BSYNC B6 ;  /* 0x0000000000067941 */ /* 0x000fea0003800000 */
.L_x_7051:
        /* <DEDUP_REMOVED lines=19> */
[----:B0-----:R-:W-:Y:S01]  /*b900*/  STG.E.U8 [R2.64], R23 ;  /* 0x0000001702007986 */ /* 0x001fe2000c101124 */
[----:B------:R-:W-:Y:S05]  /*b910*/  EXIT ;  /* 0x000000000000794d */ /* 0x000fea0003800000 */
.L_x_7122:
[----:B------:R-:W-:-:S06]  /*b920*/  HADD2.F32 R5, -RZ, R23.H0_H0 ;  /* 0x20000017ff057230 */ /* 0x000fcc0000004100 */
[----:B------:R-:W0:Y:S02]  /*b930*/  F2I.S64.TRUNC R4, R5 ;  /* 0x0000000500047311 */ /* 0x000e24000020d900 */
[----:B0-----:R-:W-:Y:S01]  /*b940*/  STG.E.U8 [R2.64], R4 ;  /* 0x0000000402007986 */ /* 0x001fe2000c101124 */
[----:B------:R-:W-:Y:S05]  /*b950*/  EXIT ;  /* 0x000000000000794d */ /* 0x000fea0003800000 */
.L_x_7121:
        /* <DEDUP_REMOVED lines=10> */
.L_x_7125:
[----:B------:R-:W-:-:S06]  /*ba00*/  HADD2.F32 R23, -RZ, R23.H0_H0 ;  /* 0x20000017ff177230 */ /* 0x000fcc0000004100 */
[----:B------:R-:W0:Y:S02]  /*ba10*/  F2I.FTZ.TRUNC.NTZ R23, R23 ;  /* 0x0000001700177305 */ /* 0x000e24000021f100 */
[----:B0-----:R-:W-:Y:S01]  /*ba20*/  STG.E [R2.64], R23 ;  /* 0x0000001702007986 */ /* 0x001fe2000c101924 */
[----:B------:R-:W-:Y:S05]  /*ba30*/  EXIT ;  /* 0x000000000000794d */ /* 0x000fea0003800000 */
.L_x_7124:
[----:B------:R-:W-:-:S06]  /*ba40*/  HADD2.F32 R23, -RZ, R23.H0_H0 ;  /* 0x20000017ff177230 */ /* 0x000fcc0000004100 */
[----:B------:R-:W0:Y:S02]  /*ba50*/  F2I.FTZ.TRUNC.NTZ R23, R23 ;  /* 0x0000001700177305 */ /* 0x000e24000021f100 */
[----:B0-----:R-:W-:Y:S01]  /*ba60*/  STG.E.U16 [R2.64], R23 ;  /* 0x0000001702007986 */ /* 0x001fe2000c101524 */
[----:B------:R-:W-:Y:S05]  /*ba70*/  EXIT ;  /* 0x000000000000794d */ /* 0x000fea0003800000 */
.L_x_7120:
        /* <DEDUP_REMOVED lines=9> */
.L_x_7127:
[----:B------:R-:W-:Y:S01]  /*bb10*/  STG.E.U16 [R2.64], R23 ;  /* 0x0000001702007986 */ /* 0x000fe2000c101524 */
[----:B------:R-:W-:Y:S05]  /*bb20*/  EXIT ;  /* 0x000000000000794d */ /* 0x000fea0003800000 */
.L_x_7126:
        /* <DEDUP_REMOVED lines=10> */
.L_x_7129:
[----:B------:R-:W-:-:S05]  /*bbd0*/  HADD2.F32 R0, -RZ, R23.H0_H0 ;  /* 0x20000017ff007230 */ /* 0x000fca0000004100 */
[----:B------:R-:W-:-:S04]  /*bbe0*/  F2FP.PACK_AB R0, RZ, R0 ;  /* 0x00000000ff00723e */ /* 0x000fc800000000ff */
[----:B------:R-:W-:-:S05]  /*bbf0*/  PRMT R0, R0, 0x5410, RZ ;  /* 0x0000541000007816 */ /* 0x000fca00000000ff */
[----:B------:R-:W-:Y:S01]  /*bc00*/  STG.E [R2.64], R0 ;  /* 0x0000000002007986 */ /* 0x000fe2000c101924 */
[----:B------:R-:W-:Y:S05]  /*bc10*/  EXIT ;  /* 0x000000000000794d */ /* 0x000fea0003800000 */
.L_x_7128:
[----:B------:R-:W-:-:S05]  /*bc20*/  HADD2.F32 R4, -RZ, R23.H0_H0 ;  /* 0x20000017ff047230 */ /* 0x000fca0000004100 */
[----:B------:R-:W-:-:S06]  /*bc30*/  FMUL.FTZ R4, R4, 1 ;  /* 0x3f80000004047820 */ /* 0x000fcc0000410000 */
[----:B------:R-:W0:Y:S02]  /*bc40*/  F2F.F64.F32 R4, R4 ;  /* 0x0000000400047310 */ /* 0x000e240000201800 */
[----:B0-----:R-:W-:Y:S01]  /*bc50*/  STG.E.64 [R2.64], R4 ;  /* 0x0000000402007986 */ /* 0x001fe2000c101b24 */
[----:B------:R-:W-:Y:S05]  /*bc60*/  EXIT ;  /* 0x000000000000794d */ /* 0x000fea0003800000 */
.L_x_7119:
        /* <DEDUP_REMOVED lines=13> */
.L_x_7132:
[----:B------:R-:W-:Y:S01]  /*bd40*/  HADD2.F32 R23, -RZ, R23.H0_H0 ;  /* 0x20000017ff177230 */ /* 0x000fe20000004100 */
[----:B------:R-:W-:-:S04]  /*bd50*/  CS2R R6, SRZ ;  /* 0x0000000000067805 */ /* 0x000fc8000001ff00 */
[----:B------:R-:W-:-:S06]  /*bd60*/  FMUL.FTZ R4, R23, 1 ;  /* 0x3f80000017047820 */ /* 0x000fcc0000410000 */
[----:B------:R-:W0:Y:S02]  /*bd70*/  F2F.F64.F32 R4, R4 ;  /* 0x0000000400047310 */ /* 0x000e240000201800 */
[----:B0-----:R-:W-:Y:S01]  /*bd80*/  STG.E.128 [R2.64], R4 ;  /* 0x0000000402007986 */ /* 0x001fe2000c101d24 */
[----:B------:R-:W-:Y:S05]  /*bd90*/  EXIT ;  /* 0x000000000000794d */ /* 0x000fea0003800000 */
.L_x_7131:
        /* <DEDUP_REMOVED lines=21> */
.L_x_7136:
[----:B------:R-:W-:Y:S05]  /*bef0*/  BSYNC B0 ;  /* 0x0000000000007941 */ /* 0x000fea0003800000 */
.L_x_7135:
[----:B------:R-:W-:-:S05]  /*bf00*/  LOP3.LUT R5, R0, R5, RZ, 0xfc, !PT ;  /* 0x0000000500057212 */ /* 0x000fca00078efcff */
[----:B------:R-:W-:Y:S01]  /*bf10*/  STG.E.U8 [R2.64], R5 ;  /* 0x0000000502007986 */ /* 0x000fe2000c101124 */
[----:B------:R-:W-:Y:S05]  /*bf20*/  EXIT ;  /* 0x000000000000794d */ /* 0x000fea0003800000 */
.L_x_7134:
        /* <DEDUP_REMOVED lines=13> */
.L_x_7138:
[----:B------:R-:W-:Y:S01]  /*c000*/  IMAD.MOV.U32 R0, RZ, RZ, 0x7f ;  /* 0x0000007fff007424 */ /* 0x000fe200078e00ff */
[----:B------:R-:W-:-:S04]  /*c010*/  ISETP.GT.U32.AND P0, PT, R4, 0x7f800000, PT ;  /* 0x7f8000000400780c */ /* 0x000fc80003f04070 */
[----:B------:R-:W-:-:S04]  /*c020*/  SEL R0, R0, 0x7c, P0 ;  /* 0x0000007c00007807 */ /* 0x000fc80000000000 */
.L_x_7139:
[----:B------:R-:W-:Y:S05]  /*c030*/  BSYNC B0 ;  /* 0x0000000000007941 */ /* 0x000fea0003800000 */
.L_x_7137:
[----:B------:R-:W-:-:S04]  /*c040*/  LOP3.LUT R4, R23, 0x80000000, RZ, 0xc0, !PT ;  /* 0x8000000017047812 */ /* 0x000fc800078ec0ff */
[----:B------:R-:W-:-:S04]  /*c050*/  SHF.R.U32.HI R5, RZ, 0x18, R4 ;  /* 0x00000018ff057819 */ /* 0x000fc80000011604 */
[----:B------:R-:W-:-:S05]  /*c060*/  LOP3.LUT R5, R0, R5, RZ, 0xfc, !PT ;  /* 0x0000000500057212 */ /* 0x000fca00078efcff */
[----:B------:R-:W-:Y:S01]  /*c070*/  STG.E.U8 [R2.64], R5 ;  /* 0x0000000502007986 */ /* 0x000fe2000c101124 */
[----:B------:R-:W-:Y:S05]  /*c080*/  EXIT ;  /* 0x000000000000794d */ /* 0x000fea0003800000 */
.L_x_7133:
[----:B------:R-:W-:-:S05]  /*c090*/  HADD2.F32 R0, -RZ, R23.H0_H0 ;  /* 0x20000017ff007230 */ /* 0x000fca0000004100 */
[----:B------:R-:W-:-:S05]  /*c0a0*/  F2FP.BF16.PACK_AB R0, RZ, R0 ;  /* 0x00000000ff00723e */ /* 0x000fca00000010ff */
[----:B------:R-:W-:Y:S01]  /*c0b0*/  STG.E.U16 [R2.64], R0 ;  /* 0x0000000002007986 */ /* 0x000fe2000c101524 */
[----:B------:R-:W-:Y:S05]  /*c0c0*/  EXIT ;  /* 0x000000000000794d */ /* 0x000fea0003800000 */
.L_x_7130:
        /* <DEDUP_REMOVED lines=12> */
.L_x_7142:
        /* <DEDUP_REMOVED lines=17> */
.L_x_7145:
[----:B------:R-:W-:-:S04]  /*c2a0*/  LOP3.LUT R0, R23, 0x80000000, RZ, 0xc0, !PT ;  /* 0x8000000017007812 */ /* 0x000fc800078ec0ff */
[----:B------:R-:W-:-:S04]  /*c2b0*/  SHF.R.U32.HI R5, RZ, 0x18, R0 ;  /* 0x00000018ff057819 */ /* 0x000fc80000011600 */
[----:B------:R-:W-:-:S04]  /*c2c0*/  LOP3.LUT R4, R4, R5, RZ, 0xfc, !PT ;  /* 0x0000000504047212 */ /* 0x000fc800078efcff */
[----:B------:R-:W-:Y:S02]  /*c2d0*/  PRMT R0, R4, 0x7610, R0 ;  /* 0x0000761004007816 */ /* 0x000fe40000000000 */
.L_x_7144:
[----:B------:R-:W-:Y:S05]  /*c2e0*/  BSYNC B0 ;  /* 0x0000000000007941 */ /* 0x000fea0003800000 */
.L_x_7143:
[----:B------:R-:W-:Y:S01]  /*c2f0*/  STG.E.U8 [R2.64], R0 ;  /* 0x0000000002007986 */ /* 0x000fe2000c101124 */
[----:B------:R-:W-:Y:S05]  /*c300*/  EXIT ;  /* 0x000000000000794d */ /* 0x000fea0003800000 */
.L_x_7141:
        /* <DEDUP_REMOVED lines=17> */
.L_x_7148:
[----:B------:R-:W-:-:S04]  /*c420*/  LOP3.LUT R0, R23, 0x80000000, RZ, 0xc0, !PT ;  /* 0x8000000017007812 */ /* 0x000fc800078ec0ff */
[----:B------:R-:W-:-:S04]  /*c430*/  SHF.R.U32.HI R5, RZ, 0x18, R0 ;  /* 0x00000018ff057819 */ /* 0x000fc80000011600 */
[----:B------:R-:W-:-:S04]  /*c440*/  LOP3.LUT R4, R4, R5, RZ, 0xfc, !PT ;  /* 0x0000000504047212 */ /* 0x000fc800078efcff */
[----:B------:R-:W-:Y:S02]  /*c450*/  PRMT R0, R4, 0x7610, R0 ;  /* 0x0000761004007816 */ /* 0x000fe40000000000 */
.L_x_7147:
[----:B------:R-:W-:Y:S05]  /*c460*/  BSYNC B0 ;  /* 0x0000000000007941 */ /* 0x000fea0003800000 */
.L_x_7146:
[----:B------:R-:W-:Y:S01]  /*c470*/  STG.E.U8 [R2.64], R0 ;  /* 0x0000000002007986 */ /* 0x000fe2000c101124 */
[----:B------:R-:W-:Y:S05]  /*c480*/  EXIT ;  /* 0x000000000000794d */ /* 0x000fea0003800000 */
.L_x_7140:
        /* <DEDUP_REMOVED lines=22> */
.L_x_7123:
        /* <DEDUP_REMOVED lines=20> */
.L_x_7150:
[----:B------:R-:W-:-:S06]  /*c730*/  HADD2.F32 R4, -RZ, R23.H0_H0 ;  /* 0x20000017ff047230 */ /* 0x000fcc0000004100 */
[----:B------:R-:W0:Y:S02]  /*c740*/  F2I.U64.TRUNC R4, R4 ;  /* 0x0000000400047311 */ /* 0x000e24000020d800 */
[----:B0-----:R-:W-:Y:S01]  /*c750*/  STG.E.64 [R2.64], R4 ;  /* 0x0000000402007986 */ /* 0x001fe2000c101b24 */
[----:B------:R-:W-:Y:S05]  /*c760*/  EXIT ;  /* 0x000000000000794d */ /* 0x000fea0003800000 */
.L_x_7149:
[----:B------:R-:W-:-:S06]  /*c770*/  HADD2.F32 R23, -RZ, R23.H0_H0 ;  /* 0x20000017ff177230 */ /* 0x000fcc0000004100 */
[----:B------:R-:W0:Y:S02]  /*c780*/  F2I.FTZ.U32.TRUNC.NTZ R23, R23 ;  /* 0x0000001700177305 */ /* 0x000e24000021f000 */
[----:B0-----:R-:W-:Y:S01]  /*c790*/  STG.E [R2.64], R23 ;  /* 0x0000001702007986 */ /* 0x001fe2000c101924 */
[----:B------:R-:W-:Y:S05]  /*c7a0*/  EXIT ;  /* 0x000000000000794d */ /* 0x000fea0003800000 */
.L_x_7151:
        /* <DEDUP_REMOVED lines=13> */
.L_x_9069:


//--------------------- .text._ZN2at6native18elementwise_kernelILi128ELi4EZNS0_22gpu_kernel_impl_nocastIZZZNS0_10glu_kernelERNS_18TensorIteratorBaseEENKUlvE_clEvENKUlvE1_clEvEUlN3c104HalfES8_E_EEvS4_RKT_EUliE_EEviT1_ --------------------------
	.section	.text._ZN2at6native18elementwise_kernelILi128ELi4EZNS0_22gpu_kernel_impl_nocastIZZZNS0_10glu_kernelERNS_18TensorIteratorBaseEENKUlvE_clEvENKUlvE1_clEvEUlN3c104HalfES8_E_EEvS4_RKT_EUliE_EEviT1_,"ax",@progbits
	.sectioninfo	@"SHI_REGISTERS=13"
	.align	128
        .global         _ZN2at6native18elementwise_kernelILi128ELi4EZNS0_22gpu_kernel_impl_nocastIZZZNS0_10glu_kernelERNS_18TensorIteratorBaseEENKUlvE_clEvENKUlvE1_clEvEUlN3c104HalfES8_E_EEvS4_RKT_EUliE_EEviT1_
        .type           _ZN2at6native18elementwise_kernelILi128ELi4EZNS0_22gpu_kernel_impl_nocastIZZZNS0_10glu_kernelERNS_18TensorIteratorBaseEENKUlvE_clEvENKUlvE1_clEvEUlN3c104HalfES8_E_EEvS4_RKT_EUliE_EEviT1_,@function
        .size           _ZN2at6native18elementwise_kernelILi128ELi4EZNS0_22gpu_kernel_impl_nocastIZZZNS0_10glu_kernelERNS_18TensorIteratorBaseEENKUlvE_clEvENKUlvE1_clEvEUlN3c104HalfES8_E_EEvS4_RKT_EUliE_EEviT1_,(.L_x_9070 - _ZN2at6native18elementwise_kernelILi128ELi4EZNS0_22gpu_kernel_impl_nocastIZZZNS0_10glu_kernelERNS_18TensorIteratorBaseEENKUlvE_clEvENKUlvE1_clEvEUlN3c104HalfES8_E_EEvS4_RKT_EUliE_EEviT1_)
        .other          _ZN2at6native18elementwise_kernelILi128ELi4EZNS0_22gpu_kernel_impl_nocastIZZZNS0_10glu_kernelERNS_18TensorIteratorBaseEENKUlvE_clEvENKUlvE1_clEvEUlN3c104HalfES8_E_EEvS4_RKT_EUliE_EEviT1_,@"STO_CUDA_ENTRY STV_DEFAULT"
_ZN2at6native18elementwise_kernelILi128ELi4EZNS0_22gpu_kernel_impl_nocastIZZZNS0_10glu_kernelERNS_18TensorIteratorBaseEENKUlvE_clEvENKUlvE1_clEvEUlN3c104HalfES8_E_EEvS4_RKT_EUliE_EEviT1_:
.text._ZN2at6native18elementwise_kernelILi128ELi4EZNS0_22gpu_kernel_impl_nocastIZZZNS0_10glu_kernelERNS_18TensorIteratorBaseEENKUlvE_clEvENKUlvE1_clEvEUlN3c104HalfES8_E_EEvS4_RKT_EUliE_EEviT1_:
        /* <DEDUP_REMOVED lines=261> */
.L_x_7154:
[----:B------:R-:W-:-:S04]  /*1050*/  IADD3 R6, P0, R4, c[0x0][0x3d8], RZ ;  /* 0x0000f60004067a10 */ /* 0x000fc80007f1e0ff */
[----:B------:R-:W-:-:S05]  /*1060*/  IADD3.X R7, RZ, c[0x0][0x3dc], RZ, P0, !PT ;  /* 0x0000f700ff077a10 */ /* 0x000fca00007fe4ff */
[----:B------:R-:W2:Y:S01]  /*1070*/  LDG.E.U16 R6, [R6.64] ;  /* 0x0000000406067981 */ /* 0x000ea2000c1e1500 */
[----:B------:R-:W-:-:S04]  /*1080*/  IADD3 R4, P0, R3, c[0x0][0x3d0], RZ ;  /* 0x0000f40003047a10 */ /* 0x000fc80007f1e0ff */
[----:B------:R-:W-:-:S05]  /*1090*/  IADD3.X R5, RZ, c[0x0][0x3d4], RZ, P0, !PT ;  /* 0x0000f500ff057a10 */ /* 0x000fca00007fe4ff */
[----:B------:R-:W3:Y:S01]  /*10a0*/  LDG.E.U16 R4, [R4.64] ;  /* 0x0000000404047981 */ /* 0x000ee2000c1e1500 */
[----:B------:R-:W-:Y:S02]  /*10b0*/  IADD3 R2, P0, R2, c[0x0][0x3c8], RZ ;  /* 0x0000f20002027a10 */ /* 0x000fe40007f1e0ff */
[----:B------:R-:W-:Y:S01]  /*10c0*/  IADD3 R0, R0, 0x80, RZ ;  /* 0x0000008000007810 */ /* 0x000fe20007ffe0ff */
[----:B--2---:R-:W-:-:S05]  /*10d0*/  HADD2.F32 R3, -RZ, R6.H0_H0 ;  /* 0x20000006ff037230 */ /* 0x004fca0000004100 */
[----:B------:R-:W-:Y:S01]  /*10e0*/  FMUL.FTZ R8, R3, -1.4426950216293334961 ;  /* 0xbfb8aa3b03087820 */ /* 0x000fe20000410000 */
[----:B---3--:R-:W-:-:S05]  /*10f0*/  HADD2.F32 R3, -RZ, R4.H0_H0 ;  /* 0x20000004ff037230 */ /* 0x008fca0000004100 */
[----:B------:R-:W0:Y:S02]  /*1100*/  MUFU.EX2 R8, R8 ;  /* 0x0000000800087308 */ /* 0x000e240000000800 */
[----:B0-----:R-:W-:-:S06]  /*1110*/  FADD.FTZ R9, R8, 1 ;  /* 0x3f80000008097421 */ /* 0x001fcc0000010000 */
[----:B------:R-:W0:Y:S02]  /*1120*/  MUFU.RCP R10, R9 ;  /* 0x00000009000a7308 */ /* 0x000e240000001000 */
[----:B0-----:R-:W-:-:S05]  /*1130*/  FMUL.FTZ R3, R3, R10 ;  /* 0x0000000a03037220 */ /* 0x001fca0000410000 */
[----:B------:R-:W-:Y:S02]  /*1140*/  F2FP.PACK_AB R5, RZ, R3 ;  /* 0x00000003ff05723e */ /* 0x000fe400000000ff */
[----:B------:R-:W-:-:S05]  /*1150*/  IADD3.X R3, RZ, c[0x0][0x3cc], RZ, P0, !PT ;  /* 0x0000f300ff037a10 */ /* 0x000fca00007fe4ff */
[----:B------:R0:W-:Y:S02]  /*1160*/  STG.E.U16 [R2.64], R5 ;  /* 0x0000000502007986 */ /* 0x0001e4000c101504 */
.L_x_7153:
[----:B------:R-:W-:Y:S05]  /*1170*/  BSYNC B0 ;  /* 0x0000000000007941 */ /* 0x000fea0003800000 */
.L_x_7152:
        /* <DEDUP_REMOVED lines=256> */
.L_x_7157:
        /* <DEDUP_REMOVED lines=273> */
.L_x_7158:
        /* <DEDUP_REMOVED lines=18> */
.L_x_7156:
[----:B------:R-:W-:Y:S05]  /*33b0*/  BSYNC B0 ;  /* 0x0000000000007941 */ /* 0x000fea0003800000 */
.L_x_7155:
        /* <DEDUP_REMOVED lines=255> */
.L_x_7159:
[----:B------:R-:W-:-:S04]  /*43b0*/  IADD3 R6, P0, R4, c[0x0][0x3d8], RZ ;  /* 0x0000f60004067a10 */ /* 0x000fc80007f1e0ff */
[----:B------:R-:W-:-:S05]  /*43c0*/  IADD3.X R7, RZ, c[0x0][0x3dc], RZ, P0, !PT ;  /* 0x0000f700ff077a10 */ /* 0x000fca00007fe4ff */
[----:B------:R-:W2:Y:S01]  /*43d0*/  LDG.E.U16 R6, [R6.64] ;  /* 0x0000000406067981 */ /* 0x000ea2000c1e1500 */
[----:B------:R-:W-:-:S04]  /*43e0*/  IADD3 R4, P0, R3, c[0x0][0x3d0], RZ ;  /* 0x0000f40003047a10 */ /* 0x000fc80007f1e0ff */
[----:B------:R-:W-:-:S05]  /*43f0*/  IADD3.X R5, RZ, c[0x0][0x3d4], RZ, P0, !PT ;  /* 0x0000f500ff057a10 */ /* 0x000fca00007fe4ff */
[----:B------:R-:W3:Y:S01]  /*4400*/  LDG.E.U16 R4, [R4.64] ;  /* 0x0000000404047981 */ /* 0x000ee2000c1e1500 */
[----:B------:R-:W-:-:S04]  /*4410*/  IADD3 R2, P0, R2, c[0x0][0x3c8], RZ ;  /* 0x0000f20002027a10 */ /* 0x000fc80007f1e0ff */
[----:B------:R-:W-:Y:S01]  /*4420*/  IADD3.X R3, RZ, c[0x0][0x3cc], RZ, P0, !PT ;  /* 0x0000f300ff037a10 */ /* 0x000fe200007fe4ff */
[----:B--2---:R-:W-:-:S05]  /*4430*/  HADD2.F32 R0, -RZ, R6.H0_H0 ;  /* 0x20000006ff007230 */ /* 0x004fca0000004100 */
[----:B------:R-:W-:Y:S01]  /*4440*/  FMUL.FTZ R8, R0, -1.4426950216293334961 ;  /* 0xbfb8aa3b00087820 */ /* 0x000fe20000410000 */
[----:B---3--:R-:W-:-:S05]  /*4450*/  HADD2.F32 R0, -RZ, R4.H0_H0 ;  /* 0x20000004ff007230 */ /* 0x008fca0000004100 */
[----:B------:R-:W0:Y:S02]  /*4460*/  MUFU.EX2 R8, R8 ;  /* 0x0000000800087308 */ /* 0x000e240000000800 */
[----:B0-----:R-:W-:-:S06]  /*4470*/  FADD.FTZ R9, R8, 1 ;  /* 0x3f80000008097421 */ /* 0x001fcc0000010000 */
[----:B------:R-:W0:Y:S02]  /*4480*/  MUFU.RCP R9, R9 ;  /* 0x0000000900097308 */ /* 0x000e240000001000 */
[----:B0-----:R-:W-:-:S05]  /*4490*/  FMUL.FTZ R0, R0, R9 ;  /* 0x0000000900007220 */ /* 0x001fca0000410000 */
[----:B------:R-:W-:-:S05]  /*44a0*/  F2FP.PACK_AB R0, RZ, R0 ;  /* 0x00000000ff00723e */ /* 0x000fca00000000ff */
[----:B------:R-:W-:Y:S01]  /*44b0*/  STG.E.U16 [R2.64], R0 ;  /* 0x0000000002007986 */ /* 0x000fe2000c101504 */
[----:B------:R-:W-:Y:S05]  /*44c0*/  EXIT ;  /* 0x000000000000794d */ /* 0x000fea0003800000 */
.L_x_7160:
        /* <DEDUP_REMOVED lines=11> */
.L_x_9070:


//--------------------- .text._ZN2at6native27unrolled_elementwise_kernelIZZZNS0_10glu_kernelERNS_18TensorIteratorBaseEENKUlvE_clEvENKUlvE1_clEvEUlN3c104HalfES7_E_St5arrayIPcLm3EELi4E23TrivialOffsetCalculatorILi2EjESC_ILi1EjENS0_6memory15LoadWithoutCastENSF_16StoreWithoutCastEEEviT_T0_T2_T3_T4_T5_ --------------------------
	.section	.text._ZN2at6native27unrolled_elementwise_kernelIZZZNS0_10glu_kernelERNS_18TensorIteratorBaseEENKUlvE_clEvENKUlvE1_clEvEUlN3c104HalfES7_E_St5arrayIPcLm3EELi4E23TrivialOffsetCalculatorILi2EjESC_ILi1EjENS0_6memory15LoadWithoutCastENSF_16StoreWithoutCastEEEviT_T0_T2_T3_T4_T5_,"ax",@progbits
	.sectioninfo	@"SHI_REGISTERS=27"
	.align	128
        .global         _ZN2at6native27unrolled_elementwise_kernelIZZZNS0_10glu_kernelERNS_18TensorIteratorBaseEENKUlvE_clEvENKUlvE1_clEvEUlN3c104HalfES7_E_St5arrayIPcLm3EELi4E23TrivialOffsetCalculatorILi2EjESC_ILi1EjENS0_6memory15LoadWithoutCastENSF_16StoreWithoutCastEEEviT_T0_T2_T3_T4_T5_
        .type           _ZN2at6native27unrolled_elementwise_kernelIZZZNS0_10glu_kernelERNS_18TensorIteratorBaseEENKUlvE_clEvENKUlvE1_clEvEUlN3c104HalfES7_E_St5arrayIPcLm3EELi4E23TrivialOffsetCalculatorILi2EjESC_ILi1EjENS0_6memory15LoadWithoutCastENSF_16StoreWithoutCastEEEviT_T0_T2_T3_T4_T5_,@function
        .size           _ZN2at6native27unrolled_elementwise_kernelIZZZNS0_10glu_kernelERNS_18TensorIteratorBaseEENKUlvE_clEvENKUlvE1_clEvEUlN3c104HalfES7_E_St5arrayIPcLm3EELi4E23TrivialOffsetCalculatorILi2EjESC_ILi1EjENS0_6memory15LoadWithoutCastENSF_16StoreWithoutCastEEEviT_T0_T2_T3_T4_T5_,(.L_x_9071 - _ZN2at6native27unrolled_elementwise_kernelIZZZNS0_10glu_kernelERNS_18TensorIteratorBaseEENKUlvE_clEvENKUlvE1_clEvEUlN3c104HalfES7_E_St5arrayIPcLm3EELi4E23TrivialOffsetCalculatorILi2EjESC_ILi1EjENS0_6memory15LoadWithoutCastENSF_16StoreWithoutCastEEEviT_T0_T2_T3_T4_T5_)
        .other          _ZN2at6native27unrolled_elementwise_kernelIZZZNS0_10glu_kernelERNS_18TensorIteratorBaseEENKUlvE_clEvENKUlvE1_clEvEUlN3c104HalfES7_E_St5arrayIPcLm3EELi4E23TrivialOffsetCalculatorILi2EjESC_ILi1EjENS0_6memory15LoadWithoutCastENSF_16StoreWithoutCastEEEviT_T0_T2_T3_T4_T5_,@"STO_CUDA_ENTRY STV_DEFAULT"
_ZN2at6native27unrolled_elementwise_kernelIZZZNS0_10glu_kernelERNS_18TensorIteratorBaseEENKUlvE_clEvENKUlvE1_clEvEUlN3c104HalfES7_E_St5arrayIPcLm3EELi4E23TrivialOffsetCalculatorILi2EjESC_ILi1EjENS0_6memory15LoadWithoutCastENSF_16StoreWithoutCastEEEviT_T0_T2_T3_T4_T5_:
.text._ZN2at6native27unrolled_elementwise_kernelIZZZNS0_10glu_kernelERNS_18TensorIteratorBaseEENKUlvE_clEvENKUlvE1_clEvEUlN3c104HalfES7_E_St5arrayIPcLm3EELi4E23TrivialOffsetCalculatorILi2EjESC_ILi1EjENS0_6memory15LoadWithoutCastENSF_16StoreWithoutCastEEEviT_T0_T2_T3_T4_T5_:
[----:B------:R-:W-:Y:S02]  /*0000*/  IMAD.MOV.U32 R1, RZ, RZ, c[0x0][0x28] ;  /* 0x00000a00ff017624 */ /* 0x000fe400078e00ff */
[----:B------:R-:W0:Y:S01]  /*0010*/  S2R R0, SR_CTAID.X ;  /* 0x0000000000007919 */ /* 0x000e220000002500 */
[----:B------:R-:W-:Y:S01]  /*0020*/  IMAD.MOV.U32 R3, RZ, RZ, -0x200 ;  /* 0xfffffe00ff037424 */ /* 0x000fe200078e00ff */
[----:B------:R-:W-:Y:S02]  /*0030*/  ULDC.64 UR4, c[0x0][0x118] ;  /* 0x0000460000047ab9 */ /* 0x000fe40000000a00 */
[----:B------:R-:W1:Y:S01]  /*0040*/  S2R R5, SR_TID.X ;  /* 0x0000000000057919 */ /* 0x000e620000002100 */
[----:B0-----:R-:W-:Y:S01]  /*0050*/  IMAD R2, R0, R3, c[0x0][0x160] ;  /* 0x0000580000027624 */ /* 0x001fe200078e0203 */
[----:B------:R-:W-:Y:S02]  /*0060*/  PRMT R3, RZ, 0x7610, R3 ;  /* 0x00007610ff037816 */ /* 0x000fe40000000003 */
[----:B-1----:R-:W-:Y:S02]  /*0070*/  MOV R7, R5 ;  /* 0x0000000500077202 */ /* 0x002fe40000000f00 */
[----:B------:R-:W-:-:S13]  /*0080*/  ISETP.GE.AND P0, PT, R5, R2, PT ;  /* 0x000000020500720c */ /* 0x000fda0003f06270 */
[----:B------:R-:W-:Y:S01]  /*0090*/  @!P0 IMAD R16, R0, 0x200, R7 ;  /* 0x0000020000108824 */ /* 0x000fe200078e0207 */
[----:B------:R-:W-:Y:S02]  /*00a0*/  @!P0 IADD3 R7, R7, 0x80, RZ ;  /* 0x0000008007078810 */ /* 0x000fe40007ffe0ff */
[----:B------:R-:W-:Y:S02]  /*00b0*/  @!P0 MOV R17, 0x2 ;  /* 0x0000000200118802 */ /* 0x000fe40000000f00 */
[----:B------:R-:W-:-:S03]  /*00c0*/  ISETP.GE.AND P1, PT, R7, R2, PT ;  /* 0x000000020700720c */ /* 0x000fc60003f26270 */
[----:B------:R-:W-:-:S05]  /*00d0*/  @!P0 IMAD.WIDE.U32 R8, R16, R17, c[0x0][0x178] ;  /* 0x00005e0010088625 */ /* 0x000fca00078e0011 */
[----:B------:R0:W2:Y:S05]  /*00e0*/  @!P0 LDG.E.U16 R3, [R8.64] ;  /* 0x0000000408038981 */ /* 0x0000aa000c1e1500 */
[----:B------:R-:W-:Y:S01]  /*00f0*/  @!P1 IMAD R20, R0, 0x200, R7 ;  /* 0x0000020000149824 */ /* 0x000fe200078e0207 */
[----:B------:R-:W-:Y:S01]  /*0100*/  @!P1 IADD3 R7, R7, 0x80, RZ ;  /* 0x0000008007079810 */ /* 0x000fe20007ffe0ff */
[----:B------:R-:W-:-:S03]  /*0110*/  @!P1 IMAD.MOV.U32 R21, RZ, RZ, 0x2 ;  /* 0x00000002ff159424 */ /* 0x000fc600078e00ff */
[----:B------:R-:W-:-:S13]  /*0120*/  ISETP.GE.AND P3, PT, R7, R2, PT ;  /* 0x000000020700720c */ /* 0x000fda0003f66270 */
[----:B------:R-:W-:Y:S01]  /*0130*/  @!P3 IMAD R11, R0, 0x200, R7 ;  /* 0x00000200000bb824 */ /* 0x000fe200078e0207 */
[----:B------:R-:W-:-:S04]  /*0140*/  @!P3 IADD3 R7, R7, 0x80, RZ ;  /* 0x000000800707b810 */ /* 0x000fc80007ffe0ff */
[----:B------:R-:W-:Y:S02]  /*0150*/  ISETP.GE.AND P2, PT, R7, R2, PT ;  /* 0x000000020700720c */ /* 0x000fe40003f46270 */
[----:B------:R-:W-:Y:S01]  /*0160*/  @!P3 MOV R24, 0x2 ;  /* 0x000000020018b802 */ /* 0x000fe20000000f00 */
[----:B------:R-:W-:Y:S01]  /*0170*/  @!P1 IMAD.WIDE.U32 R14, R20, R21, c[0x0][0x178] ;  /* 0x00005e00140e9625 */ /* 0x000fe200078e0015 */
[----:B------:R-:W-:Y:S02]  /*0180*/  PRMT R4, RZ, 0x7610, R4 ;  /* 0x00007610ff047816 */ /* 0x000fe40000000004 */
[----:B------:R-:W-:Y:S01]  /*0190*/  PRMT R6, RZ, 0x7610, R6 ;  /* 0x00007610ff067816 */ /* 0x000fe20000000006 */
[----:B------:R-:W-:-:S03]  /*01a0*/  @!P3 IMAD.WIDE.U32 R18, R11, R24, c[0x0][0x178] ;  /* 0x00005e000b12b625 */ /* 0x000fc600078e0018 */
[----:B------:R1:W3:Y:S03]  /*01b0*/  @!P1 LDG.E.U16 R4, [R14.64] ;  /* 0x000000040e049981 */ /* 0x0002e6000c1e1500 */
[----:B------:R-:W-:Y:S01]  /*01c0*/  @!P2 MOV R23, 0x2 ;  /* 0x000000020017a802 */ /* 0x000fe20000000f00 */
[----:B------:R4:W5:Y:S01]  /*01d0*/  @!P3 LDG.E.U16 R6, [R18.64] ;  /* 0x000000041206b981 */ /* 0x000962000c1e1500 */
[--C-:B------:R-:W-:Y:S01]  /*01e0*/  @!P2 IMAD R22, R0, 0x200, R7.reuse ;  /* 0x000002000016a824 */ /* 0x100fe200078e0207 */
[----:B------:R-:W-:-:S03]  /*01f0*/  PRMT R7, RZ, 0x7610, R7 ;  /* 0x00007610ff077816 */ /* 0x000fc60000000007 */
[----:B------:R-:W-:-:S05]  /*0200*/  @!P2 IMAD.WIDE.U32 R12, R22, R23, c[0x0][0x178] ;  /* 0x00005e00160ca625 */ /* 0x000fca00078e0017 */
[----:B------:R4:W5:Y:S01]  /*0210*/  @!P2 LDG.E.U16 R7, [R12.64] ;  /* 0x000000040c07a981 */ /* 0x000962000c1e1500 */
[----:B------:R-:W-:Y:S01]  /*0220*/  PRMT R10, RZ, 0x7610, R10 ;  /* 0x00007610ff0a7816 */ /* 0x000fe2000000000a */
[----:B------:R-:W-:-:S05]  /*0230*/  @!P0 IMAD.WIDE.U32 R16, R16, R17, c[0x0][0x170] ;  /* 0x00005c0010108625 */ /* 0x000fca00078e0011 */
[----:B------:R4:W5:Y:S01]  /*0240*/  @!P0 LDG.E.U16 R10, [R16.64] ;  /* 0x00000004100a8981 */ /* 0x000962000c1e1500 */
[----:B0-----:R-:W-:Y:S01]  /*0250*/  PRMT R8, RZ, 0x7610, R8 ;  /* 0x00007610ff087816 */ /* 0x001fe20000000008 */
[----:B-1----:R-:W-:Y:S01]  /*0260*/  @!P1 IMAD.WIDE.U32 R14, R20, R21, c[0x0][0x170] ;  /* 0x00005c00140e9625 */ /* 0x002fe200078e0015 */
[----:B------:R-:W-:-:S03]  /*0270*/  PRMT R9, RZ, 0x7610, R9 ;  /* 0x00007610ff097816 */ /* 0x000fc60000000009 */
[----:B------:R-:W-:Y:S01]  /*0280*/  @!P3 IMAD.WIDE.U32 R20, R11, R24, c[0x0][0x170] ;  /* 0x00005c000b14b625 */ /* 0x000fe200078e0018 */
[----:B------:R0:W5:Y:S04]  /*0290*/  @!P1 LDG.E.U16 R8, [R14.64] ;  /* 0x000000040e089981 */ /* 0x000168000c1e1500 */
[----:B------:R-:W5:Y:S01]  /*02a0*/  @!P3 LDG.E.U16 R9, [R20.64] ;  /* 0x000000041409b981 */ /* 0x000f62000c1e1500 */
[----:B------:R-:W-:Y:S01]  /*02b0*/  PRMT R11, RZ, 0x7610, R11 ;  /* 0x00007610ff0b7816 */ /* 0x000fe2000000000b */
[----:B----4-:R-:W-:-:S05]  /*02c0*/  @!P2 IMAD.WIDE.U32 R18, R22, R23, c[0x0][0x170] ;  /* 0x00005c001612a625 */ /* 0x010fca00078e0017 */
[----:B------:R-:W4:Y:S01]  /*02d0*/  @!P2 LDG.E.U16 R11, [R18.64] ;  /* 0x00000004120ba981 */ /* 0x000f22000c1e1500 */
[C---:B------:R-:W-:Y:S02]  /*02e0*/  IADD3 R13, R5.reuse, 0x80, RZ ;  /* 0x00000080050d7810 */ /* 0x040fe40007ffe0ff */
[----:B------:R-:W-:Y:S02]  /*02f0*/  IADD3 R17, R5, 0x100, RZ ;  /* 0x0000010005117810 */ /* 0x000fe40007ffe0ff */
[-C--:B------:R-:W-:Y:S02]  /*0300*/  ISETP.GE.AND P2, PT, R13, R2.reuse, PT ;  /* 0x000000020d00720c */ /* 0x080fe40003f46270 */
[----:B------:R-:W-:Y:S02]  /*0310*/  ISETP.GE.AND P3, PT, R17, R2, PT ;  /* 0x000000021100720c */ /* 0x000fe40003f66270 */
[----:B0-----:R-:W-:-:S04]  /*0320*/  IADD3 R15, R5, 0x180, RZ ;  /* 0x00000180050f7810 */ /* 0x001fc80007ffe0ff */
[----:B------:R-:W-:Y:S02]  /*0330*/  ISETP.GE.AND P1, PT, R15, R2, PT ;  /* 0x000000020f00720c */ /* 0x000fe40003f26270 */
[----:B------:R-:W-:Y:S01]  /*0340*/  @!P0 MOV R15, 0x2 ;  /* 0x00000002000f8802 */ /* 0x000fe20000000f00 */
[----:B------:R-:W-:Y:S01]  /*0350*/  BSSY B0, `(.L_x_7161) ;  /* 0x0000030000007945 */ /* 0x000fe20003800000 */
[----:B--2---:R-:W-:-:S05]  /*0360*/  @!P0 HADD2.F32 R3, -RZ, R3.H0_H0 ;  /* 0x20000003ff038230 */ /* 0x004fca0000004100 */
[----:B------:R-:W-:-:S06]  /*0370*/  @!P0 FMUL.FTZ R3, R3, -1.4426950216293334961 ;  /* 0xbfb8aa3b03038820 */ /* 0x000fcc0000410000 */
[----:B------:R-:W0:Y:S01]  /*0380*/  @!P0 MUFU.EX2 R3, R3 ;  /* 0x0000000300038308 */ /* 0x000e220000000800 */
[----:B---3--:R-:W-:Y:S02]  /*0390*/  @!P2 HADD2.F32 R4, -RZ, R4.H0_H0 ;  /* 0x20000004ff04a230 */ /* 0x008fe40000004100 */
[----:B-----5:R-:W-:-:S03]  /*03a0*/  @!P3 HADD2.F32 R6, -RZ, R6.H0_H0 ;  /* 0x20000006ff06b230 */ /* 0x020fc60000004100 */
[----:B------:R-:W-:Y:S02]  /*03b0*/  @!P2 FMUL.FTZ R12, R4, -1.4426950216293334961 ;  /* 0xbfb8aa3b040ca820 */ /* 0x000fe40000410000 */
[----:B0-----:R-:W-:Y:S02]  /*03c0*/  @!P0 FADD.FTZ R4, R3, 1 ;  /* 0x3f80000003048421 */ /* 0x001fe40000010000 */
[----:B------:R-:W-:Y:S02]  /*03d0*/  @!P3 FMUL.FTZ R6, R6, -1.4426950216293334961 ;  /* 0xbfb8aa3b0606b820 */ /* 0x000fe40000410000 */
[----:B------:R-:W0:Y:S01]  /*03e0*/  @!P2 MUFU.EX2 R12, R12 ;  /* 0x0000000c000ca308 */ /* 0x000e220000000800 */
[----:B------:R-:W-:-:S07]  /*03f0*/  @!P1 HADD2.F32 R14, -RZ, R7.H0_H0 ;  /* 0x20000007ff0e9230 */ /* 0x000fce0000004100 */
[----:B------:R-:W1:Y:S01]  /*0400*/  @!P0 MUFU.RCP R7, R4 ;  /* 0x0000000400078308 */ /* 0x000e620000001000 */
[----:B------:R-:W-:-:S07]  /*0410*/  @!P1 FMUL.FTZ R14, R14, -1.4426950216293334961 ;  /* 0xbfb8aa3b0e0e9820 */ /* 0x000fce0000410000 */
[----:B------:R-:W2:Y:S01]  /*0420*/  @!P3 MUFU.EX2 R6, R6 ;  /* 0x000000060006b308 */ /* 0x000ea20000000800 */
[----:B------:R-:W-:Y:S01]  /*0430*/  @!P0 HADD2.F32 R10, -RZ, R10.H0_H0 ;  /* 0x2000000aff0a8230 */ /* 0x000fe20000004100 */
[----:B0-----:R-:W-:-:S06]  /*0440*/  @!P2 FADD.FTZ R3, R12, 1 ;  /* 0x3f8000000c03a421 */ /* 0x001fcc0000010000 */
[----:B------:R-:W0:Y:S01]  /*0450*/  @!P1 MUFU.EX2 R14, R14 ;  /* 0x0000000e000e9308 */ /* 0x000e220000000800 */
[----:B-1----:R-:W-:Y:S02]  /*0460*/  @!P0 FMUL.FTZ R7, R10, R7 ;  /* 0x000000070a078220 */ /* 0x002fe40000410000 */
[----:B--2---:R-:W-:Y:S02]  /*0470*/  @!P3 FADD.FTZ R12, R6, 1 ;  /* 0x3f800000060cb421 */ /* 0x004fe40000010000 */
[----:B------:R-:W-:Y:S01]  /*0480*/  @!P0 IMAD R6, R0, 0x200, R5 ;  /* 0x0000020000068824 */ /* 0x000fe200078e0205 */
[----:B------:R-:W-:-:S03]  /*0490*/  @!P0 F2FP.PACK_AB R4, RZ, R7 ;  /* 0x00000007ff04823e */ /* 0x000fc600000000ff */
[----:B------:R-:W-:Y:S01]  /*04a0*/  @!P0 IMAD.WIDE.U32 R6, R6, R15, c[0x0][0x168] ;  /* 0x00005a0006068625 */ /* 0x000fe200078e000f */
[----:B------:R-:W1:Y:S03]  /*04b0*/  @!P2 MUFU.RCP R3, R3 ;  /* 0x000000030003a308 */ /* 0x000e660000001000 */
[----:B------:R-:W-:Y:S01]  /*04c0*/  @!P0 IMAD.MOV.U32 R5, RZ, RZ, R13 ;  /* 0x000000ffff058224 */ /* 0x000fe200078e000d */
[----:B------:R2:W-:Y:S01]  /*04d0*/  @!P0 STG.E.U16 [R6.64], R4 ;  /* 0x0000000406008986 */ /* 0x0005e2000c101504 */
[----:B0-----:R-:W-:-:S03]  /*04e0*/  @!P1 FADD.FTZ R14, R14, 1 ;  /* 0x3f8000000e0e9421 */ /* 0x001fc60000010000 */
[----:B------:R-:W0:Y:S01]  /*04f0*/  @!P3 MUFU.RCP R12, R12 ;  /* 0x0000000c000cb308 */ /* 0x000e220000001000 */
[----:B------:R-:W-:Y:S01]  /*0500*/  ISETP.GE.AND P4, PT, R5, R2, PT ;  /* 0x000000020500720c */ /* 0x000fe20003f86270 */
[----:B------:R-:W-:Y:S02]  /*0510*/  @!P2 HADD2.F32 R8, -RZ, R8.H0_H0 ;  /* 0x20000008ff08a230 */ /* 0x000fe40000004100 */
[----:B------:R-:W-:-:S04]  /*0520*/  @!P3 HADD2.F32 R9, -RZ, R9.H0_H0 ;  /* 0x20000009ff09b230 */ /* 0x000fc80000004100 */
[----:B------:R-:W3:Y:S01]  /*0530*/  @!P1 MUFU.RCP R14, R14 ;  /* 0x0000000e000e9308 */ /* 0x000ee20000001000 */
[----:B-1----:R-:W-:Y:S01]  /*0540*/  @!P2 FMUL.FTZ R3, R8, R3 ;  /* 0x000000030803a220 */ /* 0x002fe20000410000 */
[----:B----4-:R-:W-:Y:S01]  /*0550*/  @!P1 HADD2.F32 R11, -RZ, R11.H0_H0 ;  /* 0x2000000bff0b9230 */ /* 0x010fe20000004100 */
[----:B0-----:R-:W-:-:S03]  /*0560*/  @!P3 FMUL.FTZ R9, R9, R12 ;  /* 0x0000000c0909b220 */ /* 0x001fc60000410000 */
[----:B------:R-:W-:Y:S02]  /*0570*/  @!P2 F2FP.PACK_AB R3, RZ, R3 ;  /* 0x00000003ff03a23e */ /* 0x000fe400000000ff */
[----:B------:R-:W-:Y:S01]  /*0580*/  @!P3 F2FP.PACK_AB R9, RZ, R9 ;  /* 0x00000009ff09b23e */ /* 0x000fe200000000ff */
[----:B------:R-:W-:Y:S05]  /*0590*/  @P4 BRA `(.L_x_7162) ;  /* 0x000000b000004947 */ /* 0x000fea0003800000 */
[----:B--2---:R-:W-:Y:S01]  /*05a0*/  LEA R6, R0, R5, 0x9 ;  /* 0x0000000500067211 */ /* 0x004fe200078e48ff */
[----:B------:R-:W-:Y:S01]  /*05b0*/  IMAD.MOV.U32 R13, RZ, RZ, 0x2 ;  /* 0x00000002ff0d7424 */ /* 0x000fe200078e00ff */
[----:B------:R-:W-:Y:S02]  /*05c0*/  IADD3 R5, R5, 0x80, RZ ;  /* 0x0000008005057810 */ /* 0x000fe40007ffe0ff */
[----:B------:R-:W-:Y:S01]  /*05d0*/  PRMT R4, R9, 0x7610, R4 ;  /* 0x0000761009047816 */ /* 0x000fe20000000004 */
[----:B------:R-:W-:Y:S01]  /*05e0*/  IMAD.WIDE.U32 R6, R6, R13, c[0x0][0x168] ;  /* 0x00005a0006067625 */ /* 0x000fe200078e000d */
[----:B------:R-:W-:-:S04]  /*05f0*/  ISETP.GE.AND P0, PT, R5, R2, PT ;  /* 0x000000020500720c */ /* 0x000fc80003f06270 */
[----:B------:R0:W-:Y:S09]  /*0600*/  STG.E.U16 [R6.64], R3 ;  /* 0x0000000306007986 */ /* 0x0001f2000c101504 */
[----:B------:R-:W-:Y:S02]  /*0610*/  @!P0 LEA R8, R0, R5, 0x9 ;  /* 0x0000000500088211 */ /* 0x000fe400078e48ff */
[----:B------:R-:W-:-:S03]  /*0620*/  @!P0 IADD3 R5, R5, 0x80, RZ ;  /* 0x0000008005058810 */ /* 0x000fc60007ffe0ff */
[----:B------:R-:W-:-:S05]  /*0630*/  @!P0 IMAD.WIDE.U32 R8, R8, R13, c[0x0][0x168] ;  /* 0x00005a0008088625 */ /* 0x000fca00078e000d */
[----:B------:R0:W-:Y:S02]  /*0640*/  @!P0 STG.E.U16 [R8.64], R4 ;  /* 0x0000000408008986 */ /* 0x0001e4000c101504 */
.L_x_7162:
[----:B--2---:R-:W-:Y:S05]  /*0650*/  BSYNC B0 ;  /* 0x0000000000007941 */ /* 0x004fea0003800000 */
.L_x_7161:
[----:B------:R-:W-:Y:S01]  /*0660*/  ISETP.GE.AND P0, PT, R5, R2, PT ;  /* 0x000000020500720c */ /* 0x000fe20003f06270 */
[----:B---3--:R-:W-:-:S05]  /*0670*/  @!P1 FMUL.FTZ R11, R11, R14 ;  /* 0x0000000e0b0b9220 */ /* 0x008fca0000410000 */
[----:B------:R-:W-:-:S07]  /*0680*/  @!P1 F2FP.PACK_AB R11, RZ, R11 ;  /* 0x0000000bff0b923e */ /* 0x000fce00000000ff */
[----:B------:R-:W-:Y:S05]  /*0690*/  @P0 EXIT ;  /* 0x000000000000094d */ /* 0x000fea0003800000 */
[----:B0-----:R-:W-:Y:S01]  /*06a0*/  HFMA2.MMA R3, -RZ, RZ, 0, 1.1920928955078125e-07 ;  /* 0x00000002ff037435 */ /* 0x001fe200000001ff */
[----:B------:R-:W-:-:S09]  /*06b0*/  IMAD R2, R0, 0x200, R5 ;  /* 0x0000020000027824 */ /* 0x000fd200078e0205 */
[----:B------:R-:W-:-:S05]  /*06c0*/  IMAD.WIDE.U32 R2, R2, R3, c[0x0][0x168] ;  /* 0x00005a0002027625 */ /* 0x000fca00078e0003 */
[----:B------:R-:W-:Y:S01]  /*06d0*/  STG.E.U16 [R2.64], R11 ;  /* 0x0000000b02007986 */ /* 0x000fe2000c101504 */
[----:B------:R-:W-:Y:S05]  /*06e0*/  EXIT ;  /* 0x000000000000794d */ /* 0x000fea0003800000 */
.L_x_7163:
        /* <DEDUP_REMOVED lines=9> */
.L_x_9071:


//--------------------- .text._ZN2at6native29vectorized_elementwise_kernelILi2EZZZNS0_10glu_kernelERNS_18TensorIteratorBaseEENKUlvE_clEvENKUlvE1_clEvEUlN3c104HalfES7_E_St5arrayIPcLm3EEEEviT0_T1_ --------------------------
	.section	.text._ZN2at6native29vectorized_elementwise_kernelILi2EZZZNS0_10glu_kernelERNS_18TensorIteratorBaseEENKUlvE_clEvENKUlvE1_clEvEUlN3c104HalfES7_E_St5arrayIPcLm3EEEEviT0_T1_,"ax",@progbits
	.sectioninfo	@"SHI_REGISTERS=32"
	.align	128
        .global         _ZN2at6native29vectorized_elementwise_kernelILi2EZZZNS0_10glu_kernelERNS_18TensorIteratorBaseEENKUlvE_clEvENKUlvE1_clEvEUlN3c104HalfES7_E_St5arrayIPcLm3EEEEviT0_T1_
        .type           _ZN2at6native29vectorized_elementwise_kernelILi2EZZZNS0_10glu_kernelERNS_18TensorIteratorBaseEENKUlvE_clEvENKUlvE1_clEvEUlN3c104HalfES7_E_St5arrayIPcLm3EEEEviT0_T1_,@function
        .size           _ZN2at6native29vectorized_elementwise_kernelILi2EZZZNS0_10glu_kernelERNS_18TensorIteratorBaseEENKUlvE_clEvENKUlvE1_clEvEUlN3c104HalfES7_E_St5arrayIPcLm3EEEEviT0_T1_,(.L_x_9072 - _ZN2at6native29vectorized_elementwise_kernelILi2EZZZNS0_10glu_kernelERNS_18TensorIteratorBaseEENKUlvE_clEvENKUlvE1_clEvEUlN3c104HalfES7_E_St5arrayIPcLm3EEEEviT0_T1_)
        .other          _ZN2at6native29vectorized_elementwise_kernelILi2EZZZNS0_10glu_kernelERNS_18TensorIteratorBaseEENKUlvE_clEvENKUlvE1_clEvEUlN3c104HalfES7_E_St5arrayIPcLm3EEEEviT0_T1_,@"STO_CUDA_ENTRY STV_DEFAULT"
_ZN2at6native29vectorized_elementwise_kernelILi2EZZZNS0_10glu_kernelERNS_18TensorIteratorBaseEENKUlvE_clEvENKUlvE1_clEvEUlN3c104HalfES7_E_St5arrayIPcLm3EEEEviT0_T1_:
.text._ZN2at6native29vectorized_elementwise_kernelILi2EZZZNS0_10glu_kernelERNS_18TensorIteratorBaseEENKUlvE_clEvENKUlvE1_clEvEUlN3c104HalfES7_E_St5arrayIPcLm3EEEEviT0_T1_:
[----:B------:R-:W-:Y:S02]  /*0000*/  MOV R1, c[0x0][0x28] ;  /* 0x00000a0000017a02 */ /* 0x000fe40000000f00 */
[----:B------:R-:W0:Y:S01]  /*0010*/  S2R R0, SR_CTAID.X ;  /* 0x0000000000007919 */ /* 0x000e220000002500 */
[----:B------:R-:W-:Y:S01]  /*0020*/  ULDC.64 UR4, c[0x0][0x118] ;  /* 0x0000460000047ab9 */ /* 0x000fe20000000a00 */
[----:B0-----:R-:W-:-:S05]  /*0030*/  IMAD.SHL.U32 R0, R0, 0x400, RZ ;  /* 0x0000040000007824 */ /* 0x001fca00078e00ff */
[----:B------:R-:W-:-:S04]  /*0040*/  IADD3 R2, -R0, c[0x0][0x160], RZ ;  /* 0x0000580000027a10 */ /* 0x000fc80007ffe1ff */
[----:B------:R-:W-:-:S13]  /*0050*/  ISETP.GE.U32.AND P0, PT, R2, 0x400, PT ;  /* 0x000004000200780c */ /* 0x000fda0003f06070 */
[----:B------:R-:W-:Y:S05]  /*0060*/  @!P0 BRA `(.L_x_7164) ;  /* 0x0000051000008947 */ /* 0x000fea0003800000 */
[----:B------:R-:W0:Y:S01]  /*0070*/  S2R R2, SR_TID.X ;  /* 0x0000000000027919 */ /* 0x000e220000002100 */
[----:B------:R-:W-:-:S10]  /*0080*/  HFMA2.MMA R3, -RZ, RZ, 0, 1.1920928955078125e-07 ;  /* 0x00000002ff037435 */ /* 0x000fd400000001ff */
[----:B------:R-:W-:-:S06]  /*0090*/  IMAD.WIDE R4, R0, R3, c[0x0][0x178] ;  /* 0x00005e0000047625 */ /* 0x000fcc00078e0203 */
[----:B0-----:R-:W-:-:S05]  /*00a0*/  IMAD.WIDE.U32 R16, R2, 0x4, R4 ;  /* 0x0000000402107825 */ /* 0x001fca00078e0004 */
[----:B------:R-:W2:Y:S04]  /*00b0*/  LDG.E R11, [R16.64] ;  /* 0x00000004100b7981 */ /* 0x000ea8000c1e1900 */
[----:B------:R-:W3:Y:S04]  /*00c0*/  LDG.E R12, [R16.64+0x200] ;  /* 0x00020004100c7981 */ /* 0x000ee8000c1e1900 */
[----:B------:R3:W4:Y:S04]  /*00d0*/  LDG.E R13, [R16.64+0x400] ;  /* 0x00040004100d7981 */ /* 0x000728000c1e1900 */
[----:B------:R3:W5:Y:S01]  /*00e0*/  LDG.E R8, [R16.64+0x600] ;  /* 0x0006000410087981 */ /* 0x000762000c1e1900 */
[----:B------:R-:W-:-:S06]  /*00f0*/  IMAD.WIDE R4, R0, R3, c[0x0][0x170] ;  /* 0x00005c0000047625 */ /* 0x000fcc00078e0203 */
[----:B------:R-:W-:-:S05]  /*0100*/  IMAD.WIDE.U32 R14, R2, 0x4, R4 ;  /* 0x00000004020e7825 */ /* 0x000fca00078e0004 */
[----:B------:R4:W5:Y:S04]  /*0110*/  LDG.E R7, [R14.64] ;  /* 0x000000040e077981 */ /* 0x000968000c1e1900 */
[----:B------:R4:W5:Y:S04]  /*0120*/  LDG.E R4, [R14.64+0x200] ;  /* 0x000200040e047981 */ /* 0x000968000c1e1900 */
[----:B------:R4:W5:Y:S04]  /*0130*/  LDG.E R5, [R14.64+0x400] ;  /* 0x000400040e057981 */ /* 0x000968000c1e1900 */
[----:B------:R4:W5:Y:S01]  /*0140*/  LDG.E R6, [R14.64+0x600] ;  /* 0x000600040e067981 */ /* 0x000962000c1e1900 */
[----:B--2---:R-:W-:-:S02]  /*0150*/  HADD2.F32 R9, -RZ, R11.H0_H0 ;  /* 0x2000000bff097230 */ /* 0x004fc40000004100 */
[----:B------:R-:W-:Y:S02]  /*0160*/  HADD2.F32 R11, -RZ, R11.H1_H1 ;  /* 0x3000000bff0b7230 */ /* 0x000fe40000004100 */
[--C-:B---3--:R-:W-:Y:S01]  /*0170*/  HADD2.F32 R16, -RZ, R12.reuse.H1_H1 ;  /* 0x3000000cff107230 */ /* 0x108fe20000004100 */
[----:B------:R-:W-:Y:S01]  /*0180*/  FMUL.FTZ R10, R9, -1.4426950216293334961 ;  /* 0xbfb8aa3b090a7820 */ /* 0x000fe20000410000 */
[----:B------:R-:W-:Y:S01]  /*0190*/  HADD2.F32 R9, -RZ, R12.H0_H0 ;  /* 0x2000000cff097230 */ /* 0x000fe20000004100 */
[----:B------:R-:W-:Y:S01]  /*01a0*/  FMUL.FTZ R11, R11, -1.4426950216293334961 ;  /* 0xbfb8aa3b0b0b7820 */ /* 0x000fe20000410000 */
[--C-:B----4-:R-:W-:Y:S02]  /*01b0*/  HADD2.F32 R14, -RZ, R13.reuse.H0_H0 ;  /* 0x2000000dff0e7230 */ /* 0x110fe40000004100 */
[----:B------:R-:W-:Y:S01]  /*01c0*/  HADD2.F32 R13, -RZ, R13.H1_H1 ;  /* 0x3000000dff0d7230 */ /* 0x000fe20000004100 */
[----:B------:R-:W0:Y:S01]  /*01d0*/  MUFU.EX2 R10, R10 ;  /* 0x0000000a000a7308 */ /* 0x000e220000000800 */
[--C-:B-----5:R-:W-:Y:S01]  /*01e0*/  HADD2.F32 R15, -RZ, R8.reuse.H0_H0 ;  /* 0x20000008ff0f7230 */ /* 0x120fe20000004100 */
[----:B------:R-:W-:Y:S01]  /*01f0*/  FMUL.FTZ R12, R9, -1.4426950216293334961 ;  /* 0xbfb8aa3b090c7820 */ /* 0x000fe20000410000 */
[----:B------:R-:W-:Y:S01]  /*0200*/  HADD2.F32 R8, -RZ, R8.H1_H1 ;  /* 0x30000008ff087230 */ /* 0x000fe20000004100 */
[----:B------:R-:W-:-:S02]  /*0210*/  FMUL.FTZ R14, R14, -1.4426950216293334961 ;  /* 0xbfb8aa3b0e0e7820 */ /* 0x000fc40000410000 */
[----:B------:R-:W-:Y:S02]  /*0220*/  FMUL.FTZ R9, R16, -1.4426950216293334961 ;  /* 0xbfb8aa3b10097820 */ /* 0x000fe40000410000 */
[----:B------:R-:W1:Y:S01]  /*0230*/  MUFU.EX2 R11, R11 ;  /* 0x0000000b000b7308 */ /* 0x000e620000000800 */
[----:B------:R-:W-:Y:S02]  /*0240*/  FMUL.FTZ R13, R13, -1.4426950216293334961 ;  /* 0xbfb8aa3b0d0d7820 */ /* 0x000fe40000410000 */
[----:B------:R-:W-:Y:S02]  /*0250*/  FMUL.FTZ R17, R15, -1.4426950216293334961 ;  /* 0xbfb8aa3b0f117820 */ /* 0x000fe40000410000 */
[----:B------:R-:W-:-:S03]  /*0260*/  FMUL.FTZ R18, R8, -1.4426950216293334961 ;  /* 0xbfb8aa3b08127820 */ /* 0x000fc60000410000 */
        /* <DEDUP_REMOVED lines=10> */
[----:B------:R-:W-:-:S06]  /*0310*/  HADD2.F32 R9, -RZ, R7.H0_H0 ;  /* 0x20000007ff097230 */ /* 0x000fcc0000004100 */
[----:B------:R-:W1:Y:S01]  /*0320*/  MUFU.EX2 R18, R18 ;  /* 0x0000001200127308 */ /* 0x000e620000000800 */
[----:B--2---:R-:W-:-:S07]  /*0330*/  FADD.FTZ R13, R13, 1 ;  /* 0x3f8000000d0d7421 */ /* 0x004fce0000010000 */
[----:B------:R-:W2:Y:S01]  /*0340*/  MUFU.RCP R8, R8 ;  /* 0x0000000800087308 */ /* 0x000ea20000001000 */
[----:B0-----:R-:W-:Y:S01]  /*0350*/  FADD.FTZ R12, R17, 1 ;  /* 0x3f800000110c7421 */ /* 0x001fe20000010000 */
[----:B------:R-:W-:-:S06]  /*0360*/  HADD2.F32 R17, -RZ, R4.H0_H0 ;  /* 0x20000004ff117230 */ /* 0x000fcc0000004100 */
[----:B------:R-:W0:Y:S01]  /*0370*/  MUFU.RCP R15, R15 ;  /* 0x0000000f000f7308 */ /* 0x000e220000001000 */
[----:B-1----:R-:W-:Y:S01]  /*0380*/  FADD.FTZ R14, R18, 1 ;  /* 0x3f800000120e7421 */ /* 0x002fe20000010000 */
[----:B------:R-:W-:-:S06]  /*0390*/  HADD2.F32 R18, -RZ, R7.H1_H1 ;  /* 0x30000007ff127230 */ /* 0x000fcc0000004100 */
[----:B------:R-:W1:Y:S01]  /*03a0*/  MUFU.RCP R16, R16 ;  /* 0x0000001000107308 */ /* 0x000e620000001000 */
[----:B--2---:R-:W-:Y:S02]  /*03b0*/  FMUL.FTZ R7, R9, R8 ;  /* 0x0000000809077220 */ /* 0x004fe40000410000 */
[----:B------:R-:W-:Y:S01]  /*03c0*/  IMAD.WIDE.U32 R8, R0, R3, c[0x0][0x168] ;  /* 0x00005a0000087625 */ /* 0x000fe200078e0003 */
[----:B------:R-:W-:Y:S02]  /*03d0*/  HADD2.F32 R3, -RZ, R4.H1_H1 ;  /* 0x30000004ff037230 */ /* 0x000fe40000004100 */
[--C-:B------:R-:W-:Y:S02]  /*03e0*/  HADD2.F32 R0, -RZ, R5.reuse.H0_H0 ;  /* 0x20000005ff007230 */ /* 0x100fe40000004100 */
[----:B------:R-:W2:Y:S01]  /*03f0*/  MUFU.RCP R10, R10 ;  /* 0x0000000a000a7308 */ /* 0x000ea20000001000 */
[----:B0-----:R-:W-:Y:S01]  /*0400*/  FMUL.FTZ R18, R18, R15 ;  /* 0x0000000f12127220 */ /* 0x001fe20000410000 */
[----:B------:R-:W-:Y:S01]  /*0410*/  HADD2.F32 R4, -RZ, R5.H1_H1 ;  /* 0x30000005ff047230 */ /* 0x000fe20000004100 */
[----:B------:R-:W-:Y:S01]  /*0420*/  IMAD.WIDE R8, R2, 0x4, R8 ;  /* 0x0000000402087825 */ /* 0x000fe200078e0208 */
[----:B------:R-:W-:-:S02]  /*0430*/  HADD2.F32 R5, -RZ, R6.H0_H0 ;  /* 0x20000006ff057230 */ /* 0x000fc40000004100 */
[----:B------:R-:W-:Y:S01]  /*0440*/  HADD2.F32 R15, -RZ, R6.H1_H1 ;  /* 0x30000006ff0f7230 */ /* 0x000fe20000004100 */
[----:B------:R-:W-:Y:S01]  /*0450*/  F2FP.PACK_AB R7, R18, R7 ;  /* 0x000000071207723e */ /* 0x000fe200000000ff */
[----:B------:R-:W0:Y:S01]  /*0460*/  MUFU.RCP R11, R11 ;  /* 0x0000000b000b7308 */ /* 0x000e220000001000 */
[----:B-1----:R-:W-:-:S03]  /*0470*/  FMUL.FTZ R16, R17, R16 ;  /* 0x0000001011107220 */ /* 0x002fc60000410000 */
[----:B------:R-:W-:Y:S04]  /*0480*/  STG.E [R8.64], R7 ;  /* 0x0000000708007986 */ /* 0x000fe8000c101904 */
[----:B------:R-:W1:Y:S01]  /*0490*/  MUFU.RCP R13, R13 ;  /* 0x0000000d000d7308 */ /* 0x000e620000001000 */
[----:B--2---:R-:W-:-:S05]  /*04a0*/  FMUL.FTZ R3, R3, R10 ;  /* 0x0000000a03037220 */ /* 0x004fca0000410000 */
[----:B------:R-:W-:Y:S02]  /*04b0*/  F2FP.PACK_AB R3, R3, R16 ;  /* 0x000000100303723e */ /* 0x000fe400000000ff */
[----:B------:R-:W2:Y:S01]  /*04c0*/  MUFU.RCP R12, R12 ;  /* 0x0000000c000c7308 */ /* 0x000ea20000001000 */
[----:B0-----:R-:W-:Y:S02]  /*04d0*/  FMUL.FTZ R0, R0, R11 ;  /* 0x0000000b00007220 */ /* 0x001fe40000410000 */
[----:B------:R-:W-:Y:S05]  /*04e0*/  STG.E [R8.64+0x200], R3 ;  /* 0x0002000308007986 */ /* 0x000fea000c101904 */
[----:B------:R-:W0:Y:S01]  /*04f0*/  MUFU.RCP R14, R14 ;  /* 0x0000000e000e7308 */ /* 0x000e220000001000 */
[----:B-1----:R-:W-:-:S05]  /*0500*/  FMUL.FTZ R13, R4, R13 ;  /* 0x0000000d040d7220 */ /* 0x002fca0000410000 */
[----:B------:R-:W-:Y:S01]  /*0510*/  F2FP.PACK_AB R13, R13, R0 ;  /* 0x000000000d0d723e */ /* 0x000fe200000000ff */
[----:B--2---:R-:W-:-:S04]  /*0520*/  FMUL.FTZ R5, R5, R12 ;  /* 0x0000000c05057220 */ /* 0x004fc80000410000 */
[----:B------:R-:W-:Y:S01]  /*0530*/  STG.E [R8.64+0x400], R13 ;  /* 0x0004000d08007986 */ /* 0x000fe2000c101904 */
[----:B0-----:R-:W-:-:S05]  /*0540*/  FMUL.FTZ R14, R15, R14 ;  /* 0x0000000e0f0e7220 */ /* 0x001fca0000410000 */
[----:B------:R-:W-:-:S05]  /*0550*/  F2FP.PACK_AB R5, R14, R5 ;  /* 0x000000050e05723e */ /* 0x000fca00000000ff */
[----:B------:R-:W-:Y:S01]  /*0560*/  STG.E [R8.64+0x600], R5 ;  /* 0x0006000508007986 */ /* 0x000fe2000c101904 */
[----:B------:R-:W-:Y:S05]  /*0570*/  EXIT ;  /* 0x000000000000794d */ /* 0x000fea0003800000 */
.L_x_7164:
[----:B------:R-:W0:Y:S01]  /*0580*/  S2R R23, SR_TID.X ;  /* 0x0000000000177919 */ /* 0x000e220000002100 */
[----:B------:R-:W-:Y:S02]  /*0590*/  PRMT R13, RZ, 0x7610, R13 ;  /* 0x00007610ff0d7816 */ /* 0x000fe4000000000d */
[----:B0-----:R-:W-:Y:S01]  /*05a0*/  ISETP.GE.AND P0, PT, R23, R2, PT ;  /* 0x000000021700720c */ /* 0x001fe20003f06270 */
[----:B------:R-:W-:-:S12]  /*05b0*/  IMAD.MOV.U32 R26, RZ, RZ, R23 ;  /* 0x000000ffff1a7224 */ /* 0x000fd800078e0017 */
[----:B------:R-:W-:Y:S01]  /*05c0*/  @!P0 IADD3 R6, R0, R26, RZ ;  /* 0x0000001a00068210 */ /* 0x000fe20007ffe0ff */
[----:B------:R-:W-:Y:S01]  /*05d0*/  @!P0 IMAD.MOV.U32 R9, RZ, RZ, 0x2 ;  /* 0x00000002ff098424 */ /* 0x000fe200078e00ff */
[----:B------:R-:W-:Y:S02]  /*05e0*/  @!P0 IADD3 R26, R26, 0x80, RZ ;  /* 0x000000801a1a8810 */ /* 0x000fe40007ffe0ff */
[----:B------:R-:W-:Y:S01]  /*05f0*/  PRMT R8, RZ, 0x7610, R8 ;  /* 0x00007610ff087816 */ /* 0x000fe20000000008 */
[----:B------:R-:W-:Y:S01]  /*0600*/  @!P0 IMAD.WIDE.U32 R4, R6, R9, c[0x0][0x178] ;  /* 0x00005e0006048625 */ /* 0x000fe200078e0009 */
[----:B------:R-:W-:-:S04]  /*0610*/  ISETP.GE.AND P4, PT, R26, R2, PT ;  /* 0x000000021a00720c */ /* 0x000fc80003f86270 */
[----:B------:R0:W2:Y:S09]  /*0620*/  @!P0 LDG.E.U16 R13, [R4.64] ;  /* 0x00000004040d8981 */ /* 0x0000b2000c1e1500 */
[----:B------:R-:W-:Y:S01]  /*0630*/  @!P4 IMAD.IADD R12, R0, 0x1, R26 ;  /* 0x00000001000cc824 */ /* 0x000fe200078e021a */
[----:B------:R-:W-:-:S02]  /*0640*/  @!P4 IADD3 R26, R26, 0x80, RZ ;  /* 0x000000801a1ac810 */ /* 0x000fc40007ffe0ff */
[----:B------:R-:W-:Y:S02]  /*0650*/  @!P4 MOV R27, 0x2 ;  /* 0x00000002001bc802 */ /* 0x000fe40000000f00 */
[----:B------:R-:W-:-:S13]  /*0660*/  ISETP.GE.AND P5, PT, R26, R2, PT ;  /* 0x000000021a00720c */ /* 0x000fda0003fa6270 */
[----:B------:R-:W-:Y:S02]  /*0670*/  @!P5 IADD3 R10, R0, R26, RZ ;  /* 0x0000001a000ad210 */ /* 0x000fe40007ffe0ff */
[----:B------:R-:W-:-:S04]  /*0680*/  @!P5 IADD3 R26, R26, 0x80, RZ ;  /* 0x000000801a1ad810 */ /* 0x000fc80007ffe0ff */
[----:B------:R-:W-:Y:S01]  /*0690*/  ISETP.GE.AND P1, PT, R26, R2, PT ;  /* 0x000000021a00720c */ /* 0x000fe20003f26270 */
[----:B------:R-:W-:-:S05]  /*06a0*/  @!P4 IMAD.WIDE.U32 R16, R12, R27, c[0x0][0x178] ;  /* 0x00005e000c10c625 */ /* 0x000fca00078e001b */
[----:B------:R1:W3:Y:S07]  /*06b0*/  @!P4 LDG.E.U16 R8, [R16.64] ;  /* 0x000000041008c981 */ /* 0x0002ee000c1e1500 */
        /* <DEDUP_REMOVED lines=8> */
[----:B------:R-:W-:-:S06]  /*0740*/  PRMT R3, RZ, 0x7610, R3 ;  /* 0x00007610ff037816 */ /* 0x000fcc0000000003 */
[----:B------:R4:W5:Y:S01]  /*0750*/  @!P5 LDG.E.U16 R3, [R14.64] ;  /* 0x000000040e03d981 */ /* 0x000962000c1e1500 */
[----:B------:R-:W-:Y:S02]  /*0760*/  @!P3 IMAD.MOV.U32 R29, RZ, RZ, 0x2 ;  /* 0x00000002ff1db424 */ /* 0x000fe400078e00ff */
[----:B----4-:R-:W-:Y:S02]  /*0770*/  @!P4 IMAD.WIDE.U32 R14, R12, R27, c[0x0][0x170] ;  /* 0x00005c000c0ec625 */ /* 0x010fe400078e001b */
[----:B------:R-:W-:Y:S02]  /*0780*/  @!P2 IADD3 R27, R0, R26, RZ ;  /* 0x0000001a001ba210 */ /* 0x000fe40007ffe0ff */
[----:B------:R-:W-:-:S04]  /*0790*/  @!P2 IADD3 R26, R26, 0x80, RZ ;  /* 0x000000801a1aa810 */ /* 0x000fc80007ffe0ff */
[----:B------:R-:W-:Y:S01]  /*07a0*/  ISETP.GE.AND P6, PT, R26, R2, PT ;  /* 0x000000021a00720c */ /* 0x000fe20003fc6270 */
[----:B-1----:R-:W-:Y:S01]  /*07b0*/  @!P3 IMAD.WIDE.U32 R16, R24, R29, c[0x0][0x178] ;  /* 0x00005e001810b625 */ /* 0x002fe200078e001d */
[----:B------:R-:W-:Y:S02]  /*07c0*/  PRMT R7, RZ, 0x7610, R7 ;  /* 0x00007610ff077816 */ /* 0x000fe40000000007 */
[----:B0-----:R-:W-:Y:S02]  /*07d0*/  PRMT R4, RZ, 0x7610, R4 ;  /* 0x00007610ff047816 */ /* 0x001fe40000000004 */
[----:B------:R-:W-:Y:S02]  /*07e0*/  @!P1 MOV R19, 0x2 ;  /* 0x0000000200139802 */ /* 0x000fe40000000f00 */
[----:B------:R-:W-:Y:S01]  /*07f0*/  PRMT R11, RZ, 0x7610, R11 ;  /* 0x00007610ff0b7816 */ /* 0x000fe2000000000b */
[----:B------:R0:W4:Y:S02]  /*0800*/  @!P4 LDG.E.U16 R7, [R14.64] ;  /* 0x000000040e07c981 */ /* 0x000124000c1e1500 */
[----:B------:R-:W-:-:S02]  /*0810*/  @!P1 IMAD.WIDE.U32 R20, R18, R19, c[0x0][0x178] ;  /* 0x00005e0012149625 */ /* 0x000fc400078e0013 */
[----:B------:R1:W4:Y:S04]  /*0820*/  @!P3 LDG.E.U16 R4, [R16.64] ;  /* 0x000000041004b981 */ /* 0x000328000c1e1500 */
[----:B------:R1:W4:Y:S01]  /*0830*/  @!P1 LDG.E.U16 R11, [R20.64] ;  /* 0x00000004140b9981 */ /* 0x000322000c1e1500 */
[----:B0-----:R-:W-:-:S04]  /*0840*/  @!P5 IMAD.WIDE.U32 R14, R10, R25, c[0x0][0x170] ;  /* 0x00005c000a0ed625 */ /* 0x001fc800078e0019 */
[----:B------:R-:W-:Y:S01]  /*0850*/  @!P6 IMAD.IADD R25, R0, 0x1, R26 ;  /* 0x000000010019e824 */ /* 0x000fe200078e021a */
[----:B------:R-:W-:Y:S01]  /*0860*/  @!P6 IADD3 R26, R26, 0x80, RZ ;  /* 0x000000801a1ae810 */ /* 0x000fe20007ffe0ff */
[----:B------:R-:W-:-:S03]  /*0870*/  @!P6 IMAD.MOV.U32 R10, RZ, RZ, 0x2 ;  /* 0x00000002ff0ae424 */ /* 0x000fc600078e00ff */
[----:B------:R-:W-:Y:S01]  /*0880*/  ISETP.GE.AND P4, PT, R26, R2, PT ;  /* 0x000000021a00720c */ /* 0x000fe20003f86270 */
[----:B-1----:R-:W-:Y:S01]  /*0890*/  @!P6 IMAD.WIDE.U32 R16, R25, R10, c[0x0][0x178] ;  /* 0x00005e001910e625 */ /* 0x002fe200078e000a */
[----:B------:R-:W-:Y:S02]  /*08a0*/  PRMT R22, RZ, 0x7610, R22 ;  /* 0x00007610ff167816 */ /* 0x000fe40000000016 */
[----:B------:R-:W-:Y:S01]  /*08b0*/  PRMT R5, RZ, 0x7610, R5 ;  /* 0x00007610ff057816 */ /* 0x000fe20000000005 */
[----:B------:R-:W-:Y:S01]  /*08c0*/  @!P0 IMAD.WIDE.U32 R20, R6, R9, c[0x0][0x170] ;  /* 0x00005c0006148625 */ /* 0x000fe200078e0009 */
[----:B------:R-:W-:Y:S02]  /*08d0*/  PRMT R12, RZ, 0x7610, R12 ;  /* 0x00007610ff0c7816 */ /* 0x000fe4000000000c */
[----:B------:R0:W4:Y:S01]  /*08e0*/  @!P6 LDG.E.U16 R22, [R16.64] ;  /* 0x000000041016e981 */ /* 0x000122000c1e1500 */
[----:B------:R-:W-:Y:S02]  /*08f0*/  @!P2 MOV R6, 0x2 ;  /* 0x000000020006a802 */ /* 0x000fe40000000f00 */
[----:B------:R-:W-:Y:S01]  /*0900*/  PRMT R9, RZ, 0x7610, R9 ;  /* 0x00007610ff097816 */ /* 0x000fe20000000009 */
[----:B------:R1:W4:Y:S04]  /*0910*/  @!P5 LDG.E.U16 R5, [R14.64] ;  /* 0x000000040e05d981 */ /* 0x000328000c1e1500 */
[----:B------:R1:W4:Y:S01]  /*0920*/  @!P0 LDG.E.U16 R12, [R20.64] ;  /* 0x00000004140c8981 */ /* 0x000322000c1e1500 */
[----:B0-----:R-:W-:Y:S01]  /*0930*/  @!P4 IADD3 R17, R0, R26, RZ ;  /* 0x0000001a0011c210 */ /* 0x001fe20007ffe0ff */
[----:B------:R-:W-:Y:S01]  /*0940*/  @!P4 IMAD.MOV.U32 R26, RZ, RZ, 0x2 ;  /* 0x00000002ff1ac424 */ /* 0x000fe200078e00ff */
[----:B------:R-:W-:Y:S01]  /*0950*/  PRMT R16, RZ, 0x7610, R16 ;  /* 0x00007610ff107816 */ /* 0x000fe20000000010 */
[----:B-1----:R-:W-:-:S04]  /*0960*/  @!P2 IMAD.WIDE.U32 R14, R27, R6, c[0x0][0x178] ;  /* 0x00005e001b0ea625 */ /* 0x002fc800078e0006 */
[----:B------:R-:W-:Y:S01]  /*0970*/  @!P4 IMAD.WIDE.U32 R20, R17, R26, c[0x0][0x178] ;  /* 0x00005e001114c625 */ /* 0x000fe200078e001a */
[----:B------:R0:W4:Y:S04]  /*0980*/  @!P2 LDG.E.U16 R9, [R14.64] ;  /* 0x000000040e09a981 */ /* 0x000128000c1e1500 */
[----:B------:R-:W4:Y:S01]  /*0990*/  @!P4 LDG.E.U16 R16, [R20.64] ;  /* 0x000000041410c981 */ /* 0x000f22000c1e1500 */
[----:B------:R-:W-:Y:S01]  /*09a0*/  PRMT R28, RZ, 0x7610, R28 ;  /* 0x00007610ff1c7816 */ /* 0x000fe2000000001c */
[----:B------:R-:W-:-:S05]  /*09b0*/  @!P1 IMAD.WIDE.U32 R18, R18, R19, c[0x0][0x170] ;  /* 0x00005c0012129625 */ /* 0x000fca00078e0013 */
[----:B------:R1:W4:Y:S01]  /*09c0*/  @!P1 LDG.E.U16 R28, [R18.64] ;  /* 0x00000004121c9981 */ /* 0x000322000c1e1500 */
[----:B0-----:R-:W-:Y:S01]  /*09d0*/  @!P3 IMAD.WIDE.U32 R14, R24, R29, c[0x0][0x170] ;  /* 0x00005c00180eb625 */ /* 0x001fe200078e001d */
[----:B------:R-:W-:Y:S02]  /*09e0*/  PRMT R29, RZ, 0x7610, R29 ;  /* 0x00007610ff1d7816 */ /* 0x000fe4000000001d */
[----:B-1----:R-:W-:Y:S01]  /*09f0*/  PRMT R18, RZ, 0x7610, R18 ;  /* 0x00007610ff127816 */ /* 0x002fe20000000012 */
[----:B------:R-:W-:Y:S01]  /*0a00*/  @!P6 IMAD.WIDE.U32 R24, R25, R10, c[0x0][0x170] ;  /* 0x00005c001918e625 */ /* 0x000fe200078e000a */
[----:B------:R-:W-:-:S04]  /*0a10*/  PRMT R10, RZ, 0x7610, R10 ;  /* 0x00007610ff0a7816 */ /* 0x000fc8000000000a */
[----:B------:R0:W4:Y:S02]  /*0a20*/  @!P3 LDG.E.U16 R18, [R14.64] ;  /* 0x000000040e12b981 */ /* 0x000124000c1e1500 */
[----:B0-----:R-:W-:Y:S01]  /*0a30*/  @!P2 IMAD.WIDE.U32 R14, R27, R6, c[0x0][0x170] ;  /* 0x00005c001b0ea625 */ /* 0x001fe200078e0006 */
[----:B------:R-:W-:-:S03]  /*0a40*/  PRMT R6, RZ, 0x7610, R6 ;  /* 0x00007610ff067816 */ /* 0x000fc60000000006 */
[----:B------:R-:W-:Y:S01]  /*0a50*/  @!P4 IMAD.WIDE.U32 R26, R17, R26, c[0x0][0x170] ;  /* 0x00005c00111ac625 */ /* 0x000fe200078e001a */
[----:B------:R0:W4:Y:S04]  /*0a60*/  @!P2 LDG.E.U16 R29, [R14.64] ;  /* 0x000000040e1da981 */ /* 0x000128000c1e1500 */
[----:B------:R-:W4:Y:S04]  /*0a70*/  @!P6 LDG.E.U16 R6, [R24.64] ;  /* 0x000000041806e981 */ /* 0x000f28000c1e1500 */
[----:B------:R-:W4:Y:S01]  /*0a80*/  @!P4 LDG.E.U16 R10, [R26.64] ;  /* 0x000000041a0ac981 */ /* 0x000f22000c1e1500 */
[----:B------:R-:W-:-:S04]  /*0a90*/  IADD3 R17, R23, 0x80, RZ ;  /* 0x0000008017117810 */ /* 0x000fc80007ffe0ff */
[----:B------:R-:W-:Y:S02]  /*0aa0*/  ISETP.GE.AND P5, PT, R17, R2, PT ;  /* 0x000000021100720c */ /* 0x000fe40003fa6270 */
        /* <DEDUP_REMOVED lines=9> */
[----:B--2---:R-:W-:-:S05]  /*0b40*/  @!P0 HADD2.F32 R13, -RZ, R13.H0_H0 ;  /* 0x2000000dff0d8230 */ /* 0x004fca0000004100 */
[----:B------:R-:W-:-:S06]  /*0b50*/  @!P0 FMUL.FTZ R13, R13, -1.4426950216293334961 ;  /* 0xbfb8aa3b0d0d8820 */ /* 0x000fcc0000410000 */
[----:B------:R-:W0:Y:S01]  /*0b60*/  @!P0 MUFU.EX2 R13, R13 ;  /* 0x0000000d000d8308 */ /* 0x000e220000000800 */
[----:B---3--:R-:W-:-:S05]  /*0b70*/  @!P5 HADD2.F32 R8, -RZ, R8.H0_H0 ;  /* 0x20000008ff08d230 */ /* 0x008fca0000004100 */
[----:B------:R-:W-:-:S06]  /*0b80*/  @!P5 FMUL.FTZ R14, R8, -1.4426950216293334961 ;  /* 0xbfb8aa3b080ed820 */ /* 0x000fcc0000410000 */
[----:B------:R-:W1:Y:S01]  /*0b90*/  @!P5 MUFU.EX2 R14, R14 ;  /* 0x0000000e000ed308 */ /* 0x000e620000000800 */
[----:B0-----:R-:W-:Y:S02]  /*0ba0*/  @!P0 FADD.FTZ R8, R13, 1 ;  /* 0x3f8000000d088421 */ /* 0x001fe40000010000 */
[----:B-1----:R-:W-:Y:S01]  /*0bb0*/  @!P5 FADD.FTZ R15, R14, 1 ;  /* 0x3f8000000e0fd421 */ /* 0x002fe20000010000 */
[----:B-----5:R-:W-:-:S04]  /*0bc0*/  @!P1 HADD2.F32 R13, -RZ, R3.H0_H0 ;  /* 0x20000003ff0d9230 */ /* 0x020fc80000004100 */
[----:B------:R-:W0:Y:S01]  /*0bd0*/  @!P5 MUFU.RCP R3, R15 ;  /* 0x0000000f0003d308 */ /* 0x000e220000001000 */
[----:B------:R-:W-:-:S07]  /*0be0*/  @!P1 FMUL.FTZ R14, R13, -1.4426950216293334961 ;  /* 0xbfb8aa3b0d0e9820 */ /* 0x000fce0000410000 */
[----:B------:R-:W1:Y:S01]  /*0bf0*/  @!P1 MUFU.EX2 R14, R14 ;  /* 0x0000000e000e9308 */ /* 0x000e620000000800 */
[----:B----4-:R-:W-:Y:S02]  /*0c00*/  @!P3 HADD2.F32 R4, -RZ, R4.H0_H0 ;  /* 0x20000004ff04b230 */ /* 0x010fe40000004100 */
[----:B------:R-:W-:-:S03]  /*0c10*/  @!P2 HADD2.F32 R11, -RZ, R11.H0_H0 ;  /* 0x2000000bff0ba230 */ /* 0x000fc60000004100 */
[----:B------:R-:W-:Y:S01]  /*0c20*/  @!P3 FMUL.FTZ R13, R4, -1.4426950216293334961 ;  /* 0xbfb8aa3b040db820 */ /* 0x000fe20000410000 */
[----:B------:R-:W-:Y:S01]  /*0c30*/  @!P5 HADD2.F32 R4, -RZ, R7.H0_H0 ;  /* 0x20000007ff04d230 */ /* 0x000fe20000004100 */
[----:B------:R-:W-:Y:S01]  /*0c40*/  IADD3 R7, R23, 0x280, RZ ;  /* 0x0000028017077810 */ /* 0x000fe20007ffe0ff */
[----:B------:R-:W-:-:S03]  /*0c50*/  @!P2 FMUL.FTZ R11, R11, -1.4426950216293334961 ;  /* 0xbfb8aa3b0b0ba820 */ /* 0x000fc60000410000 */
[----:B0-----:R-:W-:Y:S01]  /*0c60*/  @!P5 FMUL.FTZ R3, R4, R3 ;  /* 0x000000030403d220 */ /* 0x001fe20000410000 */
[-C--:B------:R-:W-:Y:S01]  /*0c70*/  ISETP.GE.AND P4, PT, R7, R2.reuse, PT ;  /* 0x000000020700720c */ /* 0x080fe20003f86270 */
[----:B------:R-:W-:Y:S03]  /*0c80*/  @!P3 MUFU.EX2 R13, R13 ;  /* 0x0000000d000db308 */ /* 0x000fe60000000800 */
[----:B------:R-:W-:Y:S02]  /*0c90*/  @!P5 F2FP.PACK_AB R3, RZ, R3 ;  /* 0x00000003ff03d23e */ /* 0x000fe400000000ff */
[----:B------:R-:W-:-:S03]  /*0ca0*/  ISETP.GE.AND P5, PT, R19, R2, PT ;  /* 0x000000021300720c */ /* 0x000fc60003fa6270 */
[----:B------:R-:W0:Y:S01]  /*0cb0*/  @!P2 MUFU.EX2 R11, R11 ;  /* 0x0000000b000ba308 */ /* 0x000e220000000800 */
[----:B------:R-:W-:Y:S01]  /*0cc0*/  @!P6 HADD2.F32 R22, -RZ, R22.H0_H0 ;  /* 0x20000016ff16e230 */ /* 0x000fe20000004100 */
[----:B-1----:R-:W-:-:S04]  /*0cd0*/  @!P1 FADD.FTZ R15, R14, 1 ;  /* 0x3f8000000e0f9421 */ /* 0x002fc80000010000 */
[----:B------:R-:W-:Y:S02]  /*0ce0*/  @!P6 FMUL.FTZ R22, R22, -1.4426950216293334961 ;  /* 0xbfb8aa3b1616e820 */ /* 0x000fe40000410000 */
[----:B------:R-:W1:Y:S01]  /*0cf0*/  @!P0 MUFU.RCP R8, R8 ;  /* 0x0000000800088308 */ /* 0x000e620000001000 */
[----:B0-----:R-:W-:Y:S01]  /*0d00*/  @!P2 FADD.FTZ R7, R11, 1 ;  /* 0x3f8000000b07a421 */ /* 0x001fe20000010000 */
[----:B------:R-:W-:Y:S02]  /*0d10*/  @!P4 HADD2.F32 R9, -RZ, R9.H0_H0 ;  /* 0x20000009ff09c230 */ /* 0x000fe40000004100 */
[----:B------:R-:W-:Y:S01]  /*0d20*/  @!P5 HADD2.F32 R16, -RZ, R16.H0_H0 ;  /* 0x20000010ff10d230 */ /* 0x000fe20000004100 */
[----:B------:R-:W-:Y:S02]  /*0d30*/  @!P3 FADD.FTZ R11, R13, 1 ;  /* 0x3f8000000d0bb421 */ /* 0x000fe40000010000 */
[----:B------:R-:W-:Y:S02]  /*0d40*/  @!P4 FMUL.FTZ R13, R9, -1.4426950216293334961 ;  /* 0xbfb8aa3b090dc820 */ /* 0x000fe40000410000 */
[----:B------:R-:W-:Y:S01]  /*0d50*/  @!P5 FMUL.FTZ R14, R16, -1.4426950216293334961 ;  /* 0xbfb8aa3b100ed820 */ /* 0x000fe20000410000 */
[----:B------:R-:W-:Y:S08]  /*0d60*/  @!P6 MUFU.EX2 R22, R22 ;  /* 0x000000160016e308 */ /* 0x000ff00000000800 */
[----:B------:R-:W0:Y:S08]  /*0d70*/  @!P4 MUFU.EX2 R13, R13 ;  /* 0x0000000d000dc308 */ /* 0x000e300000000800 */
[----:B------:R-:W2:Y:S01]  /*0d80*/  @!P5 MUFU.EX2 R14, R14 ;  /* 0x0000000e000ed308 */ /* 0x000ea20000000800 */
[----:B------:R-:W-:-:S05]  /*0d90*/  @!P0 HADD2.F32 R9, -RZ, R12.H0_H0 ;  /* 0x2000000cff098230 */ /* 0x000fca0000004100 */
[----:B-1----:R-:W-:Y:S01]  /*0da0*/  @!P0 FMUL.FTZ R8, R9, R8 ;  /* 0x0000000809088220 */ /* 0x002fe20000410000 */
[----:B------:R-:W-:Y:S01]  /*0db0*/  @!P0 IADD3 R9, R0, R23, RZ ;  /* 0x0000001700098210 */ /* 0x000fe20007ffe0ff */
[----:B------:R1:W3:Y:S01]  /*0dc0*/  @!P1 MUFU.RCP R4, R15 ;  /* 0x0000000f00049308 */ /* 0x0002e20000001000 */
[----:B0-----:R-:W-:Y:S02]  /*0dd0*/  @!P4 FADD.FTZ R12, R13, 1 ;  /* 0x3f8000000d0cc421 */ /* 0x001fe40000010000 */
[----:B------:R-:W-:Y:S01]  /*0de0*/  @!P0 IMAD.MOV.U32 R20, RZ, RZ, 0x2 ;  /* 0x00000002ff148424 */ /* 0x000fe200078e00ff */
[----:B------:R-:W-:Y:S01]  /*0df0*/  @!P0 F2FP.PACK_AB R16, RZ, R8 ;  /* 0x00000008ff10823e */ /* 0x000fe200000000ff */
[----:B--2---:R-:W-:Y:S02]  /*0e00*/  @!P5 FADD.FTZ R14, R14, 1 ;  /* 0x3f8000000e0ed421 */ /* 0x004fe40000010000 */
[----:B-1----:R-:W-:Y:S01]  /*0e10*/  @!P6 FADD.FTZ R15, R22, 1 ;  /* 0x3f800000160fe421 */ /* 0x002fe20000010000 */
[----:B------:R-:W0:Y:S01]  /*0e20*/  @!P2 MUFU.RCP R7, R7 ;  /* 0x000000070007a308 */ /* 0x000e220000001000 */
[----:B------:R-:W-:Y:S01]  /*0e30*/  @!P0 IMAD.WIDE.U32 R8, R9, R20, c[0x0][0x168] ;  /* 0x00005a0009088625 */ /* 0x000fe200078e0014 */
[----:B------:R-:W-:-:S02]  /*0e40*/  PRMT R19, R16, 0x7610, R19 ;  /* 0x0000761010137816 */ /* 0x000fc40000000013 */
[----:B------:R-:W-:-:S04]  /*0e50*/  @!P0 MOV R23, R17 ;  /* 0x0000001100178202 */ /* 0x000fc80000000f00 */
[----:B------:R-:W1:Y:S01]  /*0e60*/  @!P3 MUFU.RCP R11, R11 ;  /* 0x0000000b000bb308 */ /* 0x000e620000001000 */
[----:B------:R-:W-:Y:S01]  /*0e70*/  @!P1 HADD2.F32 R5, -RZ, R5.H0_H0 ;  /* 0x20000005ff059230 */ /* 0x000fe20000004100 */
[----:B------:R2:W-:Y:S06]  /*0e80*/  @!P0 STG.E.U16 [R8.64], R19 ;  /* 0x0000001308008986 */ /* 0x0005ec000c101504 */
[----:B------:R-:W4:Y:S01]  /*0e90*/  @!P4 MUFU.RCP R12, R12 ;  /* 0x0000000c000cc308 */ /* 0x000f220000001000 */
[----:B------:R-:W-:-:S07]  /*0ea0*/  ISETP.GE.AND P0, PT, R23, R2, PT ;  /* 0x000000021700720c */ /* 0x000fce0003f06270 */
[----:B------:R5:W0:Y:S08]  /*0eb0*/  @!P6 MUFU.RCP R13, R15 ;  /* 0x0000000f000de308 */ /* 0x000a300000001000 */
[----:B------:R-:W2:Y:S01]  /*0ec0*/  @!P5 MUFU.RCP R14, R14 ;  /* 0x0000000e000ed308 */ /* 0x000ea20000001000 */
[----:B------:R-:W-:Y:S01]  /*0ed0*/  @!P2 HADD2.F32 R28, -RZ, R28.H0_H0 ;  /* 0x2000001cff1ca230 */ /* 0x000fe20000004100 */
[----:B---3--:R-:W-:Y:S01]  /*0ee0*/  @!P1 FMUL.FTZ R4, R5, R4 ;  /* 0x0000000405049220 */ /* 0x008fe20000410000 */
[----:B------:R-:W-:-:S02]  /*0ef0*/  @!P3 HADD2.F32 R18, -RZ, R18.H0_H0 ;  /* 0x20000012ff12b230 */ /* 0x000fc40000004100 */
[----:B------:R-:W-:Y:S02]  /*0f00*/  @!P4 HADD2.F32 R29, -RZ, R29.H0_H0 ;  /* 0x2000001dff1dc230 */ /* 0x000fe40000004100 */
[----:B------:R-:W-:Y:S02]  /*0f10*/  @!P6 HADD2.F32 R16, -RZ, R6.H0_H0 ;  /* 0x20000006ff10e230 */ /* 0x000fe40000004100 */
[----:B-----5:R-:W-:Y:S01]  /*0f20*/  @!P5 HADD2.F32 R15, -RZ, R10.H0_H0 ;  /* 0x2000000aff0fd230 */ /* 0x020fe20000004100 */
[----:B0-----:R-:W-:Y:S01]  /*0f30*/  @!P2 FMUL.FTZ R7, R28, R7 ;  /* 0x000000071c07a220 */ /* 0x001fe20000410000 */
[----:B------:R-:W-:Y:S01]  /*0f40*/  @!P1 F2FP.PACK_AB R10, RZ, R4 ;  /* 0x00000004ff0a923e */ /* 0x000fe200000000ff */
[----:B-1----:R-:W-:Y:S01]  /*0f50*/  @!P3 FMUL.FTZ R11, R18, R11 ;  /* 0x0000000b120bb220 */ /* 0x002fe20000410000 */
[----:B------:R-:W-:Y:S01]  /*0f60*/  BSSY B0, `(.L_x_7165) ;  /* 0x0000035000007945 */ /* 0x000fe20003800000 */
[----:B----4-:R-:W-:Y:S02]  /*0f70*/  @!P4 FMUL.FTZ R6, R29, R12 ;  /* 0x0000000c1d06c220 */ /* 0x010fe40000410000 */
[----:B------:R-:W-:-:S02]  /*0f80*/  @!P6 FMUL.FTZ R5, R16, R13 ;  /* 0x0000000d1005e220 */ /* 0x000fc40000410000 */
[----:B--2---:R-:W-:Y:S01]  /*0f90*/  @!P5 FMUL.FTZ R4, R15, R14 ;  /* 0x0000000e0f04d220 */ /* 0x004fe20000410000 */
[----:B------:R-:W-:Y:S01]  /*0fa0*/  BSSY B1, `(.L_x_7166) ;  /* 0x000002a000017945 */ /* 0x000fe20003800000 */
[----:B------:R-:W-:Y:S02]  /*0fb0*/  @!P2 F2FP.PACK_AB R12, RZ, R7 ;  /* 0x00000007ff0ca23e */ /* 0x000fe400000000ff */
[----:B------:R-:W-:Y:S02]  /*0fc0*/  @!P3 F2FP.PACK_AB R7, RZ, R11 ;  /* 0x0000000bff07b23e */ /* 0x000fe400000000ff */
[----:B------:R-:W-:Y:S02]  /*0fd0*/  @!P4 F2FP.PACK_AB R6, RZ, R6 ;  /* 0x00000006ff06c23e */ /* 0x000fe400000000ff */
[----:B------:R-:W-:Y:S02]  /*0fe0*/  @!P6 F2FP.PACK_AB R5, RZ, R5 ;  /* 0x00000005ff05e23e */ /* 0x000fe400000000ff */
[----:B------:R-:W-:Y:S01]  /*0ff0*/  @!P5 F2FP.PACK_AB R4, RZ, R4 ;  /* 0x00000004ff04d23e */ /* 0x000fe200000000ff */
        /* <DEDUP_REMOVED lines=8> */
[----:B0-----:R-:W-:Y:S01]  /*1080*/  MOV R9, 0x2 ;  /* 0x0000000200097802 */ /* 0x001fe20000000f00 */
[----:B------:R-:W-:Y:S01]  /*1090*/  IMAD.IADD R8, R0, 0x1, R23 ;  /* 0x0000000100087824 */ /* 0x000fe200078e0217 */
[----:B------:R-:W-:-:S03]  /*10a0*/  IADD3 R23, R23, 0x80, RZ ;  /* 0x0000008017177810 */ /* 0x000fc60007ffe0ff */
[----:B------:R-:W-:-:S05]  /*10b0*/  IMAD.WIDE.U32 R8, R8, R9, c[0x0][0x168] ;  /* 0x00005a0008087625 */ /* 0x000fca00078e0009 */
[----:B------:R0:W-:Y:S02]  /*10c0*/  STG.E.U16 [R8.64], R10 ;  /* 0x0000000a08007986 */ /* 0x0001e4000c101504 */
.L_x_7167:
[----:B------:R-:W-:-:S13]  /*10d0*/  ISETP.GE.AND P0, PT, R23, R2, PT ;  /* 0x000000021700720c */ /* 0x000fda0003f06270 */
[----:B------:R-:W-:Y:S05]  /*10e0*/  @P0 BRA `(.L_x_7169) ;  /* 0x000000c000000947 */ /* 0x000fea0003800000 */
[----:B0-----:R-:W-:Y:S01]  /*10f0*/  IADD3 R8, R0, R23, RZ ;  /* 0x0000001700087210 */ /* 0x001fe20007ffe0ff */
[----:B------:R-:W-:Y:S01]  /*1100*/  IMAD.MOV.U32 R9, RZ, RZ, 0x2 ;  /* 0x00000002ff097424 */ /* 0x000fe200078e00ff */
[----:B------:R-:W-:-:S03]  /*1110*/  IADD3 R23, R23, 0x80, RZ ;  /* 0x0000008017177810 */ /* 0x000fc60007ffe0ff */
[----:B------:R-:W-:-:S05]  /*1120*/  IMAD.WIDE.U32 R8, R8, R9, c[0x0][0x168] ;  /* 0x00005a0008087625 */ /* 0x000fca00078e0009 */
[----:B------:R0:W-:Y:S02]  /*1130*/  STG.E.U16 [R8.64], R12 ;  /* 0x0000000c08007986 */ /* 0x0001e4000c101504 */
.L_x_7168:
[----:B------:R-:W-:-:S13]  /*1140*/  ISETP.GE.AND P0, PT, R23, R2, PT ;  /* 0x000000021700720c */ /* 0x000fda0003f06270 */
[----:B------:R-:W-:Y:S05]  /*1150*/  @P0 BRA `(.L_x_7170) ;  /* 0x000000e000000947 */ /* 0x000fea0003800000 */
[----:B0-----:R-:W-:Y:S02]  /*1160*/  IADD3 R8, R0, R23, RZ ;  /* 0x0000001700087210 */ /* 0x001fe40007ffe0ff */
[----:B------:R-:W-:Y:S02]  /*1170*/  MOV R9, 0x2 ;  /* 0x0000000200097802 */ /* 0x000fe40000000f00 */
[----:B------:R-:W-:-:S03]  /*1180*/  IADD3 R23, R23, 0x80, RZ ;  /* 0x0000008017177810 */ /* 0x000fc60007ffe0ff */
[----:B------:R-:W-:-:S05]  /*1190*/  IMAD.WIDE.U32 R8, R8, R9, c[0x0][0x168] ;  /* 0x00005a0008087625 */ /* 0x000fca00078e0009 */
[----:B------:R0:W-:Y:S02]  /*11a0*/  STG.E.U16 [R8.64], R7 ;  /* 0x0000000708007986 */ /* 0x0001e4000c101504 */
.L_x_7169:
[----:B------:R-:W-:-:S13]  /*11b0*/  ISETP.GE.AND P0, PT, R23, R2, PT ;  /* 0x000000021700720c */ /* 0x000fda0003f06270 */
[----:B------:R-:W-:Y:S01]  /*11c0*/  @P0 BREAK B1 ;  /* 0x0000000000010942 */ /* 0x000fe20003800000 */
[----:B------:R-:W-:Y:S05]  /*11d0*/  @P0 BRA `(.L_x_7171) ;  /* 0x000000d000000947 */ /* 0x000fea0003800000 */
[----:B0-----:R-:W-:Y:S01]  /*11e0*/  HFMA2.MMA R8, -RZ, RZ, 0, 1.1920928955078125e-07 ;  /* 0x00000002ff087435 */ /* 0x001fe200000001ff */
[----:B------:R-:W-:Y:S01]  /*11f0*/  IMAD.IADD R7, R0, 0x1, R23 ;  /* 0x0000000100077824 */ /* 0x000fe200078e0217 */
[----:B------:R-:W-:Y:S02]  /*1200*/  PRMT R3, R6, 0x7610, R3 ;  /* 0x0000761006037816 */ /* 0x000fe40000000003 */
[----:B------:R-:W-:-:S06]  /*1210*/  IADD3 R23, R23, 0x80, RZ ;  /* 0x0000008017177810 */ /* 0x000fcc0007ffe0ff */
[----:B------:R-:W-:-:S05]  /*1220*/  IMAD.WIDE.U32 R6, R7, R8, c[0x0][0x168] ;  /* 0x00005a0007067625 */ /* 0x000fca00078e0008 */
[----:B------:R0:W-:Y:S02]  /*1230*/  STG.E.U16 [R6.64], R3 ;  /* 0x0000000306007986 */ /* 0x0001e4000c101504 */
.L_x_7170:
[----:B------:R-:W-:Y:S05]  /*1240*/  BSYNC B1 ;  /* 0x0000000000017941 */ /* 0x000fea0003800000 */
.L_x_7166:
[----:B------:R-:W-:-:S13]  /*1250*/  ISETP.GE.AND P0, PT, R23, R2, PT ;  /* 0x000000021700720c */ /* 0x000fda0003f06270 */
[----:B0-----:R-:W-:Y:S01]  /*1260*/  @!P0 IADD3 R6, R0, R23, RZ ;  /* 0x0000001700068210 */ /* 0x001fe20007ffe0ff */
[----:B------:R-:W-:Y:S01]  /*1270*/  @!P0 IMAD.MOV.U32 R7, RZ, RZ, 0x2 ;  /* 0x00000002ff078424 */ /* 0x000fe200078e00ff */
[----:B------:R-:W-:-:S03]  /*1280*/  @!P0 IADD3 R23, R23, 0x80, RZ ;  /* 0x0000008017178810 */ /* 0x000fc60007ffe0ff */
[----:B------:R-:W-:-:S05]  /*1290*/  @!P0 IMAD.WIDE.U32 R6, R6, R7, c[0x0][0x168] ;  /* 0x00005a0006068625 */ /* 0x000fca00078e0007 */
[----:B------:R0:W-:Y:S02]  /*12a0*/  @!P0 STG.E.U16 [R6.64], R5 ;  /* 0x0000000506008986 */ /* 0x0001e4000c101504 */
.L_x_7171:
[----:B------:R-:W-:Y:S05]  /*12b0*/  BSYNC B0 ;  /* 0x0000000000007941 */ /* 0x000fea0003800000 */
.L_x_7165:
[----:B------:R-:W-:Y:S01]  /*12c0*/  WARPSYNC 0xffffffff ;  /* 0xffffffff00007948 */ /* 0x000fe20003800000 */
[----:B------:R-:W-:-:S13]  /*12d0*/  ISETP.GE.AND P0, PT, R23, R2, PT ;  /* 0x000000021700720c */ /* 0x000fda0003f06270 */
[----:B------:R-:W-:Y:S05]  /*12e0*/  @P0 EXIT ;  /* 0x000000000000094d */ /* 0x000fea0003800000 */
[----:B------:R-:W-:Y:S02]  /*12f0*/  IADD3 R2, R0, R23, RZ ;  /* 0x0000001700027210 */ /* 0x000fe40007ffe0ff */
[----:B------:R-:W-:-:S05]  /*1300*/  MOV R3, 0x2 ;  /* 0x0000000200037802 */ /* 0x000fca0000000f00 */
[----:B------:R-:W-:-:S05]  /*1310*/  IMAD.WIDE.U32 R2, R2, R3, c[0x0][0x168] ;  /* 0x00005a0002027625 */ /* 0x000fca00078e0003 */
[----:B------:R-:W-:Y:S01]  /*1320*/  STG.E.U16 [R2.64], R4 ;  /* 0x0000000402007986 */ /* 0x000fe2000c101504 */
[----:B------:R-:W-:Y:S05]  /*1330*/  EXIT ;  /* 0x000000000000794d */ /* 0x000fea0003800000 */
.L_x_7172:
        /* <DEDUP_REMOVED lines=12> */
.L_x_9072:


//--------------------- .text._ZN2at6native29vectorized_elementwise_kernelILi4EZZZNS0_10glu_kernelERNS_18TensorIteratorBaseEENKUlvE_clEvENKUlvE1_clEvEUlN3c104HalfES7_E_St5arrayIPcLm3EEEEviT0_T1_ --------------------------
	.section	.text._ZN2at6native29vectorized_elementwise_kernelILi4EZZZNS0_10glu_kernelERNS_18TensorIteratorBaseEENKUlvE_clEvENKUlvE1_clEvEUlN3c104HalfES7_E_St5arrayIPcLm3EEEEviT0_T1_,"ax",@progbits
	.sectioninfo	@"SHI_REGISTERS=32"
	.align	128
        .global         _ZN2at6native29vectorized_elementwise_kernelILi4EZZZNS0_10glu_kernelERNS_18TensorIteratorBaseEENKUlvE_clEvENKUlvE1_clEvEUlN3c104HalfES7_E_St5arrayIPcLm3EEEEviT0_T1_
        .type           _ZN2at6native29vectorized_elementwise_kernelILi4EZZZNS0_10glu_kernelERNS_18TensorIteratorBaseEENKUlvE_clEvENKUlvE1_clEvEUlN3c104HalfES7_E_St5arrayIPcLm3EEEEviT0_T1_,@function
        .size           _ZN2at6native29vectorized_elementwise_kernelILi4EZZZNS0_10glu_kernelERNS_18TensorIteratorBaseEENKUlvE_clEvENKUlvE1_clEvEUlN3c104HalfES7_E_St5arrayIPcLm3EEEEviT0_T1_,(.L_x_9073 - _ZN2at6native29vectorized_elementwise_kernelILi4EZZZNS0_10glu_kernelERNS_18TensorIteratorBaseEENKUlvE_clEvENKUlvE1_clEvEUlN3c104HalfES7_E_St5arrayIPcLm3EEEEviT0_T1_)
        .other          _ZN2at6native29vectorized_elementwise_kernelILi4EZZZNS0_10glu_kernelERNS_18TensorIteratorBaseEENKUlvE_clEvENKUlvE1_clEvEUlN3c104HalfES7_E_St5arrayIPcLm3EEEEviT0_T1_,@"STO_CUDA_ENTRY STV_DEFAULT"
_ZN2at6native29vectorized_elementwise_kernelILi4EZZZNS0_10glu_kernelERNS_18TensorIteratorBaseEENKUlvE_clEvENKUlvE1_clEvEUlN3c104HalfES7_E_St5arrayIPcLm3EEEEviT0_T1_:
.text._ZN2at6native29vectorized_elementwise_kernelILi4EZZZNS0_10glu_kernelERNS_18TensorIteratorBaseEENKUlvE_clEvENKUlvE1_clEvEUlN3c104HalfES7_E_St5arrayIPcLm3EEEEviT0_T1_:
        /* <DEDUP_REMOVED lines=17> */
[--C-:B--2---:R-:W-:Y:S02]  /*0110*/  HADD2.F32 R14, -RZ, R10.reuse.H0_H0 ;  /* 0x2000000aff0e7230 */ /* 0x104fe40000004100 */
[----:B------:R-:W-:Y:S02]  /*0120*/  HADD2.F32 R15, -RZ, R10.H1_H1 ;  /* 0x3000000aff0f7230 */ /* 0x000fe40000004100 */
[--C-:B---3--:R-:W-:Y:S01]  /*0130*/  HADD2.F32 R12, -RZ, R8.reuse.H0_H0 ;  /* 0x20000008ff0c7230 */ /* 0x108fe20000004100 */
[----:B------:R-:W-:Y:S01]  /*0140*/  FMUL.FTZ R10, R14, -1.4426950216293334961 ;  /* 0xbfb8aa3b0e0a7820 */ /* 0x000fe20000410000 */
[--C-:B------:R-:W-:Y:S01]  /*0150*/  HADD2.F32 R14, -RZ, R11.reuse.H0_H0 ;  /* 0x2000000bff0e7230 */ /* 0x100fe20000004100 */
[----:B------:R-:W-:Y:S01]  /*0160*/  FMUL.FTZ R18, R15, -1.4426950216293334961 ;  /* 0xbfb8aa3b0f127820 */ /* 0x000fe20000410000 */
[----:B------:R-:W-:Y:S01]  /*0170*/  HADD2.F32 R11, -RZ, R11.H1_H1 ;  /* 0x3000000bff0b7230 */ /* 0x000fe20000004100 */
[----:B------:R-:W-:Y:S01]  /*0180*/  FMUL.FTZ R15, R12, -1.4426950216293334961 ;  /* 0xbfb8aa3b0c0f7820 */ /* 0x000fe20000410000 */
[--C-:B------:R-:W-:Y:S01]  /*0190*/  HADD2.F32 R12, -RZ, R9.reuse.H0_H0 ;  /* 0x20000009ff0c7230 */ /* 0x100fe20000004100 */
[----:B------:R-:W-:Y:S01]  /*01a0*/  FMUL.FTZ R14, R14, -1.4426950216293334961 ;  /* 0xbfb8aa3b0e0e7820 */ /* 0x000fe20000410000 */
[----:B0-----:R-:W-:Y:S01]  /*01b0*/  HADD2.F32 R17, -RZ, R9.H1_H1 ;  /* 0x30000009ff117230 */ /* 0x001fe20000004100 */
[----:B------:R0:W1:Y:S01]  /*01c0*/  MUFU.EX2 R13, R18 ;  /* 0x00000012000d7308 */ /* 0x0000620000000800 */
[----:B------:R-:W-:Y:S01]  /*01d0*/  HADD2.F32 R8, -RZ, R8.H1_H1 ;  /* 0x30000008ff087230 */ /* 0x000fe20000004100 */
[----:B------:R-:W-:Y:S01]  /*01e0*/  FMUL.FTZ R11, R11, -1.4426950216293334961 ;  /* 0xbfb8aa3b0b0b7820 */ /* 0x000fe20000410000 */
[----:B----4-:R-:W-:Y:S01]  /*01f0*/  HADD2.F32 R19, -RZ, R3.H0_H0 ;  /* 0x20000003ff137230 */ /* 0x010fe20000004100 */
[----:B------:R-:W-:-:S02]  /*0200*/  FMUL.FTZ R9, R12, -1.4426950216293334961 ;  /* 0xbfb8aa3b0c097820 */ /* 0x000fc40000410000 */
[----:B------:R-:W-:Y:S02]  /*0210*/  FMUL.FTZ R8, R8, -1.4426950216293334961 ;  /* 0xbfb8aa3b08087820 */ /* 0x000fe40000410000 */
[----:B------:R-:W2:Y:S01]  /*0220*/  MUFU.EX2 R14, R14 ;  /* 0x0000000e000e7308 */ /* 0x000ea20000000800 */
[----:B0-----:R-:W-:-:S07]  /*0230*/  FMUL.FTZ R18, R17, -1.4426950216293334961 ;  /* 0xbfb8aa3b11127820 */ /* 0x001fce0000410000 */
[----:B------:R-:W0:Y:S01]  /*0240*/  MUFU.EX2 R10, R10 ;  /* 0x0000000a000a7308 */ /* 0x000e220000000800 */
[----:B-1----:R-:W-:-:S07]  /*0250*/  FADD.FTZ R13, R13, 1 ;  /* 0x3f8000000d0d7421 */ /* 0x002fce0000010000 */
[----:B------:R-:W1:Y:S01]  /*0260*/  MUFU.EX2 R11, R11 ;  /* 0x0000000b000b7308 */ /* 0x000e620000000800 */
[----:B--2---:R-:W-:-:S07]  /*0270*/  FADD.FTZ R14, R14, 1 ;  /* 0x3f8000000e0e7421 */ /* 0x004fce0000010000 */
[----:B------:R-:W2:Y:S01]  /*0280*/  MUFU.EX2 R15, R15 ;  /* 0x0000000f000f7308 */ /* 0x000ea20000000800 */
[----:B0-----:R-:W-:-:S07]  /*0290*/  FADD.FTZ R12, R10, 1 ;  /* 0x3f8000000a0c7421 */ /* 0x001fce0000010000 */
[----:B------:R1:W0:Y:S08]  /*02a0*/  MUFU.EX2 R16, R8 ;  /* 0x0000000800107308 */ /* 0x0002300000000800 */
[----:B------:R-:W3:Y:S01]  /*02b0*/  MUFU.EX2 R9, R9 ;  /* 0x0000000900097308 */ /* 0x000ee20000000800 */
[----:B-1----:R-:W-:Y:S02]  /*02c0*/  FADD.FTZ R8, R11, 1 ;  /* 0x3f8000000b087421 */ /* 0x002fe40000010000 */
[----:B--2---:R-:W-:Y:S01]  /*02d0*/  FADD.FTZ R10, R15, 1 ;  /* 0x3f8000000f0a7421 */ /* 0x004fe20000010000 */
[----:B------:R-:W-:-:S02]  /*02e0*/  HADD2.F32 R15, -RZ, R2.H0_H0 ;  /* 0x20000002ff0f7230 */ /* 0x000fc40000004100 */
[----:B------:R-:W-:Y:S02]  /*02f0*/  HADD2.F32 R2, -RZ, R2.H1_H1 ;  /* 0x30000002ff027230 */ /* 0x000fe40000004100 */
[----:B------:R-:W1:Y:S01]  /*0300*/  MUFU.EX2 R18, R18 ;  /* 0x0000001200127308 */ /* 0x000e620000000800 */
[----:B0-----:R-:W-:Y:S01]  /*0310*/  FADD.FTZ R11, R16, 1 ;  /* 0x3f800000100b7421 */ /* 0x001fe20000010000 */
[----:B-----5:R-:W-:-:S06]  /*0320*/  HADD2.F32 R16, -RZ, R5.H0_H0 ;  /* 0x20000005ff107230 */ /* 0x020fcc0000004100 */
[----:B------:R1:W0:Y:S01]  /*0330*/  MUFU.RCP R17, R13 ;  /* 0x0000000d00117308 */ /* 0x0002220000001000 */
[----:B---3--:R-:W-:-:S07]  /*0340*/  FADD.FTZ R9, R9, 1 ;  /* 0x3f80000009097421 */ /* 0x008fce0000010000 */
[----:B------:R-:W2:Y:S01]  /*0350*/  MUFU.RCP R14, R14 ;  /* 0x0000000e000e7308 */ /* 0x000ea20000001000 */
[----:B-1----:R-:W-:Y:S01]  /*0360*/  FADD.FTZ R13, R18, 1 ;  /* 0x3f800000120d7421 */ /* 0x002fe20000010000 */
[----:B------:R-:W-:-:S06]  /*0370*/  HADD2.F32 R18, -RZ, R5.H1_H1 ;  /* 0x30000005ff127230 */ /* 0x000fcc0000004100 */
[----:B------:R-:W1:Y:S01]  /*0380*/  MUFU.RCP R12, R12 ;  /* 0x0000000c000c7308 */ /* 0x000e620000001000 */
[----:B0-----:R-:W-:-:S07]  /*0390*/  FMUL.FTZ R17, R2, R17 ;  /* 0x0000001102117220 */ /* 0x001fce0000410000 */
[----:B------:R-:W0:Y:S01]  /*03a0*/  MUFU.RCP R8, R8 ;  /* 0x0000000800087308 */ /* 0x000e220000001000 */
[----:B--2---:R-:W-:Y:S01]  /*03b0*/  FMUL.FTZ R14, R19, R14 ;  /* 0x0000000e130e7220 */ /* 0x004fe20000410000 */
[--C-:B------:R-:W-:Y:S02]  /*03c0*/  HADD2.F32 R19, -RZ, R4.reuse.H0_H0 ;  /* 0x20000004ff137230 */ /* 0x100fe40000004100 */
[----:B------:R-:W-:-:S04]  /*03d0*/  HADD2.F32 R4, -RZ, R4.H1_H1 ;  /* 0x30000004ff047230 */ /* 0x000fc80000004100 */
[----:B------:R-:W2:Y:S01]  /*03e0*/  MUFU.RCP R10, R10 ;  /* 0x0000000a000a7308 */ /* 0x000ea20000001000 */
[----:B-1----:R-:W-:Y:S01]  /*03f0*/  FMUL.FTZ R12, R15, R12 ;  /* 0x0000000c0f0c7220 */ /* 0x002fe20000410000 */
[----:B------:R-:W-:Y:S01]  /*0400*/  HADD2.F32 R15, -RZ, R3.H1_H1 ;  /* 0x30000003ff0f7230 */ /* 0x000fe20000004100 */
[----:B------:R-:W-:-:S03]  /*0410*/  IMAD.WIDE.U32 R2, R0, R7, c[0x0][0x168] ;  /* 0x00005a0000027625 */ /* 0x000fc600078e0007 */
[----:B------:R-:W-:Y:S02]  /*0420*/  F2FP.PACK_AB R12, R17, R12 ;  /* 0x0000000c110c723e */ /* 0x000fe400000000ff */
[----:B------:R-:W1:Y:S01]  /*0430*/  MUFU.RCP R11, R11 ;  /* 0x0000000b000b7308 */ /* 0x000e620000001000 */
[----:B0-----:R-:W-:Y:S02]  /*0440*/  FMUL.FTZ R15, R15, R8 ;  /* 0x000000080f0f7220 */ /* 0x001fe40000410000 */
[----:B------:R-:W-:-:S05]  /*0450*/  IMAD.WIDE R2, R6, 0x8, R2 ;  /* 0x0000000806027825 */ /* 0x000fca00078e0202 */
[----:B------:R-:W0:Y:S01]  /*0460*/  MUFU.RCP R9, R9 ;  /* 0x0000000900097308 */ /* 0x000e220000001000 */
[----:B--2---:R-:W-:-:S07]  /*0470*/  FMUL.FTZ R10, R19, R10 ;  /* 0x0000000a130a7220 */ /* 0x004fce0000410000 */
[----:B------:R-:W2:Y:S01]  /*0480*/  MUFU.RCP R13, R13 ;  /* 0x0000000d000d7308 */ /* 0x000ea20000001000 */
[----:B-1----:R-:W-:-:S05]  /*0490*/  FMUL.FTZ R11, R4, R11 ;  /* 0x0000000b040b7220 */ /* 0x002fca0000410000 */
[----:B------:R-:W-:Y:S01]  /*04a0*/  F2FP.PACK_AB R8, R11, R10 ;  /* 0x0000000a0b08723e */ /* 0x000fe200000000ff */
[----:B0-----:R-:W-:Y:S02]  /*04b0*/  FMUL.FTZ R9, R16, R9 ;  /* 0x0000000910097220 */ /* 0x001fe40000410000 */
[----:B--2---:R-:W-:Y:S01]  /*04c0*/  FMUL.FTZ R18, R18, R13 ;  /* 0x0000000d12127220 */ /* 0x004fe20000410000 */
[----:B------:R-:W-:-:S04]  /*04d0*/  F2FP.PACK_AB R13, R15, R14 ;  /* 0x0000000e0f0d723e */ /* 0x000fc800000000ff */
[----:B------:R-:W-:Y:S01]  /*04e0*/  F2FP.PACK_AB R9, R18, R9 ;  /* 0x000000091209723e */ /* 0x000fe200000000ff */
[----:B------:R-:W-:Y:S04]  /*04f0*/  STG.E.64 [R2.64], R12 ;  /* 0x0000000c02007986 */ /* 0x000fe8000c101b04 */
[----:B------:R-:W-:Y:S01]  /*0500*/  STG.E.64 [R2.64+0x400], R8 ;  /* 0x0004000802007986 */ /* 0x000fe2000c101b04 */
[----:B------:R-:W-:Y:S05]  /*0510*/  EXIT ;  /* 0x000000000000794d */ /* 0x000fea0003800000 */
.L_x_7173:
        /* <DEDUP_REMOVED lines=181> */
.L_x_7176:
[----:B------:R-:W-:-:S13]  /*1070*/  ISETP.GE.AND P0, PT, R23, R2, PT ;  /* 0x000000021700720c */ /* 0x000fda0003f06270 */
[----:B------:R-:W-:Y:S05]  /*1080*/  @P0 BRA `(.L_x_7178) ;  /* 0x000000c000000947 */ /* 0x000fea0003800000 */
[----:B0-----:R-:W-:Y:S01]  /*1090*/  IADD3 R8, R0, R23, RZ ;  /* 0x0000001700087210 */ /* 0x001fe20007ffe0ff */
[----:B------:R-:W-:Y:S01]  /*10a0*/  IMAD.MOV.U32 R9, RZ, RZ, 0x2 ;  /* 0x00000002ff097424 */ /* 0x000fe200078e00ff */
[----:B------:R-:W-:-:S03]  /*10b0*/  IADD3 R23, R23, 0x80, RZ ;  /* 0x0000008017177810 */ /* 0x000fc60007ffe0ff */
[----:B------:R-:W-:-:S05]  /*10c0*/  IMAD.WIDE.U32 R8, R8, R9, c[0x0][0x168] ;  /* 0x00005a0008087625 */ /* 0x000fca00078e0009 */
[----:B------:R0:W-:Y:S02]  /*10d0*/  STG.E.U16 [R8.64], R12 ;  /* 0x0000000c08007986 */ /* 0x0001e4000c101504 */
.L_x_7177:
[----:B------:R-:W-:-:S13]  /*10e0*/  ISETP.GE.AND P0, PT, R23, R2, PT ;  /* 0x000000021700720c */ /* 0x000fda0003f06270 */
[----:B------:R-:W-:Y:S05]  /*10f0*/  @P0 BRA `(.L_x_7179) ;  /* 0x000000e000000947 */ /* 0x000fea0003800000 */
[----:B0-----:R-:W-:Y:S02]  /*1100*/  IADD3 R8, R0, R23, RZ ;  /* 0x0000001700087210 */ /* 0x001fe40007ffe0ff */
[----:B------:R-:W-:Y:S02]  /*1110*/  MOV R9, 0x2 ;  /* 0x0000000200097802 */ /* 0x000fe40000000f00 */
[----:B------:R-:W-:-:S03]  /*1120*/  IADD3 R23, R23, 0x80, RZ ;  /* 0x0000008017177810 */ /* 0x000fc60007ffe0ff */
[----:B------:R-:W-:-:S05]  /*1130*/  IMAD.WIDE.U32 R8, R8, R9, c[0x0][0x168] ;  /* 0x00005a0008087625 */ /* 0x000fca00078e0009 */
[----:B------:R0:W-:Y:S02]  /*1140*/  STG.E.U16 [R8.64], R7 ;  /* 0x0000000708007986 */ /* 0x0001e4000c101504 */
.L_x_7178:
        /* <DEDUP_REMOVED lines=9> */
.L_x_7179:
[----:B------:R-:W-:Y:S05]  /*11e0*/  BSYNC B1 ;  /* 0x0000000000017941 */ /* 0x000fea0003800000 */
.L_x_7175:
[----:B------:R-:W-:-:S13]  /*11f0*/  ISETP.GE.AND P0, PT, R23, R2, PT ;  /* 0x000000021700720c */ /* 0x000fda0003f06270 */
[----:B0-----:R-:W-:Y:S01]  /*1200*/  @!P0 IADD3 R6, R0, R23, RZ ;  /* 0x0000001700068210 */ /* 0x001fe20007ffe0ff */
[----:B------:R-:W-:Y:S01]  /*1210*/  @!P0 IMAD.MOV.U32 R7, RZ, RZ, 0x2 ;  /* 0x00000002ff078424 */ /* 0x000fe200078e00ff */
[----:B------:R-:W-:-:S03]  /*1220*/  @!P0 IADD3 R23, R23, 0x80, RZ ;  /* 0x0000008017178810 */ /* 0x000fc60007ffe0ff */
[----:B------:R-:W-:-:S05]  /*1230*/  @!P0 IMAD.WIDE.U32 R6, R6, R7, c[0x0][0x168] ;  /* 0x00005a0006068625 */ /* 0x000fca00078e0007 */
[----:B------:R0:W-:Y:S02]  /*1240*/  @!P0 STG.E.U16 [R6.64], R5 ;  /* 0x0000000506008986 */ /* 0x0001e4000c101504 */
.L_x_7180:
[----:B------:R-:W-:Y:S05]  /*1250*/  BSYNC B0 ;  /* 0x0000000000007941 */ /* 0x000fea0003800000 */
.L_x_7174:
        /* <DEDUP_REMOVED lines=8> */
.L_x_7181:
        /* <DEDUP_REMOVED lines=10> */
.L_x_9073:


//--------------------- .text._ZN2at6native29vectorized_elementwise_kernelILi8EZZZNS0_10glu_kernelERNS_18TensorIteratorBaseEENKUlvE_clEvENKUlvE1_clEvEUlN3c104HalfES7_E_St5arrayIPcLm3EEEEviT0_T1_ --------------------------
	.section	.text._ZN2at6native29vectorized_elementwise_kernelILi8EZZZNS0_10glu_kernelERNS_18TensorIteratorBaseEENKUlvE_clEvENKUlvE1_clEvEUlN3c104HalfES7_E_St5arrayIPcLm3EEEEviT0_T1_,"ax",@progbits
	.sectioninfo	@"SHI_REGISTERS=4"
	.align	128
        .global         _ZN2at6native29vectorized_elementwise_kernelILi8EZZZNS0_10glu_kernelERNS_18TensorIteratorBaseEENKUlvE_clEvENKUlvE1_clEvEUlN3c104HalfES7_E_St5arrayIPcLm3EEEEviT0_T1_
        .type           _ZN2at6native29vectorized_elementwise_kernelILi8EZZZNS0_10glu_kernelERNS_18TensorIteratorBaseEENKUlvE_clEvENKUlvE1_clEvEUlN3c104HalfES7_E_St5arrayIPcLm3EEEEviT0_T1_,@function
        .size           _ZN2at6native29vectorized_elementwise_kernelILi8EZZZNS0_10glu_kernelERNS_18TensorIteratorBaseEENKUlvE_clEvENKUlvE1_clEvEUlN3c104HalfES7_E_St5arrayIPcLm3EEEEviT0_T1_,(.L_x_9074 - _ZN2at6native29vectorized_elementwise_kernelILi8EZZZNS0_10glu_kernelERNS_18TensorIteratorBaseEENKUlvE_clEvENKUlvE1_clEvEUlN3c104HalfES7_E_St5arrayIPcLm3EEEEviT0_T1_)
        .other          _ZN2at6native29vectorized_elementwise_kernelILi8EZZZNS0_10glu_kernelERNS_18TensorIteratorBaseEENKUlvE_clEvENKUlvE1_clEvEUlN3c104HalfES7_E_St5arrayIPcLm3EEEEviT0_T1_,@"STO_CUDA_ENTRY STV_DEFAULT"
_ZN2at6native29vectorized_elementwise_kernelILi8EZZZNS0_10glu_kernelERNS_18TensorIteratorBaseEENKUlvE_clEvENKUlvE1_clEvEUlN3c104HalfES7_E_St5arrayIPcLm3EEEEviT0_T1_:
.text._ZN2at6native29vectorized_elementwise_kernelILi8EZZZNS0_10glu_kernelERNS_18TensorIteratorBaseEENKUlvE_clEvENKUlvE1_clEvEUlN3c104HalfES7_E_St5arrayIPcLm3EEEEviT0_T1_:
[----:B------:R-:W-:Y:S02]  /*0000*/  MOV R1, c[0x0][0x28] ;  /* 0x00000a0000017a02 */ /* 0x000fe40000000f00 */
[----:B------:R-:W-:Y:S05]  /*0010*/  EXIT ;  /* 0x000000000000794d */ /* 0x000fea0003800000 */
.L_x_7182:
        /* <DEDUP_REMOVED lines=14> */
.L_x_9074:


//--------------------- .text._ZN2at6native18elementwise_kernelILi128ELi4EZNS0_15gpu_kernel_implIZZZNS0_10glu_kernelERNS_18TensorIteratorBaseEENKUlvE_clEvENKUlvE0_clEvEUlffE_EEvS4_RKT_EUliE_EEviT1_ --------------------------
	.section	.text._ZN2at6native18elementwise_kernelILi128ELi4EZNS0_15gpu_kernel_implIZZZNS0_10glu_kernelERNS_18TensorIteratorBaseEENKUlvE_clEvENKUlvE0_clEvEUlffE_EEvS4_RKT_EUliE_EEviT1_,"ax",@progbits
	.sectioninfo	@"SHI_REGISTERS=26"
	.align	128
        .global         _ZN2at6native18elementwise_kernelILi128ELi4EZNS0_15gpu_kernel_implIZZZNS0_10glu_kernelERNS_18TensorIteratorBaseEENKUlvE_clEvENKUlvE0_clEvEUlffE_EEvS4_RKT_EUliE_EEviT1_
        .type           _ZN2at6native18elementwise_kernelILi128ELi4EZNS0_15gpu_kernel_implIZZZNS0_10glu_kernelERNS_18TensorIteratorBaseEENKUlvE_clEvENKUlvE0_clEvEUlffE_EEvS4_RKT_EUliE_EEviT1_,@function
        .size           _ZN2at6native18elementwise_kernelILi128ELi4EZNS0_15gpu_kernel_implIZZZNS0_10glu_kernelERNS_18TensorIteratorBaseEENKUlvE_clEvENKUlvE0_clEvEUlffE_EEvS4_RKT_EUliE_EEviT1_,(.L_x_9075 - _ZN2at6native18elementwise_kernelILi128ELi4EZNS0_15gpu_kernel_implIZZZNS0_10glu_kernelERNS_18TensorIteratorBaseEENKUlvE_clEvENKUlvE0_clEvEUlffE_EEvS4_RKT_EUliE_EEviT1_)
        .other          _ZN2at6native18elementwise_kernelILi128ELi4EZNS0_15gpu_kernel_implIZZZNS0_10glu_kernelERNS_18TensorIteratorBaseEENKUlvE_clEvENKUlvE0_clEvEUlffE_EEvS4_RKT_EUliE_EEviT1_,@"STO_CUDA_ENTRY STV_DEFAULT"
_ZN2at6native18elementwise_kernelILi128ELi4EZNS0_15gpu_kernel_implIZZZNS0_10glu_kernelERNS_18TensorIteratorBaseEENKUlvE_clEvENKUlvE0_clEvEUlffE_EEvS4_RKT_EUliE_EEviT1_:
.text._ZN2at6native18elementwise_kernelILi128ELi4EZNS0_15gpu_kernel_implIZZZNS0_10glu_kernelERNS_18TensorIteratorBaseEENKUlvE_clEvENKUlvE0_clEvEUlffE_EEvS4_RKT_EUliE_EEviT1_:
        /* <DEDUP_REMOVED lines=263> */
.L_x_7185:
        /* <DEDUP_REMOVED lines=20> */
.L_x_7190:
[----:B------:R-:W2:Y:S02]  /*11b0*/  LDG.E.U8 R2, [R2.64] ;  /* 0x0000002402027981 */ /* 0x000ea4000c1e1100 */
[----:B--2---:R0:W1:Y:S01]  /*11c0*/  I2F.U16 R23, R2 ;  /* 0x0000000200177306 */ /* 0x0040620000101000 */
[----:B------:R-:W-:Y:S05]  /*11d0*/  BRA `(.L_x_7192) ;  /* 0x00000ca000007947 */ /* 0x000fea0003800000 */
.L_x_7189:
        /* <DEDUP_REMOVED lines=9> */
.L_x_7194:
[----:B------:R-:W2:Y:S02]  /*1270*/  LDG.E R2, [R2.64] ;  /* 0x0000002402027981 */ /* 0x000ea4000c1e1900 */
[----:B--2---:R0:W1:Y:S01]  /*1280*/  I2F R23, R2 ;  /* 0x0000000200177306 */ /* 0x0040620000201400 */
[----:B------:R-:W-:Y:S05]  /*1290*/  BRA `(.L_x_7192) ;  /* 0x00000be000007947 */ /* 0x000fea0003800000 */
.L_x_7193:
[----:B------:R-:W2:Y:S02]  /*12a0*/  LDG.E.U16 R2, [R2.64] ;  /* 0x0000002402027981 */ /* 0x000ea4000c1e1500 */
[----:B--2---:R0:W1:Y:S01]  /*12b0*/  I2F.S16 R23, R2 ;  /* 0x0000000200177306 */ /* 0x0040620000101400 */
[----:B------:R-:W-:Y:S05]  /*12c0*/  BRA `(.L_x_7192) ;  /* 0x00000bb000007947 */ /* 0x000fea0003800000 */
.L_x_7188:
        /* <DEDUP_REMOVED lines=8> */
.L_x_7196:
[----:B------:R-:W2:Y:S02]  /*1350*/  LDG.E.U16 R2, [R2.64] ;  /* 0x0000002402027981 */ /* 0x000ea4000c1e1500 */
[----:B--2---:R-:W-:Y:S01]  /*1360*/  HADD2.F32 R23, -RZ, R2.H0_H0 ;  /* 0x20000002ff177230 */ /* 0x004fe20000004100 */
[----:B------:R-:W-:Y:S05]  /*1370*/  BRA `(.L_x_7192) ;  /* 0x00000b0000007947 */ /* 0x000fea0003800000 */
.L_x_7195:
        /* <DEDUP_REMOVED lines=8> */
.L_x_7198:
[----:B------:R-:W2:Y:S02]  /*1400*/  LDG.E.U16 R2, [R2.64] ;  /* 0x0000002402027981 */ /* 0x000ea4000c1e1500 */
[----:B--2---:R-:W-:Y:S01]  /*1410*/  HADD2.F32 R23, -RZ, R2.H0_H0 ;  /* 0x20000002ff177230 */ /* 0x004fe20000004100 */
[----:B------:R-:W-:Y:S05]  /*1420*/  BRA `(.L_x_7192) ;  /* 0x00000a5000007947 */ /* 0x000fea0003800000 */
.L_x_7197:
[----:B------:R-:W2:Y:S02]  /*1430*/  LDG.E.64 R2, [R2.64] ;  /* 0x0000002402027981 */ /* 0x000ea4000c1e1b00 */
[----:B--2---:R-:W0:Y:S01]  /*1440*/  F2F.F32.F64 R23, R2 ;  /* 0x0000000200177310 */ /* 0x004e220000301000 */
[----:B------:R-:W0:-:S14]  /*1450*/  DSETP.GEU.AND P0, PT, |R2|, c[0x2][0x0], PT ;  /* 0x008000000200762a */ /* 0x000e1c0003f0e200 */
[----:B0-----:R-:W-:Y:S01]  /*1460*/  @!P0 FMUL R23, R23, 1.175494350822287508e-38 ;  /* 0x0080000017178820 */ /* 0x001fe20000400000 */
[----:B------:R-:W-:Y:S05]  /*1470*/  BRA `(.L_x_7192) ;  /* 0x00000a0000007947 */ /* 0x000fea0003800000 */
.L_x_7187:
        /* <DEDUP_REMOVED lines=12> */
.L_x_7201:
[----:B------:R-:W2:Y:S02]  /*1540*/  LDG.E.64 R2, [R2.64] ;  /* 0x0000002402027981 */ /* 0x000ea4000c1e1b00 */
[----:B--2---:R-:W0:Y:S01]  /*1550*/  F2F.F32.F64 R23, R2 ;  /* 0x0000000200177310 */ /* 0x004e220000301000 */
[----:B------:R-:W0:-:S14]  /*1560*/  DSETP.GEU.AND P0, PT, |R2|, c[0x2][0x0], PT ;  /* 0x008000000200762a */ /* 0x000e1c0003f0e200 */
[----:B0-----:R-:W-:Y:S01]  /*1570*/  @!P0 FMUL R23, R23, 1.175494350822287508e-38 ;  /* 0x0080000017178820 */ /* 0x001fe20000400000 */
[----:B------:R-:W-:Y:S05]  /*1580*/  BRA `(.L_x_7192) ;  /* 0x000008f000007947 */ /* 0x000fea0003800000 */
.L_x_7200:
        /* <DEDUP_REMOVED lines=26> */
.L_x_7203:
        /* <DEDUP_REMOVED lines=13> */
.L_x_7202:
[----:B------:R-:W2:Y:S02]  /*1800*/  LDG.E.U16 R2, [R2.64] ;  /* 0x0000002402027981 */ /* 0x000ea4000c1e1500 */
[----:B--2---:R-:W-:Y:S01]  /*1810*/  PRMT R23, RZ, 0x5410, R2 ;  /* 0x00005410ff177816 */ /* 0x004fe20000000002 */
[----:B------:R-:W-:Y:S05]  /*1820*/  BRA `(.L_x_7192) ;  /* 0x0000065000007947 */ /* 0x000fea0003800000 */
.L_x_7199:
        /* <DEDUP_REMOVED lines=11> */
.L_x_7206:
        /* <DEDUP_REMOVED lines=20> */
.L_x_7208:
[----:B------:R-:W-:Y:S05]  /*1a20*/  BSYNC B0 ;  /* 0x0000000000007941 */ /* 0x000fea0003800000 */
.L_x_7207:
[----:B------:R-:W-:Y:S01]  /*1a30*/  IMAD.SHL.U32 R2, R2, 0x100000, RZ ;  /* 0x0010000002027824 */ /* 0x000fe200078e00ff */
[----:B------:R-:W-:-:S04]  /*1a40*/  LEA R0, R0, 0x3b800000, 0x17 ;  /* 0x3b80000000007811 */ /* 0x000fc800078eb8ff */
[----:B------:R-:W-:Y:S01]  /*1a50*/  LOP3.LUT R23, R0, R2, R23, 0xfe, !PT ;  /* 0x0000000200177212 */ /* 0x000fe200078efe17 */
[----:B------:R-:W-:Y:S05]  /*1a60*/  BRA `(.L_x_7192) ;  /* 0x0000041000007947 */ /* 0x000fea0003800000 */
.L_x_7205:
        /* <DEDUP_REMOVED lines=20> */
.L_x_7210:
[----:B------:R-:W-:Y:S05]  /*1bb0*/  BSYNC B0 ;  /* 0x0000000000007941 */ /* 0x000fea0003800000 */
.L_x_7209:
[----:B------:R-:W-:Y:S01]  /*1bc0*/  IMAD.SHL.U32 R2, R2, 0x200000, RZ ;  /* 0x0020000002027824 */ /* 0x000fe200078e00ff */
[----:B------:R-:W-:-:S04]  /*1bd0*/  LEA R0, R0, 0x37800000, 0x17 ;  /* 0x3780000000007811 */ /* 0x000fc800078eb8ff */
[----:B------:R-:W-:Y:S01]  /*1be0*/  LOP3.LUT R23, R0, R2, R23, 0xfe, !PT ;  /* 0x0000000200177212 */ /* 0x000fe200078efe17 */
[----:B------:R-:W-:Y:S05]  /*1bf0*/  BRA `(.L_x_7192) ;  /* 0x0000028000007947 */ /* 0x000fea0003800000 */
.L_x_7204:
        /* <DEDUP_REMOVED lines=14> */
.L_x_7191:
        /* <DEDUP_REMOVED lines=21> */
.L_x_7212:
[----:B------:R-:W2:Y:S02]  /*1e30*/  LDG.E.64 R2, [R2.64] ;  /* 0x0000002402027981 */ /* 0x000ea4000c1e1b00 */
[----:B--2---:R0:W1:Y:S01]  /*1e40*/  I2F.U64 R23, R2 ;  /* 0x0000000200177312 */ /* 0x0040620000301000 */
[----:B------:R-:W-:Y:S05]  /*1e50*/  BRA `(.L_x_7192) ;  /* 0x0000002000007947 */ /* 0x000fea0003800000 */
.L_x_7211:
[----:B------:R-:W2:Y:S02]  /*1e60*/  LDG.E R2, [R2.64] ;  /* 0x0000002402027981 */ /* 0x000ea4000c1e1900 */
[----:B--2---:R0:W1:Y:S02]  /*1e70*/  I2F.U32 R23, R2 ;  /* 0x0000000200177306 */ /* 0x0040640000201000 */
.L_x_7192:
[----:B------:R-:W-:Y:S05]  /*1e80*/  BSYNC B6 ;  /* 0x0000000000067941 */ /* 0x000fea0003800000 */
.L_x_7186:
        /* <DEDUP_REMOVED lines=16> */
[----:B--2---:R-:W0:Y:S01]  /*1f90*/  I2F.S16 R0, R0 ;  /* 0x0000000000007306 */ /* 0x004e220000101400 */
[----:B------:R-:W-:Y:S05]  /*1fa0*/  BRA `(.L_x_7219) ;  /* 0x00000cd000007947 */ /* 0x000fea0003800000 */
.L_x_7217:
[----:B------:R-:W2:Y:S02]  /*1fb0*/  LDG.E.U8 R0, [R2.64] ;  /* 0x0000002402007981 */ /* 0x000ea4000c1e1100 */
[----:B--2---:R-:W0:Y:S01]  /*1fc0*/  I2F.U16 R0, R0 ;  /* 0x0000000000007306 */ /* 0x004e220000101000 */
[----:B------:R-:W-:Y:S05]  /*1fd0*/  BRA `(.L_x_7219) ;  /* 0x00000ca000007947 */ /* 0x000fea0003800000 */
.L_x_7216:
        /* <DEDUP_REMOVED lines=9> */
.L_x_7221:
[----:B------:R-:W2:Y:S02]  /*2070*/  LDG.E R0, [R2.64] ;  /* 0x0000002402007981 */ /* 0x000ea4000c1e1900 */
[----:B--2---:R-:W0:Y:S01]  /*2080*/  I2F R0, R0 ;  /* 0x0000000000007306 */ /* 0x004e220000201400 */
[----:B------:R-:W-:Y:S05]  /*2090*/  BRA `(.L_x_7219) ;  /* 0x00000be000007947 */ /* 0x000fea0003800000 */
.L_x_7220:
[----:B------:R-:W2:Y:S02]  /*20a0*/  LDG.E.U16 R0, [R2.64] ;  /* 0x0000002402007981 */ /* 0x000ea4000c1e1500 */
[----:B--2---:R-:W0:Y:S01]  /*20b0*/  I2F.S16 R0, R0 ;  /* 0x0000000000007306 */ /* 0x004e220000101400 */
[----:B------:R-:W-:Y:S05]  /*20c0*/  BRA `(.L_x_7219) ;  /* 0x00000bb000007947 */ /* 0x000fea0003800000 */
.L_x_7215:
        /* <DEDUP_REMOVED lines=8> */
.L_x_7223:
[----:B------:R-:W2:Y:S02]  /*2150*/  LDG.E.U16 R0, [R2.64] ;  /* 0x0000002402007981 */ /* 0x000ea4000c1e1500 */
[----:B--2---:R-:W-:Y:S01]  /*2160*/  HADD2.F32 R0, -RZ, R0.H0_H0 ;  /* 0x20000000ff007230 */ /* 0x004fe20000004100 */
[----:B------:R-:W-:Y:S05]  /*2170*/  BRA `(.L_x_7219) ;  /* 0x00000b0000007947 */ /* 0x000fea0003800000 */
.L_x_7222:
        /* <DEDUP_REMOVED lines=8> */
.L_x_7225:
[----:B------:R-:W2:Y:S02]  /*2200*/  LDG.E.U16 R0, [R2.64] ;  /* 0x0000002402007981 */ /* 0x000ea4000c1e1500 */
[----:B--2---:R-:W-:Y:S01]  /*2210*/  HADD2.F32 R0, -RZ, R0.H0_H0 ;  /* 0x20000000ff007230 */ /* 0x004fe20000004100 */
[----:B------:R-:W-:Y:S05]  /*2220*/  BRA `(.L_x_7219) ;  /* 0x00000a5000007947 */ /* 0x000fea0003800000 */
.L_x_7224:
[----:B------:R-:W2:Y:S02]  /*2230*/  LDG.E.64 R2, [R2.64] ;  /* 0x0000002402027981 */ /* 0x000ea4000c1e1b00 */
[----:B--2---:R-:W0:Y:S01]  /*2240*/  F2F.F32.F64 R0, R2 ;  /* 0x0000000200007310 */ /* 0x004e220000301000 */
[----:B------:R-:W0:-:S14]  /*2250*/  DSETP.GEU.AND P0, PT, |R2|, c[0x2][0x0], PT ;  /* 0x008000000200762a */ /* 0x000e1c0003f0e200 */
[----:B0-----:R-:W-:Y:S01]  /*2260*/  @!P0 FMUL R0, R0, 1.175494350822287508e-38 ;  /* 0x0080000000008820 */ /* 0x001fe20000400000 */
[----:B------:R-:W-:Y:S05]  /*2270*/  BRA `(.L_x_7219) ;  /* 0x00000a0000007947 */ /* 0x000fea0003800000 */
.L_x_7214:
        /* <DEDUP_REMOVED lines=12> */
.L_x_7228:
[----:B------:R-:W2:Y:S02]  /*2340*/  LDG.E.64 R2, [R2.64] ;  /* 0x0000002402027981 */ /* 0x000ea4000c1e1b00 */
[----:B--2---:R-:W0:Y:S01]  /*2350*/  F2F.F32.F64 R0, R2 ;  /* 0x0000000200007310 */ /* 0x004e220000301000 */
[----:B------:R-:W0:-:S14]  /*2360*/  DSETP.GEU.AND P0, PT, |R2|, c[0x2][0x0], PT ;  /* 0x008000000200762a */ /* 0x000e1c0003f0e200 */
[----:B0-----:R-:W-:Y:S01]  /*2370*/  @!P0 FMUL R0, R0, 1.175494350822287508e-38 ;  /* 0x0080000000008820 */ /* 0x001fe20000400000 */
[----:B------:R-:W-:Y:S05]  /*2380*/  BRA `(.L_x_7219) ;  /* 0x000008f000007947 */ /* 0x000fea0003800000 */
.L_x_7227:
        /* <DEDUP_REMOVED lines=26> */
.L_x_7230:
        /* <DEDUP_REMOVED lines=13> */
.L_x_7229:
[----:B------:R-:W2:Y:S02]  /*2600*/  LDG.E.U16 R0, [R2.64] ;  /* 0x0000002402007981 */ /* 0x000ea4000c1e1500 */
[----:B--2---:R-:W-:Y:S01]  /*2610*/  PRMT R0, RZ, 0x5410, R0 ;  /* 0x00005410ff007816 */ /* 0x004fe20000000000 */
[----:B------:R-:W-:Y:S05]  /*2620*/  BRA `(.L_x_7219) ;  /* 0x0000065000007947 */ /* 0x000fea0003800000 */
.L_x_7226:
        /* <DEDUP_REMOVED lines=9> */
[----:B--2---:R-:W0:Y:S01]  /*26c0*/  I2F.U16 R0, R0 ;  /* 0x0000000000007306 */ /* 0x004e220000101000 */
[----:B------:R-:W-:Y:S05]  /*26d0*/  BRA `(.L_x_7219) ;  /* 0x000005a000007947 */ /* 0x000fea0003800000 */
.L_x_7233:
        /* <DEDUP_REMOVED lines=20> */
.L_x_7235:
[----:B------:R-:W-:Y:S05]  /*2820*/  BSYNC B0 ;  /* 0x0000000000007941 */ /* 0x000fea0003800000 */
.L_x_7234:
[----:B------:R-:W-:Y:S01]  /*2830*/  LEA R3, R0, 0x3b800000, 0x17 ;  /* 0x3b80000000037811 */ /* 0x000fe200078eb8ff */
[----:B------:R-:W-:-:S05]  /*2840*/  IMAD.SHL.U32 R0, R2, 0x100000, RZ ;  /* 0x0010000002007824 */ /* 0x000fca00078e00ff */
[----:B------:R-:W-:Y:S01]  /*2850*/  LOP3.LUT R0, R3, R0, R4, 0xfe, !PT ;  /* 0x0000000003007212 */ /* 0x000fe200078efe04 */
[----:B------:R-:W-:Y:S05]  /*2860*/  BRA `(.L_x_7219) ;  /* 0x0000041000007947 */ /* 0x000fea0003800000 */
.L_x_7232:
        /* <DEDUP_REMOVED lines=20> */
.L_x_7237:
[----:B------:R-:W-:Y:S05]  /*29b0*/  BSYNC B0 ;  /* 0x0000000000007941 */ /* 0x000fea0003800000 */
.L_x_7236:
[----:B------:R-:W-:Y:S01]  /*29c0*/  LEA R3, R0, 0x37800000, 0x17 ;  /* 0x3780000000037811 */ /* 0x000fe200078eb8ff */
[----:B------:R-:W-:-:S05]  /*29d0*/  IMAD.SHL.U32 R0, R2, 0x200000, RZ ;  /* 0x0020000002007824 */ /* 0x000fca00078e00ff */
[----:B------:R-:W-:Y:S01]  /*29e0*/  LOP3.LUT R0, R3, R0, R4, 0xfe, !PT ;  /* 0x0000000003007212 */ /* 0x000fe200078efe04 */
[----:B------:R-:W-:Y:S05]  /*29f0*/  BRA `(.L_x_7219) ;  /* 0x0000028000007947 */ /* 0x000fea0003800000 */
.L_x_7231:
        /* <DEDUP_REMOVED lines=14> */
.L_x_7218:
        /* <DEDUP_REMOVED lines=21> */
.L_x_7239:
[----:B------:R-:W2:Y:S02]  /*2c30*/  LDG.E.64 R2, [R2.64] ;  /* 0x0000002402027981 */ /* 0x000ea4000c1e1b00 */
[----:B--2---:R0:W2:Y:S01]  /*2c40*/  I2F.U64 R0, R2 ;  /* 0x0000000200007312 */ /* 0x0040a20000301000 */
[----:B------:R-:W-:Y:S05]  /*2c50*/  BRA `(.L_x_7219) ;  /* 0x0000002000007947 */ /* 0x000fea0003800000 */
.L_x_7238:
[----:B------:R-:W2:Y:S02]  /*2c60*/  LDG.E R0, [R2.64] ;  /* 0x0000002402007981 */ /* 0x000ea4000c1e1900 */
[----:B--2---:R-:W0:Y:S02]  /*2c70*/  I2F.U32 R0, R0 ;  /* 0x0000000000007306 */ /* 0x004e240000201000 */
.L_x_7219:
[----:B------:R-:W-:Y:S05]  /*2c80*/  BSYNC B6 ;  /* 0x0000000000067941 */ /* 0x000fea0003800000 */
.L_x_7213:
[----:B------:R-:W3:Y:S01]  /*2c90*/  LDC.U8 R5, c[0x0][0x3e1] ;  /* 0x0000f840ff057b82 */ /* 0x000ee20000000000 */
[----:B0-2--5:R-:W-:-:S06]  /*2ca0*/  FMUL.FTZ R0, R0, -1.4426950216293334961 ;  /* 0xbfb8aa3b00007820 */ /* 0x025fcc0000410000 */
[----:B------:R-:W0:Y:S02]  /*2cb0*/  MUFU.EX2 R0, R0 ;  /* 0x0000000000007308 */ /* 0x000e240000000800 */
[----:B0-----:R-:W-:Y:S01]  /*2cc0*/  FADD.FTZ R3, R0, 1 ;  /* 0x3f80000000037421 */ /* 0x001fe20000010000 */
[----:B---3--:R-:W-:-:S05]  /*2cd0*/  PRMT R4, R5, 0x9910, RZ ;  /* 0x0000991005047816 */ /* 0x008fca00000000ff */
[----:B------:R-:W0:Y:S01]  /*2ce0*/  MUFU.RCP R2, R3 ;  /* 0x0000000300027308 */ /* 0x000e220000001000 */
[----:B------:R-:W-:Y:S01]  /*2cf0*/  ISETP.GT.AND P0, PT, R4, 0x9, PT ;  /* 0x000000090400780c */ /* 0x000fe20003f04270 */
[----:B01----:R-:W-:-:S12]  /*2d00*/  FMUL.FTZ R2, R2, R23 ;  /* 0x0000001702027220 */ /* 0x003fd80000410000 */
        /* <DEDUP_REMOVED lines=12> */
.L_x_7243:
[----:B------:R-:W0:Y:S02]  /*2dd0*/  F2I.S64.TRUNC R2, R2 ;  /* 0x0000000200027311 */ /* 0x000e24000020d900 */
[----:B0-----:R-:W-:-:S05]  /*2de0*/  IMAD.MOV.U32 R5, RZ, RZ, R2 ;  /* 0x000000ffff057224 */ /* 0x001fca00078e0002 */
[----:B------:R0:W-:Y:S01]  /*2df0*/  STG.E.U8 [R16.64], R5 ;  /* 0x0000000510007986 */ /* 0x0001e2000c101124 */
[----:B------:R-:W-:Y:S05]  /*2e00*/  BRA `(.L_x_7245) ;  /* 0x00000d3000007947 */ /* 0x000fea0003800000 */
.L_x_7242:
        /* <DEDUP_REMOVED lines=9> */
.L_x_7247:
[----:B------:R-:W0:Y:S02]  /*2ea0*/  F2I.FTZ.TRUNC.NTZ R3, R2 ;  /* 0x0000000200037305 */ /* 0x000e24000021f100 */
[----:B0-----:R0:W-:Y:S01]  /*2eb0*/  STG.E [R16.64], R3 ;  /* 0x0000000310007986 */ /* 0x0011e2000c101924 */
[----:B------:R-:W-:Y:S05]  /*2ec0*/  BRA `(.L_x_7245) ;  /* 0x00000c7000007947 */ /* 0x000fea0003800000 */
.L_x_7246:
[----:B------:R-:W0:Y:S02]  /*2ed0*/  F2I.FTZ.TRUNC.NTZ R3, R2 ;  /* 0x0000000200037305 */ /* 0x000e24000021f100 */
[----:B0-----:R0:W-:Y:S01]  /*2ee0*/  STG.E.U16 [R16.64], R3 ;  /* 0x0000000310007986 */ /* 0x0011e2000c101524 */
[----:B------:R-:W-:Y:S05]  /*2ef0*/  BRA `(.L_x_7245) ;  /* 0x00000c4000007947 */ /* 0x000fea0003800000 */
.L_x_7241:
        /* <DEDUP_REMOVED lines=8> */
.L_x_7249:
[----:B------:R-:W-:-:S05]  /*2f80*/  F2FP.PACK_AB R2, RZ, R2 ;  /* 0x00000002ff02723e */ /* 0x000fca00000000ff */
[----:B------:R0:W-:Y:S01]  /*2f90*/  STG.E.U16 [R16.64], R2 ;  /* 0x0000000210007986 */ /* 0x0001e2000c101524 */
[----:B------:R-:W-:Y:S05]  /*2fa0*/  BRA `(.L_x_7245) ;  /* 0x00000b9000007947 */ /* 0x000fea0003800000 */
.L_x_7248:
        /* <DEDUP_REMOVED lines=9> */
.L_x_7251:
[----:B------:R-:W-:-:S04]  /*3040*/  F2FP.PACK_AB R3, RZ, R2 ;  /* 0x00000002ff03723e */ /* 0x000fc800000000ff */
[----:B------:R-:W-:-:S05]  /*3050*/  PRMT R3, R3, 0x5410, RZ ;  /* 0x0000541003037816 */ /* 0x000fca00000000ff */
[----:B------:R0:W-:Y:S01]  /*3060*/  STG.E [R16.64], R3 ;  /* 0x0000000310007986 */ /* 0x0001e2000c101924 */
[----:B------:R-:W-:Y:S05]  /*3070*/  BRA `(.L_x_7245) ;  /* 0x00000ac000007947 */ /* 0x000fea0003800000 */
.L_x_7250:
[----:B------:R-:W-:-:S06]  /*3080*/  FMUL.FTZ R2, R2, 1 ;  /* 0x3f80000002027820 */ /* 0x000fcc0000410000 */
[----:B------:R-:W0:Y:S02]  /*3090*/  F2F.F64.F32 R2, R2 ;  /* 0x0000000200027310 */ /* 0x000e240000201800 */
[----:B0-----:R0:W-:Y:S01]  /*30a0*/  STG.E.64 [R16.64], R2 ;  /* 0x0000000210007986 */ /* 0x0011e2000c101b24 */
[----:B------:R-:W-:Y:S05]  /*30b0*/  BRA `(.L_x_7245) ;  /* 0x00000a8000007947 */ /* 0x000fea0003800000 */
.L_x_7240:
        /* <DEDUP_REMOVED lines=12> */
.L_x_7254:
[----:B------:R-:W-:Y:S01]  /*3180*/  FMUL.FTZ R4, R2, 1 ;  /* 0x3f80000002047820 */ /* 0x000fe20000410000 */
[----:B------:R-:W-:-:S05]  /*3190*/  CS2R R6, SRZ ;  /* 0x0000000000067805 */ /* 0x000fca000001ff00 */
[----:B------:R-:W0:Y:S02]  /*31a0*/  F2F.F64.F32 R4, R4 ;  /* 0x0000000400047310 */ /* 0x000e240000201800 */
[----:B0-----:R0:W-:Y:S01]  /*31b0*/  STG.E.128 [R16.64], R4 ;  /* 0x0000000410007986 */ /* 0x0011e2000c101d24 */
[----:B------:R-:W-:Y:S05]  /*31c0*/  BRA `(.L_x_7245) ;  /* 0x0000097000007947 */ /* 0x000fea0003800000 */
.L_x_7253:
        /* <DEDUP_REMOVED lines=20> */
.L_x_7258:
[----:B------:R-:W-:Y:S05]  /*3310*/  BSYNC B0 ;  /* 0x0000000000007941 */ /* 0x000fea0003800000 */
.L_x_7257:
[----:B------:R-:W-:-:S05]  /*3320*/  LOP3.LUT R5, R0, R5, RZ, 0xfc, !PT ;  /* 0x0000000500057212 */ /* 0x000fca00078efcff */
[----:B------:R0:W-:Y:S01]  /*3330*/  STG.E.U8 [R16.64], R5 ;  /* 0x0000000510007986 */ /* 0x0001e2000c101124 */
[----:B------:R-:W-:Y:S05]  /*3340*/  BRA `(.L_x_7245) ;  /* 0x000007f000007947 */ /* 0x000fea0003800000 */
.L_x_7256:
        /* <DEDUP_REMOVED lines=12> */
.L_x_7260:
[----:B------:R-:W-:Y:S01]  /*3410*/  IMAD.MOV.U32 R0, RZ, RZ, 0x7f ;  /* 0x0000007fff007424 */ /* 0x000fe200078e00ff */
[----:B------:R-:W-:-:S04]  /*3420*/  ISETP.GT.U32.AND P0, PT, R4, 0x7f800000, PT ;  /* 0x7f8000000400780c */ /* 0x000fc80003f04070 */
[----:B------:R-:W-:-:S04]  /*3430*/  SEL R0, R0, 0x7c, P0 ;  /* 0x0000007c00007807 */ /* 0x000fc80000000000 */
.L_x_7261:
[----:B------:R-:W-:Y:S05]  /*3440*/  BSYNC B0 ;  /* 0x0000000000007941 */ /* 0x000fea0003800000 */
.L_x_7259:
[----:B------:R-:W-:-:S04]  /*3450*/  LOP3.LUT R2, R2, 0x80000000, RZ, 0xc0, !PT ;  /* 0x8000000002027812 */ /* 0x000fc800078ec0ff */
[----:B------:R-:W-:-:S04]  /*3460*/  SHF.R.U32.HI R3, RZ, 0x18, R2 ;  /* 0x00000018ff037819 */ /* 0x000fc80000011602 */
[----:B------:R-:W-:-:S05]  /*3470*/  LOP3.LUT R3, R0, R3, RZ, 0xfc, !PT ;  /* 0x0000000300037212 */ /* 0x000fca00078efcff */
[----:B------:R0:W-:Y:S01]  /*3480*/  STG.E.U8 [R16.64], R3 ;  /* 0x0000000310007986 */ /* 0x0001e2000c101124 */
[----:B------:R-:W-:Y:S05]  /*3490*/  BRA `(.L_x_7245) ;  /* 0x000006a000007947 */ /* 0x000fea0003800000 */
.L_x_7255:
[----:B------:R-:W-:-:S05]  /*34a0*/  F2FP.BF16.PACK_AB R2, RZ, R2 ;  /* 0x00000002ff02723e */ /* 0x000fca00000010ff */
[----:B------:R0:W-:Y:S01]  /*34b0*/  STG.E.U16 [R16.64], R2 ;  /* 0x0000000210007986 */ /* 0x0001e2000c101524 */
[----:B------:R-:W-:Y:S05]  /*34c0*/  BRA `(.L_x_7245) ;  /* 0x0000067000007947 */ /* 0x000fea0003800000 */
.L_x_7252:
        /* <DEDUP_REMOVED lines=11> */
.L_x_7264:
        /* <DEDUP_REMOVED lines=16> */
.L_x_7267:
[----:B------:R-:W-:-:S04]  /*3680*/  LOP3.LUT R2, R2, 0x80000000, RZ, 0xc0, !PT ;  /* 0x8000000002027812 */ /* 0x000fc800078ec0ff */
[----:B------:R-:W-:-:S04]  /*3690*/  SHF.R.U32.HI R3, RZ, 0x18, R2 ;  /* 0x00000018ff037819 */ /* 0x000fc80000011602 */
[----:B------:R-:W-:-:S04]  /*36a0*/  LOP3.LUT R0, R0, R3, RZ, 0xfc, !PT ;  /* 0x0000000300007212 */ /* 0x000fc800078efcff */
[----:B------:R-:W-:Y:S02]  /*36b0*/  PRMT R8, R0, 0x7610, R8 ;  /* 0x0000761000087816 */ /* 0x000fe40000000008 */
.L_x_7266:
[----:B------:R-:W-:Y:S05]  /*36c0*/  BSYNC B0 ;  /* 0x0000000000007941 */ /* 0x000fea0003800000 */
.L_x_7265:
[----:B------:R0:W-:Y:S01]  /*36d0*/  STG.E.U8 [R16.64], R8 ;  /* 0x0000000810007986 */ /* 0x0001e2000c101124 */
[----:B------:R-:W-:Y:S05]  /*36e0*/  BRA `(.L_x_7245) ;  /* 0x0000045000007947 */ /* 0x000fea0003800000 */
.L_x_7263:
        /* <DEDUP_REMOVED lines=16> */
.L_x_7270:
[----:B------:R-:W-:-:S04]  /*37f0*/  LOP3.LUT R2, R2, 0x80000000, RZ, 0xc0, !PT ;  /* 0x8000000002027812 */ /* 0x000fc800078ec0ff */
[----:B------:R-:W-:-:S04]  /*3800*/  SHF.R.U32.HI R3, RZ, 0x18, R2 ;  /* 0x00000018ff037819 */ /* 0x000fc80000011602 */
[----:B------:R-:W-:-:S04]  /*3810*/  LOP3.LUT R0, R0, R3, RZ, 0xfc, !PT ;  /* 0x0000000300007212 */ /* 0x000fc800078efcff */
[----:B------:R-:W-:Y:S02]  /*3820*/  PRMT R8, R0, 0x7610, R8 ;  /* 0x0000761000087816 */ /* 0x000fe40000000008 */
.L_x_7269:
[----:B------:R-:W-:Y:S05]  /*3830*/  BSYNC B0 ;  /* 0x0000000000007941 */ /* 0x000fea0003800000 */
.L_x_7268:
[----:B------:R0:W-:Y:S01]  /*3840*/  STG.E.U8 [R16.64], R8 ;  /* 0x0000000810007986 */ /* 0x0001e2000c101124 */
[----:B------:R-:W-:Y:S05]  /*3850*/  BRA `(.L_x_7245) ;  /* 0x000002e000007947 */ /* 0x000fea0003800000 */
.L_x_7262:
        /* <DEDUP_REMOVED lines=21> */
.L_x_7244:
        /* <DEDUP_REMOVED lines=20> */
.L_x_7272:
[----:B------:R-:W0:Y:S02]  /*3af0*/  F2I.U64.TRUNC R2, R2 ;  /* 0x0000000200027311 */ /* 0x000e24000020d800 */
[----:B0-----:R0:W-:Y:S01]  /*3b00*/  STG.E.64 [R16.64], R2 ;  /* 0x0000000210007986 */ /* 0x0011e2000c101b24 */
[----:B------:R-:W-:Y:S05]  /*3b10*/  BRA `(.L_x_7245) ;  /* 0x0000002000007947 */ /* 0x000fea0003800000 */
.L_x_7271:
[----:B------:R-:W0:Y:S02]  /*3b20*/  F2I.FTZ.U32.TRUNC.NTZ R3, R2 ;  /* 0x0000000200037305 */ /* 0x000e24000021f000 */
[----:B0-----:R0:W-:Y:S02]  /*3b30*/  STG.E [R16.64], R3 ;  /* 0x0000000310007986 */ /* 0x0011e4000c101924 */
.L_x_7245:
[----:B------:R-:W-:-:S05]  /*3b40*/  IMAD R18, R19, 0x200, R18 ;  /* 0x0000020013127824 */ /* 0x000fca00078e0212 */
[----:B------:R-:W-:Y:S02]  /*3b50*/  IADD3 R23, R18, 0x80, RZ ;  /* 0x0000008012177810 */ /* 0x000fe40007ffe0ff */
.L_x_7184:
[----:B------:R-:W-:Y:S05]  /*3b60*/  BSYNC B7 ;  /* 0x0000000000077941 */ /* 0x000fea0003800000 */
.L_x_7183:
[----:B------:R-:W-:Y:S01]  /*3b70*/  ISETP.GE.AND P0, PT, R23, c[0x0][0x160], PT ;  /* 0x0000580017007a0c */ /* 0x000fe20003f06270 */
[----:B------:R-:W-:-:S12]  /*3b80*/  BSSY B7, `(.L_x_7273) ;  /* 0x000075e000077945 */ /* 0x000fd80003800000 */
[----:B------:R-:W-:Y:S05]  /*3b90*/  @P0 BRA `(.L_x_7274) ;  /* 0x000075c000000947 */ /* 0x000fea0003800000 */
[----:B------:R-:W-:Y:S01]  /*3ba0*/  ISETP.NE.AND P0, PT, RZ, c[0x0][0x168], PT ;  /* 0x00005a00ff007a0c */ /* 0x000fe20003f05270 */
[----:B------:R-:W-:Y:S02]  /*3bb0*/  IMAD.MOV.U32 R18, RZ, RZ, RZ ;  /* 0x000000ffff127224 */ /* 0x000fe400078e00ff */
[----:B------:R-:W-:Y:S02]  /*3bc0*/  IMAD.MOV.U32 R0, RZ, RZ, RZ ;  /* 0x000000ffff007224 */ /* 0x000fe400078e00ff */
        /* <DEDUP_REMOVED lines=252> */
.L_x_7275:
        /* <DEDUP_REMOVED lines=20> */
.L_x_7280:
[----:B------:R-:W2:Y:S02]  /*4cd0*/  LDG.E.U8 R2, [R2.64] ;  /* 0x0000002402027981 */ /* 0x000ea4000c1e1100 */
[----:B--2---:R0:W1:Y:S01]  /*4ce0*/  I2F.U16 R19, R2 ;  /* 0x0000000200137306 */ /* 0x0040620000101000 */
[----:B------:R-:W-:Y:S05]  /*4cf0*/  BRA `(.L_x_7282) ;  /* 0x00000ca000007947 */ /* 0x000fea0003800000 */
.L_x_7279:
        /* <DEDUP_REMOVED lines=9> */
.L_x_7284:
[----:B------:R-:W2:Y:S02]  /*4d90*/  LDG.E R2, [R2.64] ;  /* 0x0000002402027981 */ /* 0x000ea4000c1e1900 */
[----:B--2---:R0:W1:Y:S01]  /*4da0*/  I2F R19, R2 ;  /* 0x0000000200137306 */ /* 0x0040620000201400 */
[----:B------:R-:W-:Y:S05]  /*4db0*/  BRA `(.L_x_7282) ;  /* 0x00000be000007947 */ /* 0x000fea0003800000 */
.L_x_7283:
[----:B------:R-:W2:Y:S02]  /*4dc0*/  LDG.E.U16 R2, [R2.64] ;  /* 0x0000002402027981 */ /* 0x000ea4000c1e1500 */
[----:B--2---:R0:W1:Y:S01]  /*4dd0*/  I2F.S16 R19, R2 ;  /* 0x0000000200137306 */ /* 0x0040620000101400 */
[----:B------:R-:W-:Y:S05]  /*4de0*/  BRA `(.L_x_7282) ;  /* 0x00000bb000007947 */ /* 0x000fea0003800000 */
.L_x_7278:
        /* <DEDUP_REMOVED lines=8> */
.L_x_7286:
[----:B------:R-:W2:Y:S02]  /*4e70*/  LDG.E.U16 R2, [R2.64] ;  /* 0x0000002402027981 */ /* 0x000ea4000c1e1500 */
[----:B--2---:R-:W-:Y:S01]  /*4e80*/  HADD2.F32 R19, -RZ, R2.H0_H0 ;  /* 0x20000002ff137230 */ /* 0x004fe20000004100 */
[----:B------:R-:W-:Y:S05]  /*4e90*/  BRA `(.L_x_7282) ;  /* 0x00000b0000007947 */ /* 0x000fea0003800000 */
.L_x_7285:
        /* <DEDUP_REMOVED lines=8> */
.L_x_7288:
[----:B------:R-:W2:Y:S02]  /*4f20*/  LDG.E.U16 R2, [R2.64] ;  /* 0x0000002402027981 */ /* 0x000ea4000c1e1500 */
[----:B--2---:R-:W-:Y:S01]  /*4f30*/  HADD2.F32 R19, -RZ, R2.H0_H0 ;  /* 0x20000002ff137230 */ /* 0x004fe20000004100 */
[----:B------:R-:W-:Y:S05]  /*4f40*/  BRA `(.L_x_7282) ;  /* 0x00000a5000007947 */ /* 0x000fea0003800000 */
.L_x_7287:
[----:B------:R-:W2:Y:S02]  /*4f50*/  LDG.E.64 R2, [R2.64] ;  /* 0x0000002402027981 */ /* 0x000ea4000c1e1b00 */
[----:B--2---:R-:W0:Y:S01]  /*4f60*/  F2F.F32.F64 R19, R2 ;  /* 0x0000000200137310 */ /* 0x004e220000301000 */
[----:B------:R-:W0:-:S14]  /*4f70*/  DSETP.GEU.AND P0, PT, |R2|, c[0x2][0x0], PT ;  /* 0x008000000200762a */ /* 0x000e1c0003f0e200 */
[----:B0-----:R-:W-:Y:S01]  /*4f80*/  @!P0 FMUL R19, R19, 1.175494350822287508e-38 ;  /* 0x0080000013138820 */ /* 0x001fe20000400000 */
[----:B------:R-:W-:Y:S05]  /*4f90*/  BRA `(.L_x_7282) ;  /* 0x00000a0000007947 */ /* 0x000fea0003800000 */
.L_x_7277:
        /* <DEDUP_REMOVED lines=12> */
.L_x_7291:
[----:B------:R-:W2:Y:S02]  /*5060*/  LDG.E.64 R2, [R2.64] ;  /* 0x0000002402027981 */ /* 0x000ea4000c1e1b00 */
[----:B--2---:R-:W0:Y:S01]  /*5070*/  F2F.F32.F64 R19, R2 ;  /* 0x0000000200137310 */ /* 0x004e220000301000 */
[----:B------:R-:W0:-:S14]  /*5080*/  DSETP.GEU.AND P0, PT, |R2|, c[0x2][0x0], PT ;  /* 0x008000000200762a */ /* 0x000e1c0003f0e200 */
[----:B0-----:R-:W-:Y:S01]  /*5090*/  @!P0 FMUL R19, R19, 1.175494350822287508e-38 ;  /* 0x0080000013138820 */ /* 0x001fe20000400000 */
[----:B------:R-:W-:Y:S05]  /*50a0*/  BRA `(.L_x_7282) ;  /* 0x000008f000007947 */ /* 0x000fea0003800000 */
.L_x_7290:
        /* <DEDUP_REMOVED lines=26> */
.L_x_7293:
        /* <DEDUP_REMOVED lines=13> */
.L_x_7292:
[----:B------:R-:W2:Y:S02]  /*5320*/  LDG.E.U16 R2, [R2.64] ;  /* 0x0000002402027981 */ /* 0x000ea4000c1e1500 */
[----:B--2---:R-:W-:Y:S01]  /*5330*/  PRMT R19, RZ, 0x5410, R2 ;  /* 0x00005410ff137816 */ /* 0x004fe20000000002 */
[----:B------:R-:W-:Y:S05]  /*5340*/  BRA `(.L_x_7282) ;  /* 0x0000065000007947 */ /* 0x000fea0003800000 */
.L_x_7289:
        /* <DEDUP_REMOVED lines=11> */
.L_x_7296:
        /* <DEDUP_REMOVED lines=20> */
.L_x_7298:
[----:B------:R-:W-:Y:S05]  /*5540*/  BSYNC B0 ;  /* 0x0000000000007941 */ /* 0x000fea0003800000 */
.L_x_7297:
[----:B------:R-:W-:Y:S01]  /*5550*/  IMAD.SHL.U32 R2, R2, 0x100000, RZ ;  /* 0x0010000002027824 */ /* 0x000fe200078e00ff */
[----:B------:R-:W-:-:S04]  /*5560*/  LEA R0, R0, 0x3b800000, 0x17 ;  /* 0x3b80000000007811 */ /* 0x000fc800078eb8ff */
[----:B------:R-:W-:Y:S01]  /*5570*/  LOP3.LUT R19, R0, R2, R19, 0xfe, !PT ;  /* 0x0000000200137212 */ /* 0x000fe200078efe13 */
[----:B------:R-:W-:Y:S05]  /*5580*/  BRA `(.L_x_7282) ;  /* 0x0000041000007947 */ /* 0x000fea0003800000 */
.L_x_7295:
        /* <DEDUP_REMOVED lines=20> */
.L_x_7300:
[----:B------:R-:W-:Y:S05]  /*56d0*/  BSYNC B0 ;  /* 0x0000000000007941 */ /* 0x000fea0003800000 */
.L_x_7299:
[----:B------:R-:W-:Y:S01]  /*56e0*/  IMAD.SHL.U32 R2, R2, 0x200000, RZ ;  /* 0x0020000002027824 */ /* 0x000fe200078e00ff */
[----:B------:R-:W-:-:S04]  /*56f0*/  LEA R0, R0, 0x37800000, 0x17 ;  /* 0x3780000000007811 */ /* 0x000fc800078eb8ff */
[----:B------:R-:W-:Y:S01]  /*5700*/  LOP3.LUT R19, R0, R2, R19, 0xfe, !PT ;  /* 0x0000000200137212 */ /* 0x000fe200078efe13 */
[----:B------:R-:W-:Y:S05]  /*5710*/  BRA `(.L_x_7282) ;  /* 0x0000028000007947 */ /* 0x000fea0003800000 */
.L_x_7294:
        /* <DEDUP_REMOVED lines=14> */
.L_x_7281:
        /* <DEDUP_REMOVED lines=21> */
.L_x_7302:
[----:B------:R-:W2:Y:S02]  /*5950*/  LDG.E.64 R2, [R2.64] ;  /* 0x0000002402027981 */ /* 0x000ea4000c1e1b00 */
[----:B--2---:R0:W1:Y:S01]  /*5960*/  I2F.U64 R19, R2 ;  /* 0x0000000200137312 */ /* 0x0040620000301000 */
[----:B------:R-:W-:Y:S05]  /*5970*/  BRA `(.L_x_7282) ;  /* 0x0000002000007947 */ /* 0x000fea0003800000 */
.L_x_7301:
[----:B------:R-:W2:Y:S02]  /*5980*/  LDG.E R2, [R2.64] ;  /* 0x0000002402027981 */ /* 0x000ea4000c1e1900 */
[----:B--2---:R0:W1:Y:S02]  /*5990*/  I2F.U32 R19, R2 ;  /* 0x0000000200137306 */ /* 0x0040640000201000 */
.L_x_7282:
[----:B------:R-:W-:Y:S05]  /*59a0*/  BSYNC B6 ;  /* 0x0000000000067941 */ /* 0x000fea0003800000 */
.L_x_7276:
        /* <DEDUP_REMOVED lines=18> */
.L_x_7307:
[----:B------:R-:W2:Y:S02]  /*5ad0*/  LDG.E.U8 R0, [R2.64] ;  /* 0x0000002402007981 */ /* 0x000ea4000c1e1100 */
[----:B--2---:R-:W0:Y:S01]  /*5ae0*/  I2F.U16 R0, R0 ;  /* 0x0000000000007306 */ /* 0x004e220000101000 */
[----:B------:R-:W-:Y:S05]  /*5af0*/  BRA `(.L_x_7309) ;  /* 0x00000ca000007947 */ /* 0x000fea0003800000 */
.L_x_7306:
        /* <DEDUP_REMOVED lines=9> */
.L_x_7311:
[----:B------:R-:W2:Y:S02]  /*5b90*/  LDG.E R0, [R2.64] ;  /* 0x0000002402007981 */ /* 0x000ea4000c1e1900 */
[----:B--2---:R-:W0:Y:S01]  /*5ba0*/  I2F R0, R0 ;  /* 0x0000000000007306 */ /* 0x004e220000201400 */
[----:B------:R-:W-:Y:S05]  /*5bb0*/  BRA `(.L_x_7309) ;  /* 0x00000be000007947 */ /* 0x000fea0003800000 */
.L_x_7310:
[----:B------:R-:W2:Y:S02]  /*5bc0*/  LDG.E.U16 R0, [R2.64] ;  /* 0x0000002402007981 */ /* 0x000ea4000c1e1500 */
[----:B--2---:R-:W0:Y:S01]  /*5bd0*/  I2F.S16 R0, R0 ;  /* 0x0000000000007306 */ /* 0x004e220000101400 */
[----:B------:R-:W-:Y:S05]  /*5be0*/  BRA `(.L_x_7309) ;  /* 0x00000bb000007947 */ /* 0x000fea0003800000 */
.L_x_7305:
        /* <DEDUP_REMOVED lines=8> */
.L_x_7313:
[----:B------:R-:W2:Y:S02]  /*5c70*/  LDG.E.U16 R0, [R2.64] ;  /* 0x0000002402007981 */ /* 0x000ea4000c1e1500 */
[----:B--2---:R-:W-:Y:S01]  /*5c80*/  HADD2.F32 R0, -RZ, R0.H0_H0 ;  /* 0x20000000ff007230 */ /* 0x004fe20000004100 */
[----:B------:R-:W-:Y:S05]  /*5c90*/  BRA `(.L_x_7309) ;  /* 0x00000b0000007947 */ /* 0x000fea0003800000 */
.L_x_7312:
        /* <DEDUP_REMOVED lines=8> */
.L_x_7315:
[----:B------:R-:W2:Y:S02]  /*5d20*/  LDG.E.U16 R0, [R2.64] ;  /* 0x0000002402007981 */ /* 0x000ea4000c1e1500 */
[----:B--2---:R-:W-:Y:S01]  /*5d30*/  HADD2.F32 R0, -RZ, R0.H0_H0 ;  /* 0x20000000ff007230 */ /* 0x004fe20000004100 */
[----:B------:R-:W-:Y:S05]  /*5d40*/  BRA `(.L_x_7309) ;  /* 0x00000a5000007947 */ /* 0x000fea0003800000 */
.L_x_7314:
[----:B------:R-:W2:Y:S02]  /*5d50*/  LDG.E.64 R2, [R2.64] ;  /* 0x0000002402027981 */ /* 0x000ea4000c1e1b00 */
[----:B--2---:R-:W0:Y:S01]  /*5d60*/  F2F.F32.F64 R0, R2 ;  /* 0x0000000200007310 */ /* 0x004e220000301000 */
[----:B------:R-:W0:-:S14]  /*5d70*/  DSETP.GEU.AND P0, PT, |R2|, c[0x2][0x0], PT ;  /* 0x008000000200762a */ /* 0x000e1c0003f0e200 */
[----:B0-----:R-:W-:Y:S01]  /*5d80*/  @!P0 FMUL R0, R0, 1.175494350822287508e-38 ;  /* 0x0080000000008820 */ /* 0x001fe20000400000 */
[----:B------:R-:W-:Y:S05]  /*5d90*/  BRA `(.L_x_7309) ;  /* 0x00000a0000007947 */ /* 0x000fea0003800000 */
.L_x_7304:
        /* <DEDUP_REMOVED lines=12> */
.L_x_7318:
[----:B------:R-:W2:Y:S02]  /*5e60*/  LDG.E.64 R2, [R2.64] ;  /* 0x0000002402027981 */ /* 0x000ea4000c1e1b00 */
[----:B--2---:R-:W0:Y:S01]  /*5e70*/  F2F.F32.F64 R0, R2 ;  /* 0x0000000200007310 */ /* 0x004e220000301000 */
[----:B------:R-:W0:-:S14]  /*5e80*/  DSETP.GEU.AND P0, PT, |R2|, c[0x2][0x0], PT ;  /* 0x008000000200762a */ /* 0x000e1c0003f0e200 */
[----:B0-----:R-:W-:Y:S01]  /*5e90*/  @!P0 FMUL R0, R0, 1.175494350822287508e-38 ;  /* 0x0080000000008820 */ /* 0x001fe20000400000 */
[----:B------:R-:W-:Y:S05]  /*5ea0*/  BRA `(.L_x_7309) ;  /* 0x000008f000007947 */ /* 0x000fea0003800000 */
.L_x_7317:
        /* <DEDUP_REMOVED lines=26> */
.L_x_7320:
        /* <DEDUP_REMOVED lines=13> */
.L_x_7319:
[----:B------:R-:W2:Y:S02]  /*6120*/  LDG.E.U16 R0, [R2.64] ;  /* 0x0000002402007981 */ /* 0x000ea4000c1e1500 */
[----:B--2---:R-:W-:Y:S01]  /*6130*/  PRMT R0, RZ, 0x5410, R0 ;  /* 0x00005410ff007816 */ /* 0x004fe20000000000 */
[----:B------:R-:W-:Y:S05]  /*6140*/  BRA `(.L_x_7309) ;  /* 0x0000065000007947 */ /* 0x000fea0003800000 */
.L_x_7316:
        /* <DEDUP_REMOVED lines=11> */
.L_x_7323:
        /* <DEDUP_REMOVED lines=20> */
.L_x_7325:
[----:B------:R-:W-:Y:S05]  /*6340*/  BSYNC B0 ;  /* 0x0000000000007941 */ /* 0x000fea0003800000 */
.L_x_7324:
[----:B------:R-:W-:Y:S01]  /*6350*/  LEA R3, R0, 0x3b800000, 0x17 ;  /* 0x3b80000000037811 */ /* 0x000fe200078eb8ff */
[----:B------:R-:W-:-:S05]  /*6360*/  IMAD.SHL.U32 R0, R2, 0x100000, RZ ;  /* 0x0010000002007824 */ /* 0x000fca00078e00ff */
[----:B------:R-:W-:Y:S01]  /*6370*/  LOP3.LUT R0, R3, R0, R4, 0xfe, !PT ;  /* 0x0000000003007212 */ /* 0x000fe200078efe04 */
[----:B------:R-:W-:Y:S05]  /*6380*/  BRA `(.L_x_7309) ;  /* 0x0000041000007947 */ /* 0x000fea0003800000 */
.L_x_7322:
        /* <DEDUP_REMOVED lines=20> */
.L_x_7327:
[----:B------:R-:W-:Y:S05]  /*64d0*/  BSYNC B0 ;  /* 0x0000000000007941 */ /* 0x000fea0003800000 */
.L_x_7326:
[----:B------:R-:W-:Y:S01]  /*64e0*/  LEA R3, R0, 0x37800000, 0x17 ;  /* 0x3780000000037811 */ /* 0x000fe200078eb8ff */
[----:B------:R-:W-:-:S05]  /*64f0*/  IMAD.SHL.U32 R0, R2, 0x200000, RZ ;  /* 0x0020000002007824 */ /* 0x000fca00078e00ff */
[----:B------:R-:W-:Y:S01]  /*6500*/  LOP3.LUT R0, R3, R0, R4, 0xfe, !PT ;  /* 0x0000000003007212 */ /* 0x000fe200078efe04 */
[----:B------:R-:W-:Y:S05]  /*6510*/  BRA `(.L_x_7309) ;  /* 0x0000028000007947 */ /* 0x000fea0003800000 */
.L_x_7321:
        /* <DEDUP_REMOVED lines=14> */
.L_x_7308:
        /* <DEDUP_REMOVED lines=21> */
.L_x_7329:
[----:B------:R-:W2:Y:S02]  /*6750*/  LDG.E.64 R2, [R2.64] ;  /* 0x0000002402027981 */ /* 0x000ea4000c1e1b00 */
[----:B--2---:R0:W2:Y:S01]  /*6760*/  I2F.U64 R0, R2 ;  /* 0x0000000200007312 */ /* 0x0040a20000301000 */
[----:B------:R-:W-:Y:S05]  /*6770*/  BRA `(.L_x_7309) ;  /* 0x0000002000007947 */ /* 0x000fea0003800000 */
.L_x_7328:
[----:B------:R-:W2:Y:S02]  /*6780*/  LDG.E R0, [R2.64] ;  /* 0x0000002402007981 */ /* 0x000ea4000c1e1900 */
[----:B--2---:R-:W0:Y:S02]  /*6790*/  I2F.U32 R0, R0 ;  /* 0x0000000000007306 */ /* 0x004e240000201000 */
.L_x_7309:
[----:B------:R-:W-:Y:S05]  /*67a0*/  BSYNC B6 ;  /* 0x0000000000067941 */ /* 0x000fea0003800000 */
.L_x_7303:
        /* <DEDUP_REMOVED lines=20> */
.L_x_7333:
[----:B------:R-:W0:Y:S02]  /*68f0*/  F2I.S64.TRUNC R2, R2 ;  /* 0x0000000200027311 */ /* 0x000e24000020d900 */
[----:B0-----:R-:W-:-:S05]  /*6900*/  IMAD.MOV.U32 R5, RZ, RZ, R2 ;  /* 0x000000ffff057224 */ /* 0x001fca00078e0002 */
[----:B------:R0:W-:Y:S01]  /*6910*/  STG.E.U8 [R16.64], R5 ;  /* 0x0000000510007986 */ /* 0x0001e2000c101124 */
[----:B------:R-:W-:Y:S05]  /*6920*/  BRA `(.L_x_7335) ;  /* 0x00000d3000007947 */ /* 0x000fea0003800000 */
.L_x_7332:
        /* <DEDUP_REMOVED lines=9> */
.L_x_7337:
[----:B------:R-:W0:Y:S02]  /*69c0*/  F2I.FTZ.TRUNC.NTZ R3, R2 ;  /* 0x0000000200037305 */ /* 0x000e24000021f100 */
[----:B0-----:R0:W-:Y:S01]  /*69d0*/  STG.E [R16.64], R3 ;  /* 0x0000000310007986 */ /* 0x0011e2000c101924 */
[----:B------:R-:W-:Y:S05]  /*69e0*/  BRA `(.L_x_7335) ;  /* 0x00000c7000007947 */ /* 0x000fea0003800000 */
.L_x_7336:
[----:B------:R-:W0:Y:S02]  /*69f0*/  F2I.FTZ.TRUNC.NTZ R3, R2 ;  /* 0x0000000200037305 */ /* 0x000e24000021f100 */
[----:B0-----:R0:W-:Y:S01]  /*6a00*/  STG.E.U16 [R16.64], R3 ;  /* 0x0000000310007986 */ /* 0x0011e2000c101524 */
[----:B------:R-:W-:Y:S05]  /*6a10*/  BRA `(.L_x_7335) ;  /* 0x00000c4000007947 */ /* 0x000fea0003800000 */
.L_x_7331:
        /* <DEDUP_REMOVED lines=8> */
.L_x_7339:
[----:B------:R-:W-:-:S05]  /*6aa0*/  F2FP.PACK_AB R2, RZ, R2 ;  /* 0x00000002ff02723e */ /* 0x000fca00000000ff */
[----:B------:R0:W-:Y:S01]  /*6ab0*/  STG.E.U16 [R16.64], R2 ;  /* 0x0000000210007986 */ /* 0x0001e2000c101524 */
[----:B------:R-:W-:Y:S05]  /*6ac0*/  BRA `(.L_x_7335) ;  /* 0x00000b9000007947 */ /* 0x000fea0003800000 */
.L_x_7338:
        /* <DEDUP_REMOVED lines=9> */
.L_x_7341:
[----:B------:R-:W-:-:S04]  /*6b60*/  F2FP.PACK_AB R3, RZ, R2 ;  /* 0x00000002ff03723e */ /* 0x000fc800000000ff */
[----:B------:R-:W-:-:S05]  /*6b70*/  PRMT R3, R3, 0x5410, RZ ;  /* 0x0000541003037816 */ /* 0x000fca00000000ff */
[----:B------:R0:W-:Y:S01]  /*6b80*/  STG.E [R16.64], R3 ;  /* 0x0000000310007986 */ /* 0x0001e2000c101924 */
[----:B------:R-:W-:Y:S05]  /*6b90*/  BRA `(.L_x_7335) ;  /* 0x00000ac000007947 */ /* 0x000fea0003800000 */
.L_x_7340:
[----:B------:R-:W-:-:S06]  /*6ba0*/  FMUL.FTZ R2, R2, 1 ;  /* 0x3f80000002027820 */ /* 0x000fcc0000410000 */
[----:B------:R-:W0:Y:S02]  /*6bb0*/  F2F.F64.F32 R2, R2 ;  /* 0x0000000200027310 */ /* 0x000e240000201800 */
[----:B0-----:R0:W-:Y:S01]  /*6bc0*/  STG.E.64 [R16.64], R2 ;  /* 0x0000000210007986 */ /* 0x0011e2000c101b24 */
[----:B------:R-:W-:Y:S05]  /*6bd0*/  BRA `(.L_x_7335) ;  /* 0x00000a8000007947 */ /* 0x000fea0003800000 */
.L_x_7330:
        /* <DEDUP_REMOVED lines=12> */
.L_x_7344:
[----:B------:R-:W-:Y:S01]  /*6ca0*/  FMUL.FTZ R4, R2, 1 ;  /* 0x3f80000002047820 */ /* 0x000fe20000410000 */
[----:B------:R-:W-:-:S05]  /*6cb0*/  CS2R R6, SRZ ;  /* 0x0000000000067805 */ /* 0x000fca000001ff00 */
[----:B------:R-:W0:Y:S02]  /*6cc0*/  F2F.F64.F32 R4, R4 ;  /* 0x0000000400047310 */ /* 0x000e240000201800 */
[----:B0-----:R0:W-:Y:S01]  /*6cd0*/  STG.E.128 [R16.64], R4 ;  /* 0x0000000410007986 */ /* 0x0011e2000c101d24 */
[----:B------:R-:W-:Y:S05]  /*6ce0*/  BRA `(.L_x_7335) ;  /* 0x0000097000007947 */ /* 0x000fea0003800000 */
.L_x_7343:
        /* <DEDUP_REMOVED lines=20> */
.L_x_7348:
[----:B------:R-:W-:Y:S05]  /*6e30*/  BSYNC B0 ;  /* 0x0000000000007941 */ /* 0x000fea0003800000 */
.L_x_7347:
[----:B------:R-:W-:-:S05]  /*6e40*/  LOP3.LUT R5, R0, R5, RZ, 0xfc, !PT ;  /* 0x0000000500057212 */ /* 0x000fca00078efcff */
[----:B------:R0:W-:Y:S01]  /*6e50*/  STG.E.U8 [R16.64], R5 ;  /* 0x0000000510007986 */ /* 0x0001e2000c101124 */
[----:B------:R-:W-:Y:S05]  /*6e60*/  BRA `(.L_x_7335) ;  /* 0x000007f000007947 */ /* 0x000fea0003800000 */
.L_x_7346:
        /* <DEDUP_REMOVED lines=12> */
.L_x_7350:
[----:B------:R-:W-:Y:S01]  /*6f30*/  IMAD.MOV.U32 R0, RZ, RZ, 0x7f ;  /* 0x0000007fff007424 */ /* 0x000fe200078e00ff */
[----:B------:R-:W-:-:S04]  /*6f40*/  ISETP.GT.U32.AND P0, PT, R4, 0x7f800000, PT ;  /* 0x7f8000000400780c */ /* 0x000fc80003f04070 */
[----:B------:R-:W-:-:S04]  /*6f50*/  SEL R0, R0, 0x7c, P0 ;  /* 0x0000007c00007807 */ /* 0x000fc80000000000 */
.L_x_7351:
[----:B------:R-:W-:Y:S05]  /*6f60*/  BSYNC B0 ;  /* 0x0000000000007941 */ /* 0x000fea0003800000 */
.L_x_7349:
[----:B------:R-:W-:-:S04]  /*6f70*/  LOP3.LUT R2, R2, 0x80000000, RZ, 0xc0, !PT ;  /* 0x8000000002027812 */ /* 0x000fc800078ec0ff */
[----:B------:R-:W-:-:S04]  /*6f80*/  SHF.R.U32.HI R3, RZ, 0x18, R2 ;  /* 0x00000018ff037819 */ /* 0x000fc80000011602 */
[----:B------:R-:W-:-:S05]  /*6f90*/  LOP3.LUT R3, R0, R3, RZ, 0xfc, !PT ;  /* 0x0000000300037212 */ /* 0x000fca00078efcff */
[----:B------:R0:W-:Y:S01]  /*6fa0*/  STG.E.U8 [R16.64], R3 ;  /* 0x0000000310007986 */ /* 0x0001e2000c101124 */
[----:B------:R-:W-:Y:S05]  /*6fb0*/  BRA `(.L_x_7335) ;  /* 0x000006a000007947 */ /* 0x000fea0003800000 */
.L_x_7345:
[----:B------:R-:W-:-:S05]  /*6fc0*/  F2FP.BF16.PACK_AB R2, RZ, R2 ;  /* 0x00000002ff02723e */ /* 0x000fca00000010ff */
[----:B------:R0:W-:Y:S01]  /*6fd0*/  STG.E.U16 [R16.64], R2 ;  /* 0x0000000210007986 */ /* 0x0001e2000c101524 */
[----:B------:R-:W-:Y:S05]  /*6fe0*/  BRA `(.L_x_7335) ;  /* 0x0000067000007947 */ /* 0x000fea0003800000 */
.L_x_7342:
        /* <DEDUP_REMOVED lines=11> */
.L_x_7354:
        /* <DEDUP_REMOVED lines=16> */
.L_x_7357:
[----:B------:R-:W-:-:S04]  /*71a0*/  LOP3.LUT R2, R2, 0x80000000, RZ, 0xc0, !PT ;  /* 0x8000000002027812 */ /* 0x000fc800078ec0ff */
[----:B------:R-:W-:-:S04]  /*71b0*/  SHF.R.U32.HI R3, RZ, 0x18, R2 ;  /* 0x00000018ff037819 */ /* 0x000fc80000011602 */
[----:B------:R-:W-:-:S04]  /*71c0*/  LOP3.LUT R0, R0, R3, RZ, 0xfc, !PT ;  /* 0x0000000300007212 */ /* 0x000fc800078efcff */
[----:B------:R-:W-:Y:S02]  /*71d0*/  PRMT R8, R0, 0x7610, R8 ;  /* 0x0000761000087816 */ /* 0x000fe40000000008 */
.L_x_7356:
[----:B------:R-:W-:Y:S05]  /*71e0*/  BSYNC B0 ;  /* 0x0000000000007941 */ /* 0x000fea0003800000 */
.L_x_7355:
[----:B------:R0:W-:Y:S01]  /*71f0*/  STG.E.U8 [R16.64], R8 ;  /* 0x0000000810007986 */ /* 0x0001e2000c101124 */
[----:B------:R-:W-:Y:S05]  /*7200*/  BRA `(.L_x_7335) ;  /* 0x0000045000007947 */ /* 0x000fea0003800000 */
.L_x_7353:
        /* <DEDUP_REMOVED lines=16> */
.L_x_7360:
[----:B------:R-:W-:-:S04]  /*7310*/  LOP3.LUT R2, R2, 0x80000000, RZ, 0xc0, !PT ;  /* 0x8000000002027812 */ /* 0x000fc800078ec0ff */
[----:B------:R-:W-:-:S04]  /*7320*/  SHF.R.U32.HI R3, RZ, 0x18, R2 ;  /* 0x00000018ff037819 */ /* 0x000fc80000011602 */
[----:B------:R-:W-:-:S04]  /*7330*/  LOP3.LUT R0, R0, R3, RZ, 0xfc, !PT ;  /* 0x0000000300007212 */ /* 0x000fc800078efcff */
[----:B------:R-:W-:Y:S02]  /*7340*/  PRMT R8, R0, 0x7610, R8 ;  /* 0x0000761000087816 */ /* 0x000fe40000000008 */
.L_x_7359:
[----:B------:R-:W-:Y:S05]  /*7350*/  BSYNC B0 ;  /* 0x0000000000007941 */ /* 0x000fea0003800000 */
.L_x_7358:
[----:B------:R0:W-:Y:S01]  /*7360*/  STG.E.U8 [R16.64], R8 ;  /* 0x0000000810007986 */ /* 0x0001e2000c101124 */
[----:B------:R-:W-:Y:S05]  /*7370*/  BRA `(.L_x_7335) ;  /* 0x000002e000007947 */ /* 0x000fea0003800000 */
.L_x_7352:
        /* <DEDUP_REMOVED lines=21> */
.L_x_7334:
        /* <DEDUP_REMOVED lines=20> */
.L_x_7362:
[----:B------:R-:W0:Y:S02]  /*7610*/  F2I.U64.TRUNC R2, R2 ;  /* 0x0000000200027311 */ /* 0x000e24000020d800 */
[----:B0-----:R0:W-:Y:S01]  /*7620*/  STG.E.64 [R16.64], R2 ;  /* 0x0000000210007986 */ /* 0x0011e2000c101b24 */
[----:B------:R-:W-:Y:S05]  /*7630*/  BRA `(.L_x_7335) ;  /* 0x0000002000007947 */ /* 0x000fea0003800000 */
.L_x_7361:
[----:B------:R-:W0:Y:S02]  /*7640*/  F2I.FTZ.U32.TRUNC.NTZ R3, R2 ;  /* 0x0000000200037305 */ /* 0x000e24000021f000 */
[----:B0-----:R0:W-:Y:S02]  /*7650*/  STG.E [R16.64], R3 ;  /* 0x0000000310007986 */ /* 0x0011e4000c101924 */
.L_x_7335:
[----:B------:R-:W-:-:S04]  /*7660*/  IADD3 R23, R23, 0x80, RZ ;  /* 0x0000008017177810 */ /* 0x000fc80007ffe0ff */
[----:B------:R-:W-:-:S13]  /*7670*/  ISETP.GE.AND P0, PT, R23, c[0x0][0x160], PT ;  /* 0x0000580017007a0c */ /* 0x000fda0003f06270 */
        /* <DEDUP_REMOVED lines=256> */
.L_x_7363:
        /* <DEDUP_REMOVED lines=20> */
.L_x_7368:
[----:B------:R-:W2:Y:S02]  /*87c0*/  LDG.E.U8 R2, [R2.64] ;  /* 0x0000002402027981 */ /* 0x000ea4000c1e1100 */
[----:B--2---:R0:W1:Y:S01]  /*87d0*/  I2F.U16 R19, R2 ;  /* 0x0000000200137306 */ /* 0x0040620000101000 */
[----:B------:R-:W-:Y:S05]  /*87e0*/  BRA `(.L_x_7370) ;  /* 0x00000ca000007947 */ /* 0x000fea0003800000 */
.L_x_7367:
        /* <DEDUP_REMOVED lines=9> */
.L_x_7372:
[----:B------:R-:W2:Y:S02]  /*8880*/  LDG.E R2, [R2.64] ;  /* 0x0000002402027981 */ /* 0x000ea4000c1e1900 */
[----:B--2---:R0:W1:Y:S01]  /*8890*/  I2F R19, R2 ;  /* 0x0000000200137306 */ /* 0x0040620000201400 */
[----:B------:R-:W-:Y:S05]  /*88a0*/  BRA `(.L_x_7370) ;  /* 0x00000be000007947 */ /* 0x000fea0003800000 */
.L_x_7371:
[----:B------:R-:W2:Y:S02]  /*88b0*/  LDG.E.U16 R2, [R2.64] ;  /* 0x0000002402027981 */ /* 0x000ea4000c1e1500 */
[----:B--2---:R0:W1:Y:S01]  /*88c0*/  I2F.S16 R19, R2 ;  /* 0x0000000200137306 */ /* 0x0040620000101400 */
[----:B------:R-:W-:Y:S05]  /*88d0*/  BRA `(.L_x_7370) ;  /* 0x00000bb000007947 */ /* 0x000fea0003800000 */
.L_x_7366:
        /* <DEDUP_REMOVED lines=8> */
.L_x_7374:
[----:B------:R-:W2:Y:S02]  /*8960*/  LDG.E.U16 R2, [R2.64] ;  /* 0x0000002402027981 */ /* 0x000ea4000c1e1500 */
[----:B--2---:R-:W-:Y:S01]  /*8970*/  HADD2.F32 R19, -RZ, R2.H0_H0 ;  /* 0x20000002ff137230 */ /* 0x004fe20000004100 */
[----:B------:R-:W-:Y:S05]  /*8980*/  BRA `(.L_x_7370) ;  /* 0x00000b0000007947 */ /* 0x000fea0003800000 */
.L_x_7373:
        /* <DEDUP_REMOVED lines=8> */
.L_x_7376:
[----:B------:R-:W2:Y:S02]  /*8a10*/  LDG.E.U16 R2, [R2.64] ;  /* 0x0000002402027981 */ /* 0x000ea4000c1e1500 */
[----:B--2---:R-:W-:Y:S01]  /*8a20*/  HADD2.F32 R19, -RZ, R2.H0_H0 ;  /* 0x20000002ff137230 */ /* 0x004fe20000004100 */
[----:B------:R-:W-:Y:S05]  /*8a30*/  BRA `(.L_x_7370) ;  /* 0x00000a5000007947 */ /* 0x000fea0003800000 */
.L_x_7375:
[----:B------:R-:W2:Y:S02]  /*8a40*/  LDG.E.64 R2, [R2.64] ;  /* 0x0000002402027981 */ /* 0x000ea4000c1e1b00 */
[----:B--2---:R-:W0:Y:S01]  /*8a50*/  F2F.F32.F64 R19, R2 ;  /* 0x0000000200137310 */ /* 0x004e220000301000 */
[----:B------:R-:W0:-:S14]  /*8a60*/  DSETP.GEU.AND P0, PT, |R2|, c[0x2][0x0], PT ;  /* 0x008000000200762a */ /* 0x000e1c0003f0e200 */
[----:B0-----:R-:W-:Y:S01]  /*8a70*/  @!P0 FMUL R19, R19, 1.175494350822287508e-38 ;  /* 0x0080000013138820 */ /* 0x001fe20000400000 */
[----:B------:R-:W-:Y:S05]  /*8a80*/  BRA `(.L_x_7370) ;  /* 0x00000a0000007947 */ /* 0x000fea0003800000 */
.L_x_7365:
        /* <DEDUP_REMOVED lines=12> */
.L_x_7379:
[----:B------:R-:W2:Y:S02]  /*8b50*/  LDG.E.64 R2, [R2.64] ;  /* 0x0000002402027981 */ /* 0x000ea4000c1e1b00 */
[----:B--2---:R-:W0:Y:S01]  /*8b60*/  F2F.F32.F64 R19, R2 ;  /* 0x0000000200137310 */ /* 0x004e220000301000 */
[----:B------:R-:W0:-:S14]  /*8b70*/  DSETP.GEU.AND P0, PT, |R2|, c[0x2][0x0], PT ;  /* 0x008000000200762a */ /* 0x000e1c0003f0e200 */
[----:B0-----:R-:W-:Y:S01]  /*8b80*/  @!P0 FMUL R19, R19, 1.175494350822287508e-38 ;  /* 0x0080000013138820 */ /* 0x001fe20000400000 */
[----:B------:R-:W-:Y:S05]  /*8b90*/  BRA `(.L_x_7370) ;  /* 0x000008f000007947 */ /* 0x000fea0003800000 */
.L_x_7378:
        /* <DEDUP_REMOVED lines=26> */
.L_x_7381:
        /* <DEDUP_REMOVED lines=13> */
.L_x_7380:
[----:B------:R-:W2:Y:S02]  /*8e10*/  LDG.E.U16 R2, [R2.64] ;  /* 0x0000002402027981 */ /* 0x000ea4000c1e1500 */
[----:B--2---:R-:W-:Y:S01]  /*8e20*/  PRMT R19, RZ, 0x5410, R2 ;  /* 0x00005410ff137816 */ /* 0x004fe20000000002 */
[----:B------:R-:W-:Y:S05]  /*8e30*/  BRA `(.L_x_7370) ;  /* 0x0000065000007947 */ /* 0x000fea0003800000 */
.L_x_7377:
        /* <DEDUP_REMOVED lines=11> */
.L_x_7384:
        /* <DEDUP_REMOVED lines=20> */
.L_x_7386:
[----:B------:R-:W-:Y:S05]  /*9030*/  BSYNC B0 ;  /* 0x0000000000007941 */ /* 0x000fea0003800000 */
.L_x_7385:
[----:B------:R-:W-:Y:S01]  /*9040*/  IMAD.SHL.U32 R2, R2, 0x100000, RZ ;  /* 0x0010000002027824 */ /* 0x000fe200078e00ff */
[----:B------:R-:W-:-:S04]  /*9050*/  LEA R0, R0, 0x3b800000, 0x17 ;  /* 0x3b80000000007811 */ /* 0x000fc800078eb8ff */
[----:B------:R-:W-:Y:S01]  /*9060*/  LOP3.LUT R19, R0, R2, R19, 0xfe, !PT ;  /* 0x0000000200137212 */ /* 0x000fe200078efe13 */
[----:B------:R-:W-:Y:S05]  /*9070*/  BRA `(.L_x_7370) ;  /* 0x0000041000007947 */ /* 0x000fea0003800000 */
.L_x_7383:
        /* <DEDUP_REMOVED lines=20> */
.L_x_7388:
[----:B------:R-:W-:Y:S05]  /*91c0*/  BSYNC B0 ;  /* 0x0000000000007941 */ /* 0x000fea0003800000 */
.L_x_7387:
[----:B------:R-:W-:Y:S01]  /*91d0*/  IMAD.SHL.U32 R2, R2, 0x200000, RZ ;  /* 0x0020000002027824 */ /* 0x000fe200078e00ff */
[----:B------:R-:W-:-:S04]  /*91e0*/  LEA R0, R0, 0x37800000, 0x17 ;  /* 0x3780000000007811 */ /* 0x000fc800078eb8ff */
[----:B------:R-:W-:Y:S01]  /*91f0*/  LOP3.LUT R19, R0, R2, R19, 0xfe, !PT ;  /* 0x0000000200137212 */ /* 0x000fe200078efe13 */
[----:B------:R-:W-:Y:S05]  /*9200*/  BRA `(.L_x_7370) ;  /* 0x0000028000007947 */ /* 0x000fea0003800000 */
.L_x_7382:
        /* <DEDUP_REMOVED lines=14> */
.L_x_7369:
        /* <DEDUP_REMOVED lines=21> */
.L_x_7390:
[----:B------:R-:W2:Y:S02]  /*9440*/  LDG.E.64 R2, [R2.64] ;  /* 0x0000002402027981 */ /* 0x000ea4000c1e1b00 */
[----:B--2---:R0:W1:Y:S01]  /*9450*/  I2F.U64 R19, R2 ;  /* 0x0000000200137312 */ /* 0x0040620000301000 */
[----:B------:R-:W-:Y:S05]  /*9460*/  BRA `(.L_x_7370) ;  /* 0x0000002000007947 */ /* 0x000fea0003800000 */
.L_x_7389:
[----:B------:R-:W2:Y:S02]  /*9470*/  LDG.E R2, [R2.64] ;  /* 0x0000002402027981 */ /* 0x000ea4000c1e1900 */
[----:B--2---:R0:W1:Y:S02]  /*9480*/  I2F.U32 R19, R2 ;  /* 0x0000000200137306 */ /* 0x0040640000201000 */
.L_x_7370:
[----:B------:R-:W-:Y:S05]  /*9490*/  BSYNC B6 ;  /* 0x0000000000067941 */ /* 0x000fea0003800000 */
.L_x_7364:
        /* <DEDUP_REMOVED lines=18> */
.L_x_7395:
[----:B------:R-:W2:Y:S02]  /*95c0*/  LDG.E.U8 R0, [R2.64] ;  /* 0x0000002402007981 */ /* 0x000ea4000c1e1100 */
[----:B--2---:R-:W0:Y:S01]  /*95d0*/  I2F.U16 R0, R0 ;  /* 0x0000000000007306 */ /* 0x004e220000101000 */
[----:B------:R-:W-:Y:S05]  /*95e0*/  BRA `(.L_x_7397) ;  /* 0x00000ca000007947 */ /* 0x000fea0003800000 */
.L_x_7394:
        /* <DEDUP_REMOVED lines=9> */
.L_x_7399:
[----:B------:R-:W2:Y:S02]  /*9680*/  LDG.E R0, [R2.64] ;  /* 0x0000002402007981 */ /* 0x000ea4000c1e1900 */
[----:B--2---:R-:W0:Y:S01]  /*9690*/  I2F R0, R0 ;  /* 0x0000000000007306 */ /* 0x004e220000201400 */
[----:B------:R-:W-:Y:S05]  /*96a0*/  BRA `(.L_x_7397) ;  /* 0x00000be000007947 */ /* 0x000fea0003800000 */
.L_x_7398:
[----:B------:R-:W2:Y:S02]  /*96b0*/  LDG.E.U16 R0, [R2.64] ;  /* 0x0000002402007981 */ /* 0x000ea4000c1e1500 */
[----:B--2---:R-:W0:Y:S01]  /*96c0*/  I2F.S16 R0, R0 ;  /* 0x0000000000007306 */ /* 0x004e220000101400 */
[----:B------:R-:W-:Y:S05]  /*96d0*/  BRA `(.L_x_7397) ;  /* 0x00000bb000007947 */ /* 0x000fea0003800000 */
.L_x_7393:
        /* <DEDUP_REMOVED lines=8> */
.L_x_7401:
[----:B------:R-:W2:Y:S02]  /*9760*/  LDG.E.U16 R0, [R2.64] ;  /* 0x0000002402007981 */ /* 0x000ea4000c1e1500 */
[----:B--2---:R-:W-:Y:S01]  /*9770*/  HADD2.F32 R0, -RZ, R0.H0_H0 ;  /* 0x20000000ff007230 */ /* 0x004fe20000004100 */
[----:B------:R-:W-:Y:S05]  /*9780*/  BRA `(.L_x_7397) ;  /* 0x00000b0000007947 */ /* 0x000fea0003800000 */
.L_x_7400:
        /* <DEDUP_REMOVED lines=8> */
.L_x_7403:
[----:B------:R-:W2:Y:S02]  /*9810*/  LDG.E.U16 R0, [R2.64] ;  /* 0x0000002402007981 */ /* 0x000ea4000c1e1500 */
[----:B--2---:R-:W-:Y:S01]  /*9820*/  HADD2.F32 R0, -RZ, R0.H0_H0 ;  /* 0x20000000ff007230 */ /* 0x004fe20000004100 */
[----:B------:R-:W-:Y:S05]  /*9830*/  BRA `(.L_x_7397) ;  /* 0x00000a5000007947 */ /* 0x000fea0003800000 */
.L_x_7402:
[----:B------:R-:W2:Y:S02]  /*9840*/  LDG.E.64 R2, [R2.64] ;  /* 0x0000002402027981 */ /* 0x000ea4000c1e1b00 */
[----:B--2---:R-:W0:Y:S01]  /*9850*/  F2F.F32.F64 R0, R2 ;  /* 0x0000000200007310 */ /* 0x004e220000301000 */
[----:B------:R-:W0:-:S14]  /*9860*/  DSETP.GEU.AND P0, PT, |R2|, c[0x2][0x0], PT ;  /* 0x008000000200762a */ /* 0x000e1c0003f0e200 */
[----:B0-----:R-:W-:Y:S01]  /*9870*/  @!P0 FMUL R0, R0, 1.175494350822287508e-38 ;  /* 0x0080000000008820 */ /* 0x001fe20000400000 */
[----:B------:R-:W-:Y:S05]  /*9880*/  BRA `(.L_x_7397) ;  /* 0x00000a0000007947 */ /* 0x000fea0003800000 */
.L_x_7392:
        /* <DEDUP_REMOVED lines=12> */
.L_x_7406:
[----:B------:R-:W2:Y:S02]  /*9950*/  LDG.E.64 R2, [R2.64] ;  /* 0x0000002402027981 */ /* 0x000ea4000c1e1b00 */
[----:B--2---:R-:W0:Y:S01]  /*9960*/  F2F.F32.F64 R0, R2 ;  /* 0x0000000200007310 */ /* 0x004e220000301000 */
[----:B------:R-:W0:-:S14]  /*9970*/  DSETP.GEU.AND P0, PT, |R2|, c[0x2][0x0], PT ;  /* 0x008000000200762a */ /* 0x000e1c0003f0e200 */
[----:B0-----:R-:W-:Y:S01]  /*9980*/  @!P0 FMUL R0, R0, 1.175494350822287508e-38 ;  /* 0x0080000000008820 */ /* 0x001fe20000400000 */
[----:B------:R-:W-:Y:S05]  /*9990*/  BRA `(.L_x_7397) ;  /* 0x000008f000007947 */ /* 0x000fea0003800000 */
.L_x_7405:
        /* <DEDUP_REMOVED lines=26> */
.L_x_7408:
        /* <DEDUP_REMOVED lines=13> */
.L_x_7407:
[----:B------:R-:W2:Y:S02]  /*9c10*/  LDG.E.U16 R0, [R2.64] ;  /* 0x0000002402007981 */ /* 0x000ea4000c1e1500 */
[----:B--2---:R-:W-:Y:S01]  /*9c20*/  PRMT R0, RZ, 0x5410, R0 ;  /* 0x00005410ff007816 */ /* 0x004fe20000000000 */
[----:B------:R-:W-:Y:S05]  /*9c30*/  BRA `(.L_x_7397) ;  /* 0x0000065000007947 */ /* 0x000fea0003800000 */
.L_x_7404:
        /* <DEDUP_REMOVED lines=11> */
.L_x_7411:
        /* <DEDUP_REMOVED lines=20> */
.L_x_7413:
[----:B------:R-:W-:Y:S05]  /*9e30*/  BSYNC B0 ;  /* 0x0000000000007941 */ /* 0x000fea0003800000 */
.L_x_7412:
[----:B------:R-:W-:Y:S01]  /*9e40*/  LEA R3, R0, 0x3b800000, 0x17 ;  /* 0x3b80000000037811 */ /* 0x000fe200078eb8ff */
[----:B------:R-:W-:-:S05]  /*9e50*/  IMAD.SHL.U32 R0, R2, 0x100000, RZ ;  /* 0x0010000002007824 */ /* 0x000fca00078e00ff */
[----:B------:R-:W-:Y:S01]  /*9e60*/  LOP3.LUT R0, R3, R0, R4, 0xfe, !PT ;  /* 0x0000000003007212 */ /* 0x000fe200078efe04 */
[----:B------:R-:W-:Y:S05]  /*9e70*/  BRA `(.L_x_7397) ;  /* 0x0000041000007947 */ /* 0x000fea0003800000 */
.L_x_7410:
        /* <DEDUP_REMOVED lines=20> */
.L_x_7415:
[----:B------:R-:W-:Y:S05]  /*9fc0*/  BSYNC B0 ;  /* 0x0000000000007941 */ /* 0x000fea0003800000 */
.L_x_7414:
[----:B------:R-:W-:Y:S01]  /*9fd0*/  LEA R3, R0, 0x37800000, 0x17 ;  /* 0x3780000000037811 */ /* 0x000fe200078eb8ff */
[----:B------:R-:W-:-:S05]  /*9fe0*/  IMAD.SHL.U32 R0, R2, 0x200000, RZ ;  /* 0x0020000002007824 */ /* 0x000fca00078e00ff */
[----:B------:R-:W-:Y:S01]  /*9ff0*/  LOP3.LUT R0, R3, R0, R4, 0xfe, !PT ;  /* 0x0000000003007212 */ /* 0x000fe200078efe04 */
[----:B------:R-:W-:Y:S05]  /*a000*/  BRA `(.L_x_7397) ;  /* 0x0000028000007947 */ /* 0x000fea0003800000 */
.L_x_7409:
        /* <DEDUP_REMOVED lines=14> */
.L_x_7396:
        /* <DEDUP_REMOVED lines=21> */
.L_x_7417:
[----:B------:R-:W2:Y:S02]  /*a240*/  LDG.E.64 R2, [R2.64] ;  /* 0x0000002402027981 */ /* 0x000ea4000c1e1b00 */
[----:B--2---:R0:W2:Y:S01]  /*a250*/  I2F.U64 R0, R2 ;  /* 0x0000000200007312 */ /* 0x0040a20000301000 */
[----:B------:R-:W-:Y:S05]  /*a260*/  BRA `(.L_x_7397) ;  /* 0x0000002000007947 */ /* 0x000fea0003800000 */
.L_x_7416:
[----:B------:R-:W2:Y:S02]  /*a270*/  LDG.E R0, [R2.64] ;  /* 0x0000002402007981 */ /* 0x000ea4000c1e1900 */
[----:B--2---:R-:W0:Y:S02]  /*a280*/  I2F.U32 R0, R0 ;  /* 0x0000000000007306 */ /* 0x004e240000201000 */
.L_x_7397:
[----:B------:R-:W-:Y:S05]  /*a290*/  BSYNC B6 ;  /* 0x0000000000067941 */ /* 0x000fea0003800000 */
.L_x_7391:
        /* <DEDUP_REMOVED lines=20> */
.L_x_7421:
[----:B------:R-:W0:Y:S02]  /*a3e0*/  F2I.S64.TRUNC R2, R2 ;  /* 0x0000000200027311 */ /* 0x000e24000020d900 */
[----:B0-----:R-:W-:-:S05]  /*a3f0*/  IMAD.MOV.U32 R5, RZ, RZ, R2 ;  /* 0x000000ffff057224 */ /* 0x001fca00078e0002 */
[----:B------:R0:W-:Y:S01]  /*a400*/  STG.E.U8 [R16.64], R5 ;  /* 0x0000000510007986 */ /* 0x0001e2000c101124 */
[----:B------:R-:W-:Y:S05]  /*a410*/  BRA `(.L_x_7423) ;  /* 0x00000d3000007947 */ /* 0x000fea0003800000 */
.L_x_7420:
        /* <DEDUP_REMOVED lines=9> */
.L_x_7425:
[----:B------:R-:W0:Y:S02]  /*a4b0*/  F2I.FTZ.TRUNC.NTZ R3, R2 ;  /* 0x0000000200037305 */ /* 0x000e24000021f100 */
[----:B0-----:R0:W-:Y:S01]  /*a4c0*/  STG.E [R16.64], R3 ;  /* 0x0000000310007986 */ /* 0x0011e2000c101924 */
[----:B------:R-:W-:Y:S05]  /*a4d0*/  BRA `(.L_x_7423) ;  /* 0x00000c7000007947 */ /* 0x000fea0003800000 */
.L_x_7424:
[----:B------:R-:W0:Y:S02]  /*a4e0*/  F2I.FTZ.TRUNC.NTZ R3, R2 ;  /* 0x0000000200037305 */ /* 0x000e24000021f100 */
[----:B0-----:R0:W-:Y:S01]  /*a4f0*/  STG.E.U16 [R16.64], R3 ;  /* 0x0000000310007986 */ /* 0x0011e2000c101524 */
[----:B------:R-:W-:Y:S05]  /*a500*/  BRA `(.L_x_7423) ;  /* 0x00000c4000007947 */ /* 0x000fea0003800000 */
.L_x_7419:
        /* <DEDUP_REMOVED lines=8> */
.L_x_7427:
[----:B------:R-:W-:-:S05]  /*a590*/  F2FP.PACK_AB R2, RZ, R2 ;  /* 0x00000002ff02723e */ /* 0x000fca00000000ff */
[----:B------:R0:W-:Y:S01]  /*a5a0*/  STG.E.U16 [R16.64], R2 ;  /* 0x0000000210007986 */ /* 0x0001e2000c101524 */
[----:B------:R-:W-:Y:S05]  /*a5b0*/  BRA `(.L_x_7423) ;  /* 0x00000b9000007947 */ /* 0x000fea0003800000 */
.L_x_7426:
        /* <DEDUP_REMOVED lines=9> */
.L_x_7429:
[----:B------:R-:W-:-:S04]  /*a650*/  F2FP.PACK_AB R3, RZ, R2 ;  /* 0x00000002ff03723e */ /* 0x000fc800000000ff */
[----:B------:R-:W-:-:S05]  /*a660*/  PRMT R3, R3, 0x5410, RZ ;  /* 0x0000541003037816 */ /* 0x000fca00000000ff */
[----:B------:R0:W-:Y:S01]  /*a670*/  STG.E [R16.64], R3 ;  /* 0x0000000310007986 */ /* 0x0001e2000c101924 */
[----:B------:R-:W-:Y:S05]  /*a680*/  BRA `(.L_x_7423) ;  /* 0x00000ac000007947 */ /* 0x000fea0003800000 */
.L_x_7428:
[----:B------:R-:W-:-:S06]  /*a690*/  FMUL.FTZ R2, R2, 1 ;  /* 0x3f80000002027820 */ /* 0x000fcc0000410000 */
[----:B------:R-:W0:Y:S02]  /*a6a0*/  F2F.F64.F32 R2, R2 ;  /* 0x0000000200027310 */ /* 0x000e240000201800 */
[----:B0-----:R0:W-:Y:S01]  /*a6b0*/  STG.E.64 [R16.64], R2 ;  /* 0x0000000210007986 */ /* 0x0011e2000c101b24 */
[----:B------:R-:W-:Y:S05]  /*a6c0*/  BRA `(.L_x_7423) ;  /* 0x00000a8000007947 */ /* 0x000fea0003800000 */
.L_x_7418:
        /* <DEDUP_REMOVED lines=12> */
.L_x_7432:
[----:B------:R-:W-:Y:S01]  /*a790*/  FMUL.FTZ R4, R2, 1 ;  /* 0x3f80000002047820 */ /* 0x000fe20000410000 */
[----:B------:R-:W-:-:S05]  /*a7a0*/  CS2R R6, SRZ ;  /* 0x0000000000067805 */ /* 0x000fca000001ff00 */
[----:B------:R-:W0:Y:S02]  /*a7b0*/  F2F.F64.F32 R4, R4 ;  /* 0x0000000400047310 */ /* 0x000e240000201800 */
[----:B0-----:R0:W-:Y:S01]  /*a7c0*/  STG.E.128 [R16.64], R4 ;  /* 0x0000000410007986 */ /* 0x0011e2000c101d24 */
[----:B------:R-:W-:Y:S05]  /*a7d0*/  BRA `(.L_x_7423) ;  /* 0x0000097000007947 */ /* 0x000fea0003800000 */
.L_x_7431:
        /* <DEDUP_REMOVED lines=20> */
.L_x_7436:
[----:B------:R-:W-:Y:S05]  /*a920*/  BSYNC B0 ;  /* 0x0000000000007941 */ /* 0x000fea0003800000 */
.L_x_7435:
[----:B------:R-:W-:-:S05]  /*a930*/  LOP3.LUT R5, R0, R5, RZ, 0xfc, !PT ;  /* 0x0000000500057212 */ /* 0x000fca00078efcff */
[----:B------:R0:W-:Y:S01]  /*a940*/  STG.E.U8 [R16.64], R5 ;  /* 0x0000000510007986 */ /* 0x0001e2000c101124 */
[----:B------:R-:W-:Y:S05]  /*a950*/  BRA `(.L_x_7423) ;  /* 0x000007f000007947 */ /* 0x000fea0003800000 */
.L_x_7434:
        /* <DEDUP_REMOVED lines=12> */
.L_x_7438:
[----:B------:R-:W-:Y:S01]  /*aa20*/  IMAD.MOV.U32 R0, RZ, RZ, 0x7f ;  /* 0x0000007fff007424 */ /* 0x000fe200078e00ff */
[----:B------:R-:W-:-:S04]  /*aa30*/  ISETP.GT.U32.AND P0, PT, R4, 0x7f800000, PT ;  /* 0x7f8000000400780c */ /* 0x000fc80003f04070 */
[----:B------:R-:W-:-:S04]  /*aa40*/  SEL R0, R0, 0x7c, P0 ;  /* 0x0000007c00007807 */ /* 0x000fc80000000000 */
.L_x_7439:
[----:B------:R-:W-:Y:S05]  /*aa50*/  BSYNC B0 ;  /* 0x0000000000007941 */ /* 0x000fea0003800000 */
.L_x_7437:
[----:B------:R-:W-:-:S04]  /*aa60*/  LOP3.LUT R2, R2, 0x80000000, RZ, 0xc0, !PT ;  /* 0x8000000002027812 */ /* 0x000fc800078ec0ff */
[----:B------:R-:W-:-:S04]  /*aa70*/  SHF.R.U32.HI R3, RZ, 0x18, R2 ;  /* 0x00000018ff037819 */ /* 0x000fc80000011602 */
[----:B------:R-:W-:-:S05]  /*aa80*/  LOP3.LUT R3, R0, R3, RZ, 0xfc, !PT ;  /* 0x0000000300037212 */ /* 0x000fca00078efcff */
[----:B------:R0:W-:Y:S01]  /*aa90*/  STG.E.U8 [R16.64], R3 ;  /* 0x0000000310007986 */ /* 0x0001e2000c101124 */
[----:B------:R-:W-:Y:S05]  /*aaa0*/  BRA `(.L_x_7423) ;  /* 0x000006a000007947 */ /* 0x000fea0003800000 */
.L_x_7433:
[----:B------:R-:W-:-:S05]  /*aab0*/  F2FP.BF16.PACK_AB R2, RZ, R2 ;  /* 0x00000002ff02723e */ /* 0x000fca00000010ff */
[----:B------:R0:W-:Y:S01]  /*aac0*/  STG.E.U16 [R16.64], R2 ;  /* 0x0000000210007986 */ /* 0x0001e2000c101524 */
[----:B------:R-:W-:Y:S05]  /*aad0*/  BRA `(.L_x_7423) ;  /* 0x0000067000007947 */ /* 0x000fea0003800000 */
.L_x_7430:
        /* <DEDUP_REMOVED lines=11> */
.L_x_7442:
        /* <DEDUP_REMOVED lines=16> */
.L_x_7445:
[----:B------:R-:W-:-:S04]  /*ac90*/  LOP3.LUT R2, R2, 0x80000000, RZ, 0xc0, !PT ;  /* 0x8000000002027812 */ /* 0x000fc800078ec0ff */
[----:B------:R-:W-:-:S04]  /*aca0*/  SHF.R.U32.HI R3, RZ, 0x18, R2 ;  /* 0x00000018ff037819 */ /* 0x000fc80000011602 */
[----:B------:R-:W-:-:S04]  /*acb0*/  LOP3.LUT R0, R0, R3, RZ, 0xfc, !PT ;  /* 0x0000000300007212 */ /* 0x000fc800078efcff */
[----:B------:R-:W-:Y:S02]  /*acc0*/  PRMT R8, R0, 0x7610, R8 ;  /* 0x0000761000087816 */ /* 0x000fe40000000008 */
.L_x_7444:
[----:B------:R-:W-:Y:S05]  /*acd0*/  BSYNC B0 ;  /* 0x0000000000007941 */ /* 0x000fea0003800000 */
.L_x_7443:
[----:B------:R0:W-:Y:S01]  /*ace0*/  STG.E.U8 [R16.64], R8 ;  /* 0x0000000810007986 */ /* 0x0001e2000c101124 */
[----:B------:R-:W-:Y:S05]  /*acf0*/  BRA `(.L_x_7423) ;  /* 0x0000045000007947 */ /* 0x000fea0003800000 */
.L_x_7441:
        /* <DEDUP_REMOVED lines=16> */
.L_x_7448:
[----:B------:R-:W-:-:S04]  /*ae00*/  LOP3.LUT R2, R2, 0x80000000, RZ, 0xc0, !PT ;  /* 0x8000000002027812 */ /* 0x000fc800078ec0ff */
[----:B------:R-:W-:-:S04]  /*ae10*/  SHF.R.U32.HI R3, RZ, 0x18, R2 ;  /* 0x00000018ff037819 */ /* 0x000fc80000011602 */
[----:B------:R-:W-:-:S04]  /*ae20*/  LOP3.LUT R0, R0, R3, RZ, 0xfc, !PT ;  /* 0x0000000300007212 */ /* 0x000fc800078efcff */
[----:B------:R-:W-:Y:S02]  /*ae30*/  PRMT R8, R0, 0x7610, R8 ;  /* 0x0000761000087816 */ /* 0x000fe40000000008 */
.L_x_7447:
[----:B------:R-:W-:Y:S05]  /*ae40*/  BSYNC B0 ;  /* 0x0000000000007941 */ /* 0x000fea0003800000 */
.L_x_7446:
[----:B------:R0:W-:Y:S01]  /*ae50*/  STG.E.U8 [R16.64], R8 ;  /* 0x0000000810007986 */ /* 0x0001e2000c101124 */
[----:B------:R-:W-:Y:S05]  /*ae60*/  BRA `(.L_x_7423) ;  /* 0x000002e000007947 */ /* 0x000fea0003800000 */
.L_x_7440:
        /* <DEDUP_REMOVED lines=21> */
.L_x_7422:
        /* <DEDUP_REMOVED lines=20> */
.L_x_7450:
[----:B------:R-:W0:Y:S02]  /*b100*/  F2I.U64.TRUNC R2, R2 ;  /* 0x0000000200027311 */ /* 0x000e24000020d800 */
[----:B0-----:R0:W-:Y:S01]  /*b110*/  STG.E.64 [R16.64], R2 ;  /* 0x0000000210007986 */ /* 0x0011e2000c101b24 */
[----:B------:R-:W-:Y:S05]  /*b120*/  BRA `(.L_x_7423) ;  /* 0x0000002000007947 */ /* 0x000fea0003800000 */
.L_x_7449:
[----:B------:R-:W0:Y:S02]  /*b130*/  F2I.FTZ.U32.TRUNC.NTZ R3, R2 ;  /* 0x0000000200037305 */ /* 0x000e24000021f000 */
[----:B0-----:R0:W-:Y:S02]  /*b140*/  STG.E [R16.64], R3 ;  /* 0x0000000310007986 */ /* 0x0011e4000c101924 */
.L_x_7423:
[----:B------:R-:W-:Y:S02]  /*b150*/  IADD3 R23, R23, 0x80, RZ ;  /* 0x0000008017177810 */ /* 0x000fe40007ffe0ff */
.L_x_7274:
[----:B------:R-:W-:Y:S05]  /*b160*/  BSYNC B7 ;  /* 0x0000000000077941 */ /* 0x000fea0003800000 */
.L_x_7273:
[----:B------:R-:W-:-:S13]  /*b170*/  ISETP.GE.AND P0, PT, R23, c[0x0][0x160], PT ;  /* 0x0000580017007a0c */ /* 0x000fda0003f06270 */
[----:B------:R-:W-:Y:S05]  /*b180*/  @P0 EXIT ;  /* 0x000000000000094d */ /* 0x000fea0003800000 */
        /* <DEDUP_REMOVED lines=255> */
.L_x_7451:
        /* <DEDUP_REMOVED lines=20> */
.L_x_7456:
[----:B------:R-:W2:Y:S02]  /*c2c0*/  LDG.E.U8 R2, [R2.64] ;  /* 0x0000002402027981 */ /* 0x000ea4000c1e1100 */
[----:B--2---:R0:W1:Y:S01]  /*c2d0*/  I2F.U16 R19, R2 ;  /* 0x0000000200137306 */ /* 0x0040620000101000 */
[----:B------:R-:W-:Y:S05]  /*c2e0*/  BRA `(.L_x_7458) ;  /* 0x00000ca000007947 */ /* 0x000fea0003800000 */
.L_x_7455:
        /* <DEDUP_REMOVED lines=9> */
.L_x_7460:
[----:B------:R-:W2:Y:S02]  /*c380*/  LDG.E R2, [R2.64] ;  /* 0x0000002402027981 */ /* 0x000ea4000c1e1900 */
[----:B--2---:R0:W1:Y:S01]  /*c390*/  I2F R19, R2 ;  /* 0x0000000200137306 */ /* 0x0040620000201400 */
[----:B------:R-:W-:Y:S05]  /*c3a0*/  BRA `(.L_x_7458) ;  /* 0x00000be000007947 */ /* 0x000fea0003800000 */
.L_x_7459:
[----:B------:R-:W2:Y:S02]  /*c3b0*/  LDG.E.U16 R2, [R2.64] ;  /* 0x0000002402027981 */ /* 0x000ea4000c1e1500 */
[----:B--2---:R0:W1:Y:S01]  /*c3c0*/  I2F.S16 R19, R2 ;  /* 0x0000000200137306 */ /* 0x0040620000101400 */
[----:B------:R-:W-:Y:S05]  /*c3d0*/  BRA `(.L_x_7458) ;  /* 0x00000bb000007947 */ /* 0x000fea0003800000 */
.L_x_7454:
        /* <DEDUP_REMOVED lines=8> */
.L_x_7462:
[----:B------:R-:W2:Y:S02]  /*c460*/  LDG.E.U16 R2, [R2.64] ;  /* 0x0000002402027981 */ /* 0x000ea4000c1e1500 */
[----:B--2---:R-:W-:Y:S01]  /*c470*/  HADD2.F32 R19, -RZ, R2.H0_H0 ;  /* 0x20000002ff137230 */ /* 0x004fe20000004100 */
[----:B------:R-:W-:Y:S05]  /*c480*/  BRA `(.L_x_7458) ;  /* 0x00000b0000007947 */ /* 0x000fea0003800000 */
.L_x_7461:
        /* <DEDUP_REMOVED lines=8> */
.L_x_7464:
[----:B------:R-:W2:Y:S02]  /*c510*/  LDG.E.U16 R2, [R2.64] ;  /* 0x0000002402027981 */ /* 0x000ea4000c1e1500 */
[----:B--2---:R-:W-:Y:S01]  /*c520*/  HADD2.F32 R19, -RZ, R2.H0_H0 ;  /* 0x20000002ff137230 */ /* 0x004fe20000004100 */
[----:B------:R-:W-:Y:S05]  /*c530*/  BRA `(.L_x_7458) ;  /* 0x00000a5000007947 */ /* 0x000fea0003800000 */
.L_x_7463:
[----:B------:R-:W2:Y:S02]  /*c540*/  LDG.E.64 R2, [R2.64] ;  /* 0x0000002402027981 */ /* 0x000ea4000c1e1b00 */
[----:B--2---:R-:W0:Y:S01]  /*c550*/  F2F.F32.F64 R19, R2 ;  /* 0x0000000200137310 */ /* 0x004e220000301000 */
[----:B------:R-:W0:-:S14]  /*c560*/  DSETP.GEU.AND P0, PT, |R2|, c[0x2][0x0], PT ;  /* 0x008000000200762a */ /* 0x000e1c0003f0e200 */
[----:B0-----:R-:W-:Y:S01]  /*c570*/  @!P0 FMUL R19, R19, 1.175494350822287508e-38 ;  /* 0x0080000013138820 */ /* 0x001fe20000400000 */
[----:B------:R-:W-:Y:S05]  /*c580*/  BRA `(.L_x_7458) ;  /* 0x00000a0000007947 */ /* 0x000fea0003800000 */
.L_x_7453:
        /* <DEDUP_REMOVED lines=12> */
.L_x_7467:
[----:B------:R-:W2:Y:S02]  /*c650*/  LDG.E.64 R2, [R2.64] ;  /* 0x0000002402027981 */ /* 0x000ea4000c1e1b00 */
[----:B--2---:R-:W0:Y:S01]  /*c660*/  F2F.F32.F64 R19, R2 ;  /* 0x0000000200137310 */ /* 0x004e220000301000 */
[----:B------:R-:W0:-:S14]  /*c670*/  DSETP.GEU.AND P0, PT, |R2|, c[0x2][0x0], PT ;  /* 0x008000000200762a */ /* 0x000e1c0003f0e200 */
[----:B0-----:R-:W-:Y:S01]  /*c680*/  @!P0 FMUL R19, R19, 1.175494350822287508e-38 ;  /* 0x0080000013138820 */ /* 0x001fe20000400000 */
[----:B------:R-:W-:Y:S05]  /*c690*/  BRA `(.L_x_7458) ;  /* 0x000008f000007947 */ /* 0x000fea0003800000 */
.L_x_7466:
        /* <DEDUP_REMOVED lines=26> */
.L_x_7469:
        /* <DEDUP_REMOVED lines=13> */
.L_x_7468:
[----:B------:R-:W2:Y:S02]  /*c910*/  LDG.E.U16 R2, [R2.64] ;  /* 0x0000002402027981 */ /* 0x000ea4000c1e1500 */
[----:B--2---:R-:W-:Y:S01]  /*c920*/  PRMT R19, RZ, 0x5410, R2 ;  /* 0x00005410ff137816 */ /* 0x004fe20000000002 */
[----:B------:R-:W-:Y:S05]  /*c930*/  BRA `(.L_x_7458) ;  /* 0x0000065000007947 */ /* 0x000fea0003800000 */
.L_x_7465:
        /* <DEDUP_REMOVED lines=11> */
.L_x_7472:
        /* <DEDUP_REMOVED lines=20> */
.L_x_7474:
[----:B------:R-:W-:Y:S05]  /*cb30*/  BSYNC B0 ;  /* 0x0000000000007941 */ /* 0x000fea0003800000 */
.L_x_7473:
[----:B------:R-:W-:Y:S01]  /*cb40*/  IMAD.SHL.U32 R2, R2, 0x100000, RZ ;  /* 0x0010000002027824 */ /* 0x000fe200078e00ff */
[----:B------:R-:W-:-:S04]  /*cb50*/  LEA R0, R0, 0x3b800000, 0x17 ;  /* 0x3b80000000007811 */ /* 0x000fc800078eb8ff */
[----:B------:R-:W-:Y:S01]  /*cb60*/  LOP3.LUT R19, R0, R2, R19, 0xfe, !PT ;  /* 0x0000000200137212 */ /* 0x000fe200078efe13 */
[----:B------:R-:W-:Y:S05]  /*cb70*/  BRA `(.L_x_7458) ;  /* 0x0000041000007947 */ /* 0x000fea0003800000 */
.L_x_7471:
        /* <DEDUP_REMOVED lines=20> */
.L_x_7476:
[----:B------:R-:W-:Y:S05]  /*ccc0*/  BSYNC B0 ;  /* 0x0000000000007941 */ /* 0x000fea0003800000 */
.L_x_7475:
[----:B------:R-:W-:Y:S01]  /*ccd0*/  IMAD.SHL.U32 R2, R2, 0x200000, RZ ;  /* 0x0020000002027824 */ /* 0x000fe200078e00ff */
[----:B------:R-:W-:-:S04]  /*cce0*/  LEA R0, R0, 0x37800000, 0x17 ;  /* 0x3780000000007811 */ /* 0x000fc800078eb8ff */
[----:B------:R-:W-:Y:S01]  /*ccf0*/  LOP3.LUT R19, R0, R2, R19, 0xfe, !PT ;  /* 0x0000000200137212 */ /* 0x000fe200078efe13 */
[----:B------:R-:W-:Y:S05]  /*cd00*/  BRA `(.L_x_7458) ;  /* 0x0000028000007947 */ /* 0x000fea0003800000 */
.L_x_7470:
        /* <DEDUP_REMOVED lines=14> */
.L_x_7457:
        /* <DEDUP_REMOVED lines=21> */
.L_x_7478:
[----:B------:R-:W2:Y:S02]  /*cf40*/  LDG.E.64 R2, [R2.64] ;  /* 0x0000002402027981 */ /* 0x000ea4000c1e1b00 */
[----:B--2---:R0:W1:Y:S01]  /*cf50*/  I2F.U64 R19, R2 ;  /* 0x0000000200137312 */ /* 0x0040620000301000 */
[----:B------:R-:W-:Y:S05]  /*cf60*/  BRA `(.L_x_7458) ;  /* 0x0000002000007947 */ /* 0x000fea0003800000 */
.L_x_7477:
[----:B------:R-:W2:Y:S02]  /*cf70*/  LDG.E R2, [R2.64] ;  /* 0x0000002402027981 */ /* 0x000ea4000c1e1900 */
[----:B--2---:R0:W1:Y:S02]  /*cf80*/  I2F.U32 R19, R2 ;  /* 0x0000000200137306 */ /* 0x0040640000201000 */
.L_x_7458:
[----:B------:R-:W-:Y:S05]  /*cf90*/  BSYNC B6 ;  /* 0x0000000000067941 */ /* 0x000fea0003800000 */
.L_x_7452:
        /* <DEDUP_REMOVED lines=18> */
.L_x_7483:
[----:B------:R-:W2:Y:S02]  /*d0c0*/  LDG.E.U8 R0, [R2.64] ;  /* 0x0000002402007981 */ /* 0x000ea4000c1e1100 */
[----:B--2---:R-:W0:Y:S01]  /*d0d0*/  I2F.U16 R0, R0 ;  /* 0x0000000000007306 */ /* 0x004e220000101000 */
[----:B------:R-:W-:Y:S05]  /*d0e0*/  BRA `(.L_x_7485) ;  /* 0x00000ca000007947 */ /* 0x000fea0003800000 */
.L_x_7482:
        /* <DEDUP_REMOVED lines=9> */
.L_x_7487:
[----:B------:R-:W2:Y:S02]  /*d180*/  LDG.E R0, [R2.64] ;  /* 0x0000002402007981 */ /* 0x000ea4000c1e1900 */
[----:B--2---:R-:W0:Y:S01]  /*d190*/  I2F R0, R0 ;  /* 0x0000000000007306 */ /* 0x004e220000201400 */
[----:B------:R-:W-:Y:S05]  /*d1a0*/  BRA `(.L_x_7485) ;  /* 0x00000be000007947 */ /* 0x000fea0003800000 */
.L_x_7486:
[----:B------:R-:W2:Y:S02]  /*d1b0*/  LDG.E.U16 R0, [R2.64] ;  /* 0x0000002402007981 */ /* 0x000ea4000c1e1500 */
[----:B--2---:R-:W0:Y:S01]  /*d1c0*/  I2F.S16 R0, R0 ;  /* 0x0000000000007306 */ /* 0x004e220000101400 */
[----:B------:R-:W-:Y:S05]  /*d1d0*/  BRA `(.L_x_7485) ;  /* 0x00000bb000007947 */ /* 0x000fea0003800000 */
.L_x_7481:
        /* <DEDUP_REMOVED lines=8> */
.L_x_7489:
[----:B------:R-:W2:Y:S02]  /*d260*/  LDG.E.U16 R0, [R2.64] ;  /* 0x0000002402007981 */ /* 0x000ea4000c1e1500 */
[----:B--2---:R-:W-:Y:S01]  /*d270*/  HADD2.F32 R0, -RZ, R0.H0_H0 ;  /* 0x20000000ff007230 */ /* 0x004fe20000004100 */
[----:B------:R-:W-:Y:S05]  /*d280*/  BRA `(.L_x_7485) ;  /* 0x00000b0000007947 */ /* 0x000fea0003800000 */
.L_x_7488:
        /* <DEDUP_REMOVED lines=8> */
.L_x_7491:
[----:B------:R-:W2:Y:S02]  /*d310*/  LDG.E.U16 R0, [R2.64] ;  /* 0x0000002402007981 */ /* 0x000ea4000c1e1500 */
[----:B--2---:R-:W-:Y:S01]  /*d320*/  HADD2.F32 R0, -RZ, R0.H0_H0 ;  /* 0x20000000ff007230 */ /* 0x004fe20000004100 */
[----:B------:R-:W-:Y:S05]  /*d330*/  BRA `(.L_x_7485) ;  /* 0x00000a5000007947 */ /* 0x000fea0003800000 */
.L_x_7490:
[----:B------:R-:W2:Y:S02]  /*d340*/  LDG.E.64 R2, [R2.64] ;  /* 0x0000002402027981 */ /* 0x000ea4000c1e1b00 */
[----:B--2---:R-:W0:Y:S01]  /*d350*/  F2F.F32.F64 R0, R2 ;  /* 0x0000000200007310 */ /* 0x004e220000301000 */
[----:B------:R-:W0:-:S14]  /*d360*/  DSETP.GEU.AND P0, PT, |R2|, c[0x2][0x0], PT ;  /* 0x008000000200762a */ /* 0x000e1c0003f0e200 */
[----:B0-----:R-:W-:Y:S01]  /*d370*/  @!P0 FMUL R0, R0, 1.175494350822287508e-38 ;  /* 0x0080000000008820 */ /* 0x001fe20000400000 */
[----:B------:R-:W-:Y:S05]  /*d380*/  BRA `(.L_x_7485) ;  /* 0x00000a0000007947 */ /* 0x000fea0003800000 */
.L_x_7480:
        /* <DEDUP_REMOVED lines=12> */
.L_x_7494:
[----:B------:R-:W2:Y:S02]  /*d450*/  LDG.E.64 R2, [R2.64] ;  /* 0x0000002402027981 */ /* 0x000ea4000c1e1b00 */
[----:B--2---:R-:W0:Y:S01]  /*d460*/  F2F.F32.F64 R0, R2 ;  /* 0x0000000200007310 */ /* 0x004e220000301000 */
[----:B------:R-:W0:-:S14]  /*d470*/  DSETP.GEU.AND P0, PT, |R2|, c[0x2][0x0], PT ;  /* 0x008000000200762a */ /* 0x000e1c0003f0e200 */
[----:B0-----:R-:W-:Y:S01]  /*d480*/  @!P0 FMUL R0, R0, 1.175494350822287508e-38 ;  /* 0x0080000000008820 */ /* 0x001fe20000400000 */
[----:B------:R-:W-:Y:S05]  /*d490*/  BRA `(.L_x_7485) ;  /* 0x000008f000007947 */ /* 0x000fea0003800000 */
.L_x_7493:
        /* <DEDUP_REMOVED lines=26> */
.L_x_7496:
        /* <DEDUP_REMOVED lines=13> */
.L_x_7495:
[----:B------:R-:W2:Y:S02]  /*d710*/  LDG.E.U16 R0, [R2.64] ;  /* 0x0000002402007981 */ /* 0x000ea4000c1e1500 */
[----:B--2---:R-:W-:Y:S01]  /*d720*/  PRMT R0, RZ, 0x5410, R0 ;  /* 0x00005410ff007816 */ /* 0x004fe20000000000 */
[----:B------:R-:W-:Y:S05]  /*d730*/  BRA `(.L_x_7485) ;  /* 0x0000065000007947 */ /* 0x000fea0003800000 */
.L_x_7492:
        /* <DEDUP_REMOVED lines=11> */
.L_x_7499:
        /* <DEDUP_REMOVED lines=20> */
.L_x_7501:
[----:B------:R-:W-:Y:S05]  /*d930*/  BSYNC B0 ;  /* 0x0000000000007941 */ /* 0x000fea0003800000 */
.L_x_7500:
[----:B------:R-:W-:Y:S01]  /*d940*/  LEA R3, R0, 0x3b800000, 0x17 ;  /* 0x3b80000000037811 */ /* 0x000fe200078eb8ff */
[----:B------:R-:W-:-:S05]  /*d950*/  IMAD.SHL.U32 R0, R2, 0x100000, RZ ;  /* 0x0010000002007824 */ /* 0x000fca00078e00ff */
[----:B------:R-:W-:Y:S01]  /*d960*/  LOP3.LUT R0, R3, R0, R4, 0xfe, !PT ;  /* 0x0000000003007212 */ /* 0x000fe200078efe04 */
[----:B------:R-:W-:Y:S05]  /*d970*/  BRA `(.L_x_7485) ;  /* 0x0000041000007947 */ /* 0x000fea0003800000 */
.L_x_7498:
        /* <DEDUP_REMOVED lines=20> */
.L_x_7503:
[----:B------:R-:W-:Y:S05]  /*dac0*/  BSYNC B0 ;  /* 0x0000000000007941 */ /* 0x000fea0003800000 */
.L_x_7502:
[----:B------:R-:W-:Y:S01]  /*dad0*/  LEA R3, R0, 0x37800000, 0x17 ;  /* 0x3780000000037811 */ /* 0x000fe200078eb8ff */
[----:B------:R-:W-:-:S05]  /*dae0*/  IMAD.SHL.U32 R0, R2, 0x200000, RZ ;  /* 0x0020000002007824 */ /* 0x000fca00078e00ff */
[----:B------:R-:W-:Y:S01]  /*daf0*/  LOP3.LUT R0, R3, R0, R4, 0xfe, !PT ;  /* 0x0000000003007212 */ /* 0x000fe200078efe04 */
[----:B------:R-:W-:Y:S05]  /*db00*/  BRA `(.L_x_7485) ;  /* 0x0000028000007947 */ /* 0x000fea0003800000 */
.L_x_7497:
        /* <DEDUP_REMOVED lines=14> */
.L_x_7484:
        /* <DEDUP_REMOVED lines=21> */
.L_x_7505:
[----:B------:R-:W2:Y:S02]  /*dd40*/  LDG.E.64 R2, [R2.64] ;  /* 0x0000002402027981 */ /* 0x000ea4000c1e1b00 */
[----:B--2---:R0:W2:Y:S01]  /*dd50*/  I2F.U64 R0, R2 ;  /* 0x0000000200007312 */ /* 0x0040a20000301000 */
[----:B------:R-:W-:Y:S05]  /*dd60*/  BRA `(.L_x_7485) ;  /* 0x0000002000007947 */ /* 0x000fea0003800000 */
.L_x_7504:
[----:B------:R-:W2:Y:S02]  /*dd70*/  LDG.E R0, [R2.64] ;  /* 0x0000002402007981 */ /* 0x000ea4000c1e1900 */
[----:B--2---:R-:W0:Y:S02]  /*dd80*/  I2F.U32 R0, R0 ;  /* 0x0000000000007306 */ /* 0x004e240000201000 */
.L_x_7485:
[----:B------:R-:W-:Y:S05]  /*dd90*/  BSYNC B6 ;  /* 0x0000000000067941 */ /* 0x000fea0003800000 */
.L_x_7479:
        /* <DEDUP_REMOVED lines=20> */
.L_x_7509:
[----:B------:R-:W0:Y:S02]  /*dee0*/  F2I.S64.TRUNC R2, R2 ;  /* 0x0000000200027311 */ /* 0x000e24000020d900 */
[----:B0-----:R-:W-:-:S05]  /*def0*/  IMAD.MOV.U32 R5, RZ, RZ, R2 ;  /* 0x000000ffff057224 */ /* 0x001fca00078e0002 */
[----:B------:R-:W-:Y:S01]  /*df00*/  STG.E.U8 [R16.64], R5 ;  /* 0x0000000510007986 */ /* 0x000fe2000c101124 */
[----:B------:R-:W-:Y:S05]  /*df10*/  EXIT ;  /* 0x000000000000794d */ /* 0x000fea0003800000 */
.L_x_7508:
        /* <DEDUP_REMOVED lines=9> */
.L_x_7512:
[----:B------:R-:W0:Y:S02]  /*dfb0*/  F2I.FTZ.TRUNC.NTZ R3, R2 ;  /* 0x0000000200037305 */ /* 0x000e24000021f100 */
[----:B0-----:R-:W-:Y:S01]  /*dfc0*/  STG.E [R16.64], R3 ;  /* 0x0000000310007986 */ /* 0x001fe2000c101924 */
[----:B------:R-:W-:Y:S05]  /*dfd0*/  EXIT ;  /* 0x000000000000794d */ /* 0x000fea0003800000 */
.L_x_7511:
[----:B------:R-:W0:Y:S02]  /*dfe0*/  F2I.FTZ.TRUNC.NTZ R3, R2 ;  /* 0x0000000200037305 */ /* 0x000e24000021f100 */
[----:B0-----:R-:W-:Y:S01]  /*dff0*/  STG.E.U16 [R16.64], R3 ;  /* 0x0000000310007986 */ /* 0x001fe2000c101524 */
[----:B------:R-:W-:Y:S05]  /*e000*/  EXIT ;  /* 0x000000000000794d */ /* 0x000fea0003800000 */
.L_x_7507:
        /* <DEDUP_REMOVED lines=8> */
.L_x_7514:
[----:B------:R-:W-:-:S05]  /*e090*/  F2FP.PACK_AB R2, RZ, R2 ;  /* 0x00000002ff02723e */ /* 0x000fca00000000ff */
[----:B------:R-:W-:Y:S01]  /*e0a0*/  STG.E.U16 [R16.64], R2 ;  /* 0x0000000210007986 */ /* 0x000fe2000c101524 */
[----:B------:R-:W-:Y:S05]  /*e0b0*/  EXIT ;  /* 0x000000000000794d */ /* 0x000fea0003800000 */
.L_x_7513:
        /* <DEDUP_REMOVED lines=9> */
.L_x_7516:
[----:B------:R-:W-:-:S04]  /*e150*/  F2FP.PACK_AB R3, RZ, R2 ;  /* 0x00000002ff03723e */ /* 0x000fc800000000ff */
[----:B------:R-:W-:-:S05]  /*e160*/  PRMT R3, R3, 0x5410, RZ ;  /* 0x0000541003037816 */ /* 0x000fca00000000ff */
[----:B------:R-:W-:Y:S01]  /*e170*/  STG.E [R16.64], R3 ;  /* 0x0000000310007986 */ /* 0x000fe2000c101924 */
[----:B------:R-:W-:Y:S05]  /*e180*/  EXIT ;  /* 0x000000000000794d */ /* 0x000fea0003800000 */
.L_x_7515:
[----:B------:R-:W-:-:S06]  /*e190*/  FMUL.FTZ R2, R2, 1 ;  /* 0x3f80000002027820 */ /* 0x000fcc0000410000 */
[----:B------:R-:W0:Y:S02]  /*e1a0*/  F2F.F64.F32 R2, R2 ;  /* 0x0000000200027310 */ /* 0x000e240000201800 */
[----:B0-----:R-:W-:Y:S01]  /*e1b0*/  STG.E.64 [R16.64], R2 ;  /* 0x0000000210007986 */ /* 0x001fe2000c101b24 */
[----:B------:R-:W-:Y:S05]  /*e1c0*/  EXIT ;  /* 0x000000000000794d */ /* 0x000fea0003800000 */
.L_x_7506:
        /* <DEDUP_REMOVED lines=12> */
.L_x_7519:
[----:B------:R-:W-:Y:S01]  /*e290*/  FMUL.FTZ R4, R2, 1 ;  /* 0x3f80000002047820 */ /* 0x000fe20000410000 */
[----:B------:R-:W-:-:S05]  /*e2a0*/  CS2R R6, SRZ ;  /* 0x0000000000067805 */ /* 0x000fca000001ff00 */
[----:B------:R-:W0:Y:S02]  /*e2b0*/  F2F.F64.F32 R4, R4 ;  /* 0x0000000400047310 */ /* 0x000e240000201800 */
[----:B0-----:R-:W-:Y:S01]  /*e2c0*/  STG.E.128 [R16.64], R4 ;  /* 0x0000000410007986 */ /* 0x001fe2000c101d24 */
[----:B------:R-:W-:Y:S05]  /*e2d0*/  EXIT ;  /* 0x000000000000794d */ /* 0x000fea0003800000 */
.L_x_7518:
        /* <DEDUP_REMOVED lines=20> */
.L_x_7523:
[----:B------:R-:W-:Y:S05]  /*e420*/  BSYNC B0 ;  /* 0x0000000000007941 */ /* 0x000fea0003800000 */
.L_x_7522:
[----:B------:R-:W-:-:S05]  /*e430*/  LOP3.LUT R5, R0, R5, RZ, 0xfc, !PT ;  /* 0x0000000500057212 */ /* 0x000fca00078efcff */
[----:B------:R-:W-:Y:S01]  /*e440*/  STG.E.U8 [R16.64], R5 ;  /* 0x0000000510007986 */ /* 0x000fe2000c101124 */
[----:B------:R-:W-:Y:S05]  /*e450*/  EXIT ;  /* 0x000000000000794d */ /* 0x000fea0003800000 */
.L_x_7521:
        /* <DEDUP_REMOVED lines=12> */
.L_x_7525:
[----:B------:R-:W-:Y:S01]  /*e520*/  IMAD.MOV.U32 R0, RZ, RZ, 0x7f ;  /* 0x0000007fff007424 */ /* 0x000fe200078e00ff */
[----:B------:R-:W-:-:S04]  /*e530*/  ISETP.GT.U32.AND P0, PT, R4, 0x7f800000, PT ;  /* 0x7f8000000400780c */ /* 0x000fc80003f04070 */
[----:B------:R-:W-:-:S04]  /*e540*/  SEL R0, R0, 0x7c, P0 ;  /* 0x0000007c00007807 */ /* 0x000fc80000000000 */
.L_x_7526:
[----:B------:R-:W-:Y:S05]  /*e550*/  BSYNC B0 ;  /* 0x0000000000007941 */ /* 0x000fea0003800000 */
.L_x_7524:
[----:B------:R-:W-:-:S04]  /*e560*/  LOP3.LUT R2, R2, 0x80000000, RZ, 0xc0, !PT ;  /* 0x8000000002027812 */ /* 0x000fc800078ec0ff */
[----:B------:R-:W-:-:S04]  /*e570*/  SHF.R.U32.HI R3, RZ, 0x18, R2 ;  /* 0x00000018ff037819 */ /* 0x000fc80000011602 */
[----:B------:R-:W-:-:S05]  /*e580*/  LOP3.LUT R3, R0, R3, RZ, 0xfc, !PT ;  /* 0x0000000300037212 */ /* 0x000fca00078efcff */
[----:B------:R-:W-:Y:S01]  /*e590*/  STG.E.U8 [R16.64], R3 ;  /* 0x0000000310007986 */ /* 0x000fe2000c101124 */
[----:B------:R-:W-:Y:S05]  /*e5a0*/  EXIT ;  /* 0x000000000000794d */ /* 0x000fea0003800000 */
.L_x_7520:
[----:B------:R-:W-:-:S05]  /*e5b0*/  F2FP.BF16.PACK_AB R2, RZ, R2 ;  /* 0x00000002ff02723e */ /* 0x000fca00000010ff */
[----:B------:R-:W-:Y:S01]  /*e5c0*/  STG.E.U16 [R16.64], R2 ;  /* 0x0000000210007986 */ /* 0x000fe2000c101524 */
[----:B------:R-:W-:Y:S05]  /*e5d0*/  EXIT ;  /* 0x000000000000794d */ /* 0x000fea0003800000 */
.L_x_7517:
        /* <DEDUP_REMOVED lines=11> */
.L_x_7529:
        /* <DEDUP_REMOVED lines=16> */
.L_x_7532:
[----:B------:R-:W-:-:S04]  /*e790*/  LOP3.LUT R2, R2, 0x80000000, RZ, 0xc0, !PT ;  /* 0x8000000002027812 */ /* 0x000fc800078ec0ff */
[----:B------:R-:W-:-:S04]  /*e7a0*/  SHF.R.U32.HI R3, RZ, 0x18, R2 ;  /* 0x00000018ff037819 */ /* 0x000fc80000011602 */
[----:B------:R-:W-:-:S04]  /*e7b0*/  LOP3.LUT R0, R0, R3, RZ, 0xfc, !PT ;  /* 0x0000000300007212 */ /* 0x000fc800078efcff */
[----:B------:R-:W-:Y:S02]  /*e7c0*/  PRMT R8, R0, 0x7610, R8 ;  /* 0x0000761000087816 */ /* 0x000fe40000000008 */
.L_x_7531:
[----:B------:R-:W-:Y:S05]  /*e7d0*/  BSYNC B0 ;  /* 0x0000000000007941 */ /* 0x000fea0003800000 */
.L_x_7530:
[----:B------:R-:W-:Y:S01]  /*e7e0*/  STG.E.U8 [R16.64], R8 ;  /* 0x0000000810007986 */ /* 0x000fe2000c101124 */
[----:B------:R-:W-:Y:S05]  /*e7f0*/  EXIT ;  /* 0x000000000000794d */ /* 0x000fea0003800000 */
.L_x_7528:
        /* <DEDUP_REMOVED lines=16> */
.L_x_7535:
[----:B------:R-:W-:-:S04]  /*e900*/  LOP3.LUT R2, R2, 0x80000000, RZ, 0xc0, !PT ;  /* 0x8000000002027812 */ /* 0x000fc800078ec0ff */
[----:B------:R-:W-:-:S04]  /*e910*/  SHF.R.U32.HI R3, RZ, 0x18, R2 ;  /* 0x00000018ff037819 */ /* 0x000fc80000011602 */
[----:B------:R-:W-:-:S04]  /*e920*/  LOP3.LUT R0, R0, R3, RZ, 0xfc, !PT ;  /* 0x0000000300007212 */ /* 0x000fc800078efcff */
[----:B------:R-:W-:Y:S02]  /*e930*/  PRMT R8, R0, 0x7610, R8 ;  /* 0x0000761000087816 */ /* 0x000fe40000000008 */
.L_x_7534:
[----:B------:R-:W-:Y:S05]  /*e940*/  BSYNC B0 ;  /* 0x0000000000007941 */ /* 0x000fea0003800000 */
.L_x_7533:
[----:B------:R-:W-:Y:S01]  /*e950*/  STG.E.U8 [R16.64], R8 ;  /* 0x0000000810007986 */ /* 0x000fe2000c101124 */
[----:B------:R-:W-:Y:S05]  /*e960*/  EXIT ;  /* 0x000000000000794d */ /* 0x000fea0003800000 */
.L_x_7527:
        /* <DEDUP_REMOVED lines=21> */
.L_x_7510:
        /* <DEDUP_REMOVED lines=20> */
.L_x_7537:
[----:B------:R-:W0:Y:S02]  /*ec00*/  F2I.U64.TRUNC R2, R2 ;  /* 0x0000000200027311 */ /* 0x000e24000020d800 */
[----:B0-----:R-:W-:Y:S01]  /*ec10*/  STG.E.64 [R16.64], R2 ;  /* 0x0000000210007986 */ /* 0x001fe2000c101b24 */
[----:B------:R-:W-:Y:S05]  /*ec20*/  EXIT ;  /* 0x000000000000794d */ /* 0x000fea0003800000 */
.L_x_7536:
[----:B------:R-:W0:Y:S02]  /*ec30*/  F2I.FTZ.U32.TRUNC.NTZ R3, R2 ;  /* 0x0000000200037305 */ /* 0x000e24000021f000 */
[----:B0-----:R-:W-:Y:S01]  /*ec40*/  STG.E [R16.64], R3 ;  /* 0x0000000310007986 */ /* 0x001fe2000c101924 */
[----:B------:R-:W-:Y:S05]  /*ec50*/  EXIT ;  /* 0x000000000000794d */ /* 0x000fea0003800000 */
.L_x_7538:
        /* <DEDUP_REMOVED lines=10> */
.L_x_9075:


//--------------------- .text._ZN2at6native27unrolled_elementwise_kernelIZZZNS0_10glu_kernelERNS_18TensorIteratorBaseEENKUlvE_clEvENKUlvE0_clEvEUlffE_St5arrayIPcLm3EELi4E23TrivialOffsetCalculatorILi2EjESA_ILi1EjENS0_6memory12LoadWithCastILi2EEENSD_13StoreWithCastILi1EEEEEviT_T0_T2_T3_T4_T5_ --------------------------
	.section	.text._ZN2at6native27unrolled_elementwise_kernelIZZZNS0_10glu_kernelERNS_18TensorIteratorBaseEENKUlvE_clEvENKUlvE0_clEvEUlffE_St5arrayIPcLm3EELi4E23TrivialOffsetCalculatorILi2EjESA_ILi1EjENS0_6memory12LoadWithCastILi2EEENSD_13StoreWithCastILi1EEEEEviT_T0_T2_T3_T4_T5_,"ax",@progbits
	.sectioninfo	@"SHI_REGISTERS=32"
	.align	128
        .global         _ZN2at6native27unrolled_elementwise_kernelIZZZNS0_10glu_kernelERNS_18TensorIteratorBaseEENKUlvE_clEvENKUlvE0_clEvEUlffE_St5arrayIPcLm3EELi4E23TrivialOffsetCalculatorILi2EjESA_ILi1EjENS0_6memory12LoadWithCastILi2EEENSD_13StoreWithCastILi1EEEEEviT_T0_T2_T3_T4_T5_
        .type           _ZN2at6native27unrolled_elementwise_kernelIZZZNS0_10glu_kernelERNS_18TensorIteratorBaseEENKUlvE_clEvENKUlvE0_clEvEUlffE_St5arrayIPcLm3EELi4E23TrivialOffsetCalculatorILi2EjESA_ILi1EjENS0_6memory12LoadWithCastILi2EEENSD_13StoreWithCastILi1EEEEEviT_T0_T2_T3_T4_T5_,@function
        .size           _ZN2at6native27unrolled_elementwise_kernelIZZZNS0_10glu_kernelERNS_18TensorIteratorBaseEENKUlvE_clEvENKUlvE0_clEvEUlffE_St5arrayIPcLm3EELi4E23TrivialOffsetCalculatorILi2EjESA_ILi1EjENS0_6memory12LoadWithCastILi2EEENSD_13StoreWithCastILi1EEEEEviT_T0_T2_T3_T4_T5_,(.L_x_9076 - _ZN2at6native27unrolled_elementwise_kernelIZZZNS0_10glu_kernelERNS_18TensorIteratorBaseEENKUlvE_clEvENKUlvE0_clEvEUlffE_St5arrayIPcLm3EELi4E23TrivialOffsetCalculatorILi2EjESA_ILi1EjENS0_6memory12LoadWithCastILi2EEENSD_13StoreWithCastILi1EEEEEviT_T0_T2_T3_T4_T5_)
        .other          _ZN2at6native27unrolled_elementwise_kernelIZZZNS0_10glu_kernelERNS_18TensorIteratorBaseEENKUlvE_clEvENKUlvE0_clEvEUlffE_St5arrayIPcLm3EELi4E23TrivialOffsetCalculatorILi2EjESA_ILi1EjENS0_6memory12LoadWithCastILi2EEENSD_13StoreWithCastILi1EEEEEviT_T0_T2_T3_T4_T5_,@"STO_CUDA_ENTRY STV_DEFAULT"
_ZN2at6native27unrolled_elementwise_kernelIZZZNS0_10glu_kernelERNS_18TensorIteratorBaseEENKUlvE_clEvENKUlvE0_clEvEUlffE_St5arrayIPcLm3EELi4E23TrivialOffsetCalculatorILi2EjESA_ILi1EjENS0_6memory12LoadWithCastILi2EEENSD_13StoreWithCastILi1EEEEEviT_T0_T2_T3_T4_T5_:
.text._ZN2at6native27unrolled_elementwise_kernelIZZZNS0_10glu_kernelERNS_18TensorIteratorBaseEENKUlvE_clEvENKUlvE0_clEvEUlffE_St5arrayIPcLm3EELi4E23TrivialOffsetCalculatorILi2EjESA_ILi1EjENS0_6memory12LoadWithCastILi2EEENSD_13StoreWithCastILi1EEEEEviT_T0_T2_T3_T4_T5_:
        /* <DEDUP_REMOVED lines=8> */
[----:B------:R-:W-:-:S03]  /*0080*/  IMAD.MOV.U32 R23, RZ, RZ, RZ ;  /* 0x000000ffff177224 */ /* 0x000fc600078e00ff */
[----:B------:R-:W3:Y:S01]  /*0090*/  LDC.U8 R28, c[0x0][0x185] ;  /* 0x00006140ff1c7b82 */ /* 0x000ee20000000000 */
[----:B0-----:R-:W-:-:S05]  /*00a0*/  IMAD R16, R2, R3, c[0x0][0x160] ;  /* 0x0000580002107624 */ /* 0x001fca00078e0203 */
[----:B--2---:R-:W-:-:S13]  /*00b0*/  ISETP.GE.AND P0, PT, R25, R16, PT ;  /* 0x000000101900720c */ /* 0x004fda0003f06270 */
[----:B------:R-:W-:Y:S05]  /*00c0*/  @P0 BRA `(.L_x_7540) ;  /* 0x00001c4000000947 */ /* 0x000fea0003800000 */
[----:B-1-3--:R-:W-:Y:S01]  /*00d0*/  PRMT R0, R29, 0x9910, RZ ;  /* 0x000099101d007816 */ /* 0x00afe200000000ff */
        /* <DEDUP_REMOVED lines=18> */
.L_x_7545:
[----:B------:R-:W2:Y:S02]  /*0200*/  LDG.E.U8 R4, [R4.64] ;  /* 0x0000002404047981 */ /* 0x000ea4000c1e1100 */
[----:B--2---:R0:W1:Y:S01]  /*0210*/  I2F.U16 R23, R4 ;  /* 0x0000000400177306 */ /* 0x0040620000101000 */
[----:B------:R-:W-:Y:S05]  /*0220*/  BRA `(.L_x_7547) ;  /* 0x00000cb000007947 */ /* 0x000fea0003800000 */
.L_x_7544:
        /* <DEDUP_REMOVED lines=9> */
.L_x_7549:
[----:B------:R-:W2:Y:S02]  /*02c0*/  LDG.E R4, [R4.64] ;  /* 0x0000002404047981 */ /* 0x000ea4000c1e1900 */
[----:B--2---:R0:W1:Y:S01]  /*02d0*/  I2F R23, R4 ;  /* 0x0000000400177306 */ /* 0x0040620000201400 */
[----:B------:R-:W-:Y:S05]  /*02e0*/  BRA `(.L_x_7547) ;  /* 0x00000bf000007947 */ /* 0x000fea0003800000 */
.L_x_7548:
[----:B------:R-:W2:Y:S02]  /*02f0*/  LDG.E.U16 R4, [R4.64] ;  /* 0x0000002404047981 */ /* 0x000ea4000c1e1500 */
[----:B--2---:R0:W1:Y:S01]  /*0300*/  I2F.S16 R23, R4 ;  /* 0x0000000400177306 */ /* 0x0040620000101400 */
[----:B------:R-:W-:Y:S05]  /*0310*/  BRA `(.L_x_7547) ;  /* 0x00000bc000007947 */ /* 0x000fea0003800000 */
.L_x_7543:
        /* <DEDUP_REMOVED lines=8> */
.L_x_7551:
[----:B------:R-:W2:Y:S02]  /*03a0*/  LDG.E.U16 R4, [R4.64] ;  /* 0x0000002404047981 */ /* 0x000ea4000c1e1500 */
[----:B--2---:R-:W-:Y:S01]  /*03b0*/  HADD2.F32 R23, -RZ, R4.H0_H0 ;  /* 0x20000004ff177230 */ /* 0x004fe20000004100 */
[----:B------:R-:W-:Y:S05]  /*03c0*/  BRA `(.L_x_7547) ;  /* 0x00000b1000007947 */ /* 0x000fea0003800000 */
.L_x_7550:
        /* <DEDUP_REMOVED lines=8> */
.L_x_7553:
[----:B------:R-:W2:Y:S02]  /*0450*/  LDG.E.U16 R4, [R4.64] ;  /* 0x0000002404047981 */ /* 0x000ea4000c1e1500 */
[----:B--2---:R-:W-:Y:S01]  /*0460*/  HADD2.F32 R23, -RZ, R4.H0_H0 ;  /* 0x20000004ff177230 */ /* 0x004fe20000004100 */
[----:B------:R-:W-:Y:S05]  /*0470*/  BRA `(.L_x_7547) ;  /* 0x00000a6000007947 */ /* 0x000fea0003800000 */
.L_x_7552:
[----:B------:R-:W2:Y:S02]  /*0480*/  LDG.E.64 R4, [R4.64] ;  /* 0x0000002404047981 */ /* 0x000ea4000c1e1b00 */
[----:B--2---:R-:W0:Y:S01]  /*0490*/  F2F.F32.F64 R23, R4 ;  /* 0x0000000400177310 */ /* 0x004e220000301000 */
[----:B------:R-:W0:-:S14]  /*04a0*/  DSETP.GEU.AND P0, PT, |R4|, c[0x2][0x0], PT ;  /* 0x008000000400762a */ /* 0x000e1c0003f0e200 */
[----:B0-----:R-:W-:Y:S01]  /*04b0*/  @!P0 FMUL R23, R23, 1.175494350822287508e-38 ;  /* 0x0080000017178820 */ /* 0x001fe20000400000 */
[----:B------:R-:W-:Y:S05]  /*04c0*/  BRA `(.L_x_7547) ;  /* 0x00000a1000007947 */ /* 0x000fea0003800000 */
.L_x_7542:
        /* <DEDUP_REMOVED lines=12> */
.L_x_7556:
[----:B------:R-:W2:Y:S02]  /*0590*/  LDG.E.64 R4, [R4.64] ;  /* 0x0000002404047981 */ /* 0x000ea4000c1e1b00 */
[----:B--2---:R-:W0:Y:S01]  /*05a0*/  F2F.F32.F64 R23, R4 ;  /* 0x0000000400177310 */ /* 0x004e220000301000 */
[----:B------:R-:W0:-:S14]  /*05b0*/  DSETP.GEU.AND P0, PT, |R4|, c[0x2][0x0], PT ;  /* 0x008000000400762a */ /* 0x000e1c0003f0e200 */
[----:B0-----:R-:W-:Y:S01]  /*05c0*/  @!P0 FMUL R23, R23, 1.175494350822287508e-38 ;  /* 0x0080000017178820 */ /* 0x001fe20000400000 */
[----:B------:R-:W-:Y:S05]  /*05d0*/  BRA `(.L_x_7547) ;  /* 0x0000090000007947 */ /* 0x000fea0003800000 */
.L_x_7555:
        /* <DEDUP_REMOVED lines=26> */
.L_x_7558:
[----:B------:R-:W2:Y:S02]  /*0780*/  LDG.E.U8 R4, [R4.64] ;  /* 0x0000002404047981 */ /* 0x000ea4000c1e1100 */
[----:B--2---:R-:W-:-:S05]  /*0790*/  IMAD.SHL.U32 R0, R4, 0x2000000, RZ ;  /* 0x0200000004007824 */ /* 0x004fca00078e00ff */
[----:B------:R-:W-:-:S13]  /*07a0*/  ISETP.GE.U32.AND P0, PT, R0, 0x8000000, PT ;  /* 0x080000000000780c */ /* 0x000fda0003f06070 */
[C---:B------:R-:W-:Y:S02]  /*07b0*/  @P0 IMAD.SHL.U32 R3, R4.reuse, 0x200000, RZ ;  /* 0x0020000004030824 */ /* 0x040fe400078e00ff */
[----:B------:R-:W-:-:S03]  /*07c0*/  @!P0 IMAD.SHL.U32 R0, R4, 0x100, RZ ;  /* 0x0000010004008824 */ /* 0x000fc600078e00ff */
[----:B------:R-:W-:Y:S02]  /*07d0*/  @P0 LOP3.LUT R3, R3, 0xfe00000, RZ, 0xc0, !PT ;  /* 0x0fe0000003030812 */ /* 0x000fe400078ec0ff */
        /* <DEDUP_REMOVED lines=8> */
.L_x_7557:
[----:B------:R-:W2:Y:S02]  /*0860*/  LDG.E.U16 R4, [R4.64] ;  /* 0x0000002404047981 */ /* 0x000ea4000c1e1500 */
[----:B--2---:R-:W-:Y:S01]  /*0870*/  PRMT R23, RZ, 0x5410, R4 ;  /* 0x00005410ff177816 */ /* 0x004fe20000000004 */
[----:B------:R-:W-:Y:S05]  /*0880*/  BRA `(.L_x_7547) ;  /* 0x0000065000007947 */ /* 0x000fea0003800000 */
.L_x_7554:
        /* <DEDUP_REMOVED lines=11> */
.L_x_7561:
        /* <DEDUP_REMOVED lines=20> */
.L_x_7563:
[----:B------:R-:W-:Y:S05]  /*0a80*/  BSYNC B0 ;  /* 0x0000000000007941 */ /* 0x000fea0003800000 */
.L_x_7562:
[----:B------:R-:W-:Y:S01]  /*0a90*/  IMAD.SHL.U32 R3, R3, 0x100000, RZ ;  /* 0x0010000003037824 */ /* 0x000fe200078e00ff */
[----:B------:R-:W-:-:S04]  /*0aa0*/  LEA R0, R0, 0x3b800000, 0x17 ;  /* 0x3b80000000007811 */ /* 0x000fc800078eb8ff */
[----:B------:R-:W-:Y:S01]  /*0ab0*/  LOP3.LUT R23, R0, R3, R23, 0xfe, !PT ;  /* 0x0000000300177212 */ /* 0x000fe200078efe17 */
[----:B------:R-:W-:Y:S05]  /*0ac0*/  BRA `(.L_x_7547) ;  /* 0x0000041000007947 */ /* 0x000fea0003800000 */
.L_x_7560:
        /* <DEDUP_REMOVED lines=20> */
.L_x_7565:
[----:B------:R-:W-:Y:S05]  /*0c10*/  BSYNC B0 ;  /* 0x0000000000007941 */ /* 0x000fea0003800000 */
.L_x_7564:
[----:B------:R-:W-:Y:S01]  /*0c20*/  IMAD.SHL.U32 R3, R3, 0x200000, RZ ;  /* 0x0020000003037824 */ /* 0x000fe200078e00ff */
[----:B------:R-:W-:-:S04]  /*0c30*/  LEA R0, R0, 0x37800000, 0x17 ;  /* 0x3780000000007811 */ /* 0x000fc800078eb8ff */
[----:B------:R-:W-:Y:S01]  /*0c40*/  LOP3.LUT R23, R0, R3, R23, 0xfe, !PT ;  /* 0x0000000300177212 */ /* 0x000fe200078efe17 */
[----:B------:R-:W-:Y:S05]  /*0c50*/  BRA `(.L_x_7547) ;  /* 0x0000028000007947 */ /* 0x000fea0003800000 */
.L_x_7559:
        /* <DEDUP_REMOVED lines=14> */
.L_x_7546:
        /* <DEDUP_REMOVED lines=21> */
.L_x_7567:
[----:B------:R-:W2:Y:S02]  /*0e90*/  LDG.E.64 R4, [R4.64] ;  /* 0x0000002404047981 */ /* 0x000ea4000c1e1b00 */
[----:B--2---:R0:W1:Y:S01]  /*0ea0*/  I2F.U64 R23, R4 ;  /* 0x0000000400177312 */ /* 0x0040620000301000 */
[----:B------:R-:W-:Y:S05]  /*0eb0*/  BRA `(.L_x_7547) ;  /* 0x0000002000007947 */ /* 0x000fea0003800000 */
.L_x_7566:
[----:B------:R-:W2:Y:S02]  /*0ec0*/  LDG.E R4, [R4.64] ;  /* 0x0000002404047981 */ /* 0x000ea4000c1e1900 */
[----:B--2---:R0:W1:Y:S02]  /*0ed0*/  I2F.U32 R23, R4 ;  /* 0x0000000400177306 */ /* 0x0040640000201000 */
.L_x_7547:
[----:B------:R-:W-:Y:S05]  /*0ee0*/  BSYNC B6 ;  /* 0x0000000000067941 */ /* 0x000fea0003800000 */
.L_x_7541:
        /* <DEDUP_REMOVED lines=18> */
.L_x_7572:
[----:B------:R-:W2:Y:S02]  /*1010*/  LDG.E.U8 R4, [R4.64] ;  /* 0x0000002404047981 */ /* 0x000ea4000c1e1100 */
[----:B--2---:R0:W2:Y:S01]  /*1020*/  I2F.U16 R19, R4 ;  /* 0x0000000400137306 */ /* 0x0040a20000101000 */
[----:B------:R-:W-:Y:S05]  /*1030*/  BRA `(.L_x_7574) ;  /* 0x00000ca000007947 */ /* 0x000fea0003800000 */
.L_x_7571:
        /* <DEDUP_REMOVED lines=9> */
.L_x_7576:
[----:B------:R-:W2:Y:S02]  /*10d0*/  LDG.E R4, [R4.64] ;  /* 0x0000002404047981 */ /* 0x000ea4000c1e1900 */
[----:B--2---:R0:W2:Y:S01]  /*10e0*/  I2F R19, R4 ;  /* 0x0000000400137306 */ /* 0x0040a20000201400 */
[----:B------:R-:W-:Y:S05]  /*10f0*/  BRA `(.L_x_7574) ;  /* 0x00000be000007947 */ /* 0x000fea0003800000 */
.L_x_7575:
[----:B------:R-:W2:Y:S02]  /*1100*/  LDG.E.U16 R4, [R4.64] ;  /* 0x0000002404047981 */ /* 0x000ea4000c1e1500 */
[----:B--2---:R0:W2:Y:S01]  /*1110*/  I2F.S16 R19, R4 ;  /* 0x0000000400137306 */ /* 0x0040a20000101400 */
[----:B------:R-:W-:Y:S05]  /*1120*/  BRA `(.L_x_7574) ;  /* 0x00000bb000007947 */ /* 0x000fea0003800000 */
.L_x_7570:
        /* <DEDUP_REMOVED lines=8> */
.L_x_7578:
[----:B------:R-:W2:Y:S02]  /*11b0*/  LDG.E.U16 R4, [R4.64] ;  /* 0x0000002404047981 */ /* 0x000ea4000c1e1500 */
[----:B--2---:R-:W-:Y:S01]  /*11c0*/  HADD2.F32 R19, -RZ, R4.H0_H0 ;  /* 0x20000004ff137230 */ /* 0x004fe20000004100 */
[----:B------:R-:W-:Y:S05]  /*11d0*/  BRA `(.L_x_7574) ;  /* 0x00000b0000007947 */ /* 0x000fea0003800000 */
.L_x_7577:
        /* <DEDUP_REMOVED lines=8> */
.L_x_7580:
[----:B------:R-:W2:Y:S02]  /*1260*/  LDG.E.U16 R4, [R4.64] ;  /* 0x0000002404047981 */ /* 0x000ea4000c1e1500 */
[----:B--2---:R-:W-:Y:S01]  /*1270*/  HADD2.F32 R19, -RZ, R4.H0_H0 ;  /* 0x20000004ff137230 */ /* 0x004fe20000004100 */
[----:B------:R-:W-:Y:S05]  /*1280*/  BRA `(.L_x_7574) ;  /* 0x00000a5000007947 */ /* 0x000fea0003800000 */
.L_x_7579:
[----:B------:R-:W2:Y:S02]  /*1290*/  LDG.E.64 R4, [R4.64] ;  /* 0x0000002404047981 */ /* 0x000ea4000c1e1b00 */
[----:B--2---:R-:W0:Y:S01]  /*12a0*/  F2F.F32.F64 R19, R4 ;  /* 0x0000000400137310 */ /* 0x004e220000301000 */
[----:B------:R-:W0:-:S14]  /*12b0*/  DSETP.GEU.AND P0, PT, |R4|, c[0x2][0x0], PT ;  /* 0x008000000400762a */ /* 0x000e1c0003f0e200 */
[----:B0-----:R-:W-:Y:S01]  /*12c0*/  @!P0 FMUL R19, R19, 1.175494350822287508e-38 ;  /* 0x0080000013138820 */ /* 0x001fe20000400000 */
[----:B------:R-:W-:Y:S05]  /*12d0*/  BRA `(.L_x_7574) ;  /* 0x00000a0000007947 */ /* 0x000fea0003800000 */
.L_x_7569:
        /* <DEDUP_REMOVED lines=12> */
.L_x_7583:
[----:B------:R-:W2:Y:S02]  /*13a0*/  LDG.E.64 R4, [R4.64] ;  /* 0x0000002404047981 */ /* 0x000ea4000c1e1b00 */
[----:B--2---:R-:W0:Y:S01]  /*13b0*/  F2F.F32.F64 R19, R4 ;  /* 0x0000000400137310 */ /* 0x004e220000301000 */
[----:B------:R-:W0:-:S14]  /*13c0*/  DSETP.GEU.AND P0, PT, |R4|, c[0x2][0x0], PT ;  /* 0x008000000400762a */ /* 0x000e1c0003f0e200 */
[----:B0-----:R-:W-:Y:S01]  /*13d0*/  @!P0 FMUL R19, R19, 1.175494350822287508e-38 ;  /* 0x0080000013138820 */ /* 0x001fe20000400000 */
[----:B------:R-:W-:Y:S05]  /*13e0*/  BRA `(.L_x_7574) ;  /* 0x000008f000007947 */ /* 0x000fea0003800000 */
.L_x_7582:
        /* <DEDUP_REMOVED lines=26> */
.L_x_7585:
        /* <DEDUP_REMOVED lines=13> */
.L_x_7584:
[----:B------:R-:W2:Y:S02]  /*1660*/  LDG.E.U16 R4, [R4.64] ;  /* 0x0000002404047981 */ /* 0x000ea4000c1e1500 */
[----:B--2---:R-:W-:Y:S01]  /*1670*/  PRMT R19, RZ, 0x5410, R4 ;  /* 0x00005410ff137816 */ /* 0x004fe20000000004 */
[----:B------:R-:W-:Y:S05]  /*1680*/  BRA `(.L_x_7574) ;  /* 0x0000065000007947 */ /* 0x000fea0003800000 */
.L_x_7581:
        /* <DEDUP_REMOVED lines=11> */
.L_x_7588:
        /* <DEDUP_REMOVED lines=20> */
.L_x_7590:
[----:B------:R-:W-:Y:S05]  /*1880*/  BSYNC B0 ;  /* 0x0000000000007941 */ /* 0x000fea0003800000 */
.L_x_7589:
[----:B------:R-:W-:Y:S01]  /*1890*/  IMAD.SHL.U32 R3, R3, 0x100000, RZ ;  /* 0x0010000003037824 */ /* 0x000fe200078e00ff */
[----:B------:R-:W-:-:S04]  /*18a0*/  LEA R0, R0, 0x3b800000, 0x17 ;  /* 0x3b80000000007811 */ /* 0x000fc800078eb8ff */
[----:B------:R-:W-:Y:S01]  /*18b0*/  LOP3.LUT R19, R0, R3, R19, 0xfe, !PT ;  /* 0x0000000300137212 */ /* 0x000fe200078efe13 */
[----:B------:R-:W-:Y:S05]  /*18c0*/  BRA `(.L_x_7574) ;  /* 0x0000041000007947 */ /* 0x000fea0003800000 */
.L_x_7587:
        /* <DEDUP_REMOVED lines=20> */
.L_x_7592:
[----:B------:R-:W-:Y:S05]  /*1a10*/  BSYNC B0 ;  /* 0x0000000000007941 */ /* 0x000fea0003800000 */
.L_x_7591:
[----:B------:R-:W-:Y:S01]  /*1a20*/  IMAD.SHL.U32 R3, R3, 0x200000, RZ ;  /* 0x0020000003037824 */ /* 0x000fe200078e00ff */
[----:B------:R-:W-:-:S04]  /*1a30*/  LEA R0, R0, 0x37800000, 0x17 ;  /* 0x3780000000007811 */ /* 0x000fc800078eb8ff */
[----:B------:R-:W-:Y:S01]  /*1a40*/  LOP3.LUT R19, R0, R3, R19, 0xfe, !PT ;  /* 0x0000000300137212 */ /* 0x000fe200078efe13 */
[----:B------:R-:W-:Y:S05]  /*1a50*/  BRA `(.L_x_7574) ;  /* 0x0000028000007947 */ /* 0x000fea0003800000 */
.L_x_7586:
        /* <DEDUP_REMOVED lines=14> */
.L_x_7573:
        /* <DEDUP_REMOVED lines=21> */
.L_x_7594:
[----:B------:R-:W2:Y:S02]  /*1c90*/  LDG.E.64 R4, [R4.64] ;  /* 0x0000002404047981 */ /* 0x000ea4000c1e1b00 */
[----:B--2---:R0:W2:Y:S01]  /*1ca0*/  I2F.U64 R19, R4 ;  /* 0x0000000400137312 */ /* 0x0040a20000301000 */
[----:B------:R-:W-:Y:S05]  /*1cb0*/  BRA `(.L_x_7574) ;  /* 0x0000002000007947 */ /* 0x000fea0003800000 */
.L_x_7593:
[----:B------:R-:W2:Y:S02]  /*1cc0*/  LDG.E R4, [R4.64] ;  /* 0x0000002404047981 */ /* 0x000ea4000c1e1900 */
[----:B--2---:R0:W2:Y:S02]  /*1cd0*/  I2F.U32 R19, R4 ;  /* 0x0000000400137306 */ /* 0x0040a40000201000 */
.L_x_7574:
[----:B------:R-:W-:Y:S05]  /*1ce0*/  BSYNC B6 ;  /* 0x0000000000067941 */ /* 0x000fea0003800000 */
.L_x_7568:
[----:B------:R-:W3:Y:S02]  /*1cf0*/  S2R R25, SR_TID.X ;  /* 0x0000000000197919 */ /* 0x000ee40000002100 */
[----:B---3--:R-:W-:Y:S02]  /*1d00*/  IADD3 R25, R25, 0x80, RZ ;  /* 0x0000008019197810 */ /* 0x008fe40007ffe0ff */
.L_x_7540:
[----:B-1-3--:R-:W-:Y:S05]  /*1d10*/  BSYNC B7 ;  /* 0x0000000000077941 */ /* 0x00afea0003800000 */
.L_x_7539:
[----:B------:R-:W-:Y:S01]  /*1d20*/  ISETP.GE.AND P0, PT, R25, R16, PT ;  /* 0x000000101900720c */ /* 0x000fe20003f06270 */
[----:B------:R-:W-:Y:S01]  /*1d30*/  BSSY B7, `(.L_x_7595) ;  /* 0x00001c5000077945 */ /* 0x000fe20003800000 */
[----:B------:R-:W-:-:S11]  /*1d40*/  IMAD.MOV.U32 R17, RZ, RZ, RZ ;  /* 0x000000ffff117224 */ /* 0x000fd600078e00ff */
        /* <DEDUP_REMOVED lines=20> */
.L_x_7601:
[----:B------:R-:W3:Y:S02]  /*1e90*/  LDG.E.U8 R4, [R4.64] ;  /* 0x0000002404047981 */ /* 0x000ee4000c1e1100 */
[----:B---3--:R0:W1:Y:S01]  /*1ea0*/  I2F.U16 R18, R4 ;  /* 0x0000000400127306 */ /* 0x0080620000101000 */
[----:B------:R-:W-:Y:S05]  /*1eb0*/  BRA `(.L_x_7603) ;  /* 0x00000ca000007947 */ /* 0x000fea0003800000 */
.L_x_7600:
        /* <DEDUP_REMOVED lines=9> */
.L_x_7605:
[----:B------:R-:W3:Y:S02]  /*1f50*/  LDG.E R4, [R4.64] ;  /* 0x0000002404047981 */ /* 0x000ee4000c1e1900 */
[----:B---3--:R0:W1:Y:S01]  /*1f60*/  I2F R18, R4 ;  /* 0x0000000400127306 */ /* 0x0080620000201400 */
[----:B------:R-:W-:Y:S05]  /*1f70*/  BRA `(.L_x_7603) ;  /* 0x00000be000007947 */ /* 0x000fea0003800000 */
.L_x_7604:
[----:B------:R-:W3:Y:S02]  /*1f80*/  LDG.E.U16 R4, [R4.64] ;  /* 0x0000002404047981 */ /* 0x000ee4000c1e1500 */
[----:B---3--:R0:W1:Y:S01]  /*1f90*/  I2F.S16 R18, R4 ;  /* 0x0000000400127306 */ /* 0x0080620000101400 */
[----:B------:R-:W-:Y:S05]  /*1fa0*/  BRA `(.L_x_7603) ;  /* 0x00000bb000007947 */ /* 0x000fea0003800000 */
.L_x_7599:
        /* <DEDUP_REMOVED lines=8> */
.L_x_7607:
[----:B------:R-:W3:Y:S02]  /*2030*/  LDG.E.U16 R4, [R4.64] ;  /* 0x0000002404047981 */ /* 0x000ee4000c1e1500 */
[----:B---3--:R-:W-:Y:S01]  /*2040*/  HADD2.F32 R18, -RZ, R4.H0_H0 ;  /* 0x20000004ff127230 */ /* 0x008fe20000004100 */
[----:B------:R-:W-:Y:S05]  /*2050*/  BRA `(.L_x_7603) ;  /* 0x00000b0000007947 */ /* 0x000fea0003800000 */
.L_x_7606:
        /* <DEDUP_REMOVED lines=8> */
.L_x_7609:
[----:B------:R-:W3:Y:S02]  /*20e0*/  LDG.E.U16 R4, [R4.64] ;  /* 0x0000002404047981 */ /* 0x000ee4000c1e1500 */
[----:B---3--:R-:W-:Y:S01]  /*20f0*/  HADD2.F32 R18, -RZ, R4.H0_H0 ;  /* 0x20000004ff127230 */ /* 0x008fe20000004100 */
[----:B------:R-:W-:Y:S05]  /*2100*/  BRA `(.L_x_7603) ;  /* 0x00000a5000007947 */ /* 0x000fea0003800000 */
.L_x_7608:
[----:B------:R-:W3:Y:S02]  /*2110*/  LDG.E.64 R4, [R4.64] ;  /* 0x0000002404047981 */ /* 0x000ee4000c1e1b00 */
[----:B---3--:R-:W0:Y:S01]  /*2120*/  F2F.F32.F64 R18, R4 ;  /* 0x0000000400127310 */ /* 0x008e220000301000 */
[----:B------:R-:W0:-:S14]  /*2130*/  DSETP.GEU.AND P0, PT, |R4|, c[0x2][0x0], PT ;  /* 0x008000000400762a */ /* 0x000e1c0003f0e200 */
[----:B0-----:R-:W-:Y:S01]  /*2140*/  @!P0 FMUL R18, R18, 1.175494350822287508e-38 ;  /* 0x0080000012128820 */ /* 0x001fe20000400000 */
[----:B------:R-:W-:Y:S05]  /*2150*/  BRA `(.L_x_7603) ;  /* 0x00000a0000007947 */ /* 0x000fea0003800000 */
.L_x_7598:
        /* <DEDUP_REMOVED lines=12> */
.L_x_7612:
[----:B------:R-:W3:Y:S02]  /*2220*/  LDG.E.64 R4, [R4.64] ;  /* 0x0000002404047981 */ /* 0x000ee4000c1e1b00 */
[----:B---3--:R-:W0:Y:S01]  /*2230*/  F2F.F32.F64 R18, R4 ;  /* 0x0000000400127310 */ /* 0x008e220000301000 */
[----:B------:R-:W0:-:S14]  /*2240*/  DSETP.GEU.AND P0, PT, |R4|, c[0x2][0x0], PT ;  /* 0x008000000400762a */ /* 0x000e1c0003f0e200 */
[----:B0-----:R-:W-:Y:S01]  /*2250*/  @!P0 FMUL R18, R18, 1.175494350822287508e-38 ;  /* 0x0080000012128820 */ /* 0x001fe20000400000 */
[----:B------:R-:W-:Y:S05]  /*2260*/  BRA `(.L_x_7603) ;  /* 0x000008f000007947 */ /* 0x000fea0003800000 */
.L_x_7611:
        /* <DEDUP_REMOVED lines=26> */
.L_x_7614:
        /* <DEDUP_REMOVED lines=13> */
.L_x_7613:
[----:B------:R-:W3:Y:S02]  /*24e0*/  LDG.E.U16 R4, [R4.64] ;  /* 0x0000002404047981 */ /* 0x000ee4000c1e1500 */
[----:B---3--:R-:W-:Y:S01]  /*24f0*/  PRMT R18, RZ, 0x5410, R4 ;  /* 0x00005410ff127816 */ /* 0x008fe20000000004 */
[----:B------:R-:W-:Y:S05]  /*2500*/  BRA `(.L_x_7603) ;  /* 0x0000065000007947 */ /* 0x000fea0003800000 */
.L_x_7610:
        /* <DEDUP_REMOVED lines=11> */
.L_x_7617:
        /* <DEDUP_REMOVED lines=20> */
.L_x_7619:
[----:B------:R-:W-:Y:S05]  /*2700*/  BSYNC B0 ;  /* 0x0000000000007941 */ /* 0x000fea0003800000 */
.L_x_7618:
[----:B------:R-:W-:Y:S01]  /*2710*/  IMAD.SHL.U32 R3, R3, 0x100000, RZ ;  /* 0x0010000003037824 */ /* 0x000fe200078e00ff */
[----:B------:R-:W-:-:S04]  /*2720*/  LEA R5, R0, 0x3b800000, 0x17 ;  /* 0x3b80000000057811 */ /* 0x000fc800078eb8ff */
[----:B------:R-:W-:Y:S01]  /*2730*/  LOP3.LUT R18, R5, R3, R18, 0xfe, !PT ;  /* 0x0000000305127212 */ /* 0x000fe200078efe12 */
[----:B------:R-:W-:Y:S05]  /*2740*/  BRA `(.L_x_7603) ;  /* 0x0000041000007947 */ /* 0x000fea0003800000 */
.L_x_7616:
        /* <DEDUP_REMOVED lines=20> */
.L_x_7621:
[----:B------:R-:W-:Y:S05]  /*2890*/  BSYNC B0 ;  /* 0x0000000000007941 */ /* 0x000fea0003800000 */
.L_x_7620:
[----:B------:R-:W-:Y:S01]  /*28a0*/  IMAD.SHL.U32 R3, R3, 0x200000, RZ ;  /* 0x0020000003037824 */ /* 0x000fe200078e00ff */
[----:B------:R-:W-:-:S04]  /*28b0*/  LEA R5, R0, 0x37800000, 0x17 ;  /* 0x3780000000057811 */ /* 0x000fc800078eb8ff */
[----:B------:R-:W-:Y:S01]  /*28c0*/  LOP3.LUT R18, R5, R3, R18, 0xfe, !PT ;  /* 0x0000000305127212 */ /* 0x000fe200078efe12 */
[----:B------:R-:W-:Y:S05]  /*28d0*/  BRA `(.L_x_7603) ;  /* 0x0000028000007947 */ /* 0x000fea0003800000 */
.L_x_7615:
        /* <DEDUP_REMOVED lines=14> */
.L_x_7602:
        /* <DEDUP_REMOVED lines=21> */
.L_x_7623:
[----:B------:R-:W3:Y:S02]  /*2b10*/  LDG.E.64 R4, [R4.64] ;  /* 0x0000002404047981 */ /* 0x000ee4000c1e1b00 */
[----:B---3--:R0:W1:Y:S01]  /*2b20*/  I2F.U64 R18, R4 ;  /* 0x0000000400127312 */ /* 0x0080620000301000 */
[----:B------:R-:W-:Y:S05]  /*2b30*/  BRA `(.L_x_7603) ;  /* 0x0000002000007947 */ /* 0x000fea0003800000 */
.L_x_7622:
[----:B------:R-:W3:Y:S02]  /*2b40*/  LDG.E R4, [R4.64] ;  /* 0x0000002404047981 */ /* 0x000ee4000c1e1900 */
[----:B---3--:R0:W1:Y:S02]  /*2b50*/  I2F.U32 R18, R4 ;  /* 0x0000000400127306 */ /* 0x0080640000201000 */
.L_x_7603:
[----:B------:R-:W-:Y:S05]  /*2b60*/  BSYNC B6 ;  /* 0x0000000000067941 */ /* 0x000fea0003800000 */
.L_x_7597:
        /* <DEDUP_REMOVED lines=18> */
.L_x_7628:
[----:B------:R-:W3:Y:S02]  /*2c90*/  LDG.E.U8 R4, [R4.64] ;  /* 0x0000002404047981 */ /* 0x000ee4000c1e1100 */
[----:B---3--:R0:W3:Y:S01]  /*2ca0*/  I2F.U16 R17, R4 ;  /* 0x0000000400117306 */ /* 0x0080e20000101000 */
[----:B------:R-:W-:Y:S05]  /*2cb0*/  BRA `(.L_x_7630) ;  /* 0x00000ca000007947 */ /* 0x000fea0003800000 */
.L_x_7627:
        /* <DEDUP_REMOVED lines=9> */
.L_x_7632:
[----:B------:R-:W3:Y:S02]  /*2d50*/  LDG.E R4, [R4.64] ;  /* 0x0000002404047981 */ /* 0x000ee4000c1e1900 */
[----:B---3--:R0:W3:Y:S01]  /*2d60*/  I2F R17, R4 ;  /* 0x0000000400117306 */ /* 0x0080e20000201400 */
[----:B------:R-:W-:Y:S05]  /*2d70*/  BRA `(.L_x_7630) ;  /* 0x00000be000007947 */ /* 0x000fea0003800000 */
.L_x_7631:
[----:B------:R-:W3:Y:S02]  /*2d80*/  LDG.E.U16 R4, [R4.64] ;  /* 0x0000002404047981 */ /* 0x000ee4000c1e1500 */
[----:B---3--:R0:W3:Y:S01]  /*2d90*/  I2F.S16 R17, R4 ;  /* 0x0000000400117306 */ /* 0x0080e20000101400 */
[----:B------:R-:W-:Y:S05]  /*2da0*/  BRA `(.L_x_7630) ;  /* 0x00000bb000007947 */ /* 0x000fea0003800000 */
.L_x_7626:
        /* <DEDUP_REMOVED lines=8> */
.L_x_7634:
[----:B------:R-:W3:Y:S02]  /*2e30*/  LDG.E.U16 R4, [R4.64] ;  /* 0x0000002404047981 */ /* 0x000ee4000c1e1500 */
[----:B---3--:R-:W-:Y:S01]  /*2e40*/  HADD2.F32 R17, -RZ, R4.H0_H0 ;  /* 0x20000004ff117230 */ /* 0x008fe20000004100 */
[----:B------:R-:W-:Y:S05]  /*2e50*/  BRA `(.L_x_7630) ;  /* 0x00000b0000007947 */ /* 0x000fea0003800000 */
.L_x_7633:
        /* <DEDUP_REMOVED lines=8> */
.L_x_7636:
[----:B------:R-:W3:Y:S02]  /*2ee0*/  LDG.E.U16 R4, [R4.64] ;  /* 0x0000002404047981 */ /* 0x000ee4000c1e1500 */
[----:B---3--:R-:W-:Y:S01]  /*2ef0*/  HADD2.F32 R17, -RZ, R4.H0_H0 ;  /* 0x20000004ff117230 */ /* 0x008fe20000004100 */
[----:B------:R-:W-:Y:S05]  /*2f00*/  BRA `(.L_x_7630) ;  /* 0x00000a5000007947 */ /* 0x000fea0003800000 */
.L_x_7635:
[----:B------:R-:W3:Y:S02]  /*2f10*/  LDG.E.64 R4, [R4.64] ;  /* 0x0000002404047981 */ /* 0x000ee4000c1e1b00 */
[----:B---3--:R-:W0:Y:S01]  /*2f20*/  F2F.F32.F64 R17, R4 ;  /* 0x0000000400117310 */ /* 0x008e220000301000 */
[----:B------:R-:W0:-:S14]  /*2f30*/  DSETP.GEU.AND P0, PT, |R4|, c[0x2][0x0], PT ;  /* 0x008000000400762a */ /* 0x000e1c0003f0e200 */
[----:B0-----:R-:W-:Y:S01]  /*2f40*/  @!P0 FMUL R17, R17, 1.175494350822287508e-38 ;  /* 0x0080000011118820 */ /* 0x001fe20000400000 */
[----:B------:R-:W-:Y:S05]  /*2f50*/  BRA `(.L_x_7630) ;  /* 0x00000a0000007947 */ /* 0x000fea0003800000 */
.L_x_7625:
        /* <DEDUP_REMOVED lines=12> */
.L_x_7639:
[----:B------:R-:W3:Y:S02]  /*3020*/  LDG.E.64 R4, [R4.64] ;  /* 0x0000002404047981 */ /* 0x000ee4000c1e1b00 */
[----:B---3--:R-:W0:Y:S01]  /*3030*/  F2F.F32.F64 R17, R4 ;  /* 0x0000000400117310 */ /* 0x008e220000301000 */
[----:B------:R-:W0:-:S14]  /*3040*/  DSETP.GEU.AND P0, PT, |R4|, c[0x2][0x0], PT ;  /* 0x008000000400762a */ /* 0x000e1c0003f0e200 */
[----:B0-----:R-:W-:Y:S01]  /*3050*/  @!P0 FMUL R17, R17, 1.175494350822287508e-38 ;  /* 0x0080000011118820 */ /* 0x001fe20000400000 */
[----:B------:R-:W-:Y:S05]  /*3060*/  BRA `(.L_x_7630) ;  /* 0x000008f000007947 */ /* 0x000fea0003800000 */
.L_x_7638:
        /* <DEDUP_REMOVED lines=26> */
.L_x_7641:
        /* <DEDUP_REMOVED lines=13> */
.L_x_7640:
[----:B------:R-:W3:Y:S02]  /*32e0*/  LDG.E.U16 R4, [R4.64] ;  /* 0x0000002404047981 */ /* 0x000ee4000c1e1500 */
[----:B---3--:R-:W-:Y:S01]  /*32f0*/  PRMT R17, RZ, 0x5410, R4 ;  /* 0x00005410ff117816 */ /* 0x008fe20000000004 */
[----:B------:R-:W-:Y:S05]  /*3300*/  BRA `(.L_x_7630) ;  /* 0x0000065000007947 */ /* 0x000fea0003800000 */
.L_x_7637:
        /* <DEDUP_REMOVED lines=11> */
.L_x_7644:
        /* <DEDUP_REMOVED lines=20> */
.L_x_7646:
[----:B------:R-:W-:Y:S05]  /*3500*/  BSYNC B0 ;  /* 0x0000000000007941 */ /* 0x000fea0003800000 */
.L_x_7645:
[----:B------:R-:W-:Y:S01]  /*3510*/  IMAD.SHL.U32 R3, R3, 0x100000, RZ ;  /* 0x0010000003037824 */ /* 0x000fe200078e00ff */
[----:B------:R-:W-:-:S04]  /*3520*/  LEA R0, R0, 0x3b800000, 0x17 ;  /* 0x3b80000000007811 */ /* 0x000fc800078eb8ff */
[----:B------:R-:W-:Y:S01]  /*3530*/  LOP3.LUT R17, R0, R3, R17, 0xfe, !PT ;  /* 0x0000000300117212 */ /* 0x000fe200078efe11 */
[----:B------:R-:W-:Y:S05]  /*3540*/  BRA `(.L_x_7630) ;  /* 0x0000041000007947 */ /* 0x000fea0003800000 */
.L_x_7643:
        /* <DEDUP_REMOVED lines=20> */
.L_x_7648:
[----:B------:R-:W-:Y:S05]  /*3690*/  BSYNC B0 ;  /* 0x0000000000007941 */ /* 0x000fea0003800000 */
.L_x_7647:
[----:B------:R-:W-:Y:S01]  /*36a0*/  IMAD.SHL.U32 R3, R3, 0x200000, RZ ;  /* 0x0020000003037824 */ /* 0x000fe200078e00ff */
[----:B------:R-:W-:-:S04]  /*36b0*/  LEA R0, R0, 0x37800000, 0x17 ;  /* 0x3780000000007811 */ /* 0x000fc800078eb8ff */
[----:B------:R-:W-:Y:S01]  /*36c0*/  LOP3.LUT R17, R0, R3, R17, 0xfe, !PT ;  /* 0x0000000300117212 */ /* 0x000fe200078efe11 */
[----:B------:R-:W-:Y:S05]  /*36d0*/  BRA `(.L_x_7630) ;  /* 0x0000028000007947 */ /* 0x000fea0003800000 */
.L_x_7642:
        /* <DEDUP_REMOVED lines=14> */
.L_x_7629:
        /* <DEDUP_REMOVED lines=21> */
.L_x_7650:
[----:B------:R-:W3:Y:S02]  /*3910*/  LDG.E.64 R4, [R4.64] ;  /* 0x0000002404047981 */ /* 0x000ee4000c1e1b00 */
[----:B---3--:R0:W3:Y:S01]  /*3920*/  I2F.U64 R17, R4 ;  /* 0x0000000400117312 */ /* 0x0080e20000301000 */
[----:B------:R-:W-:Y:S05]  /*3930*/  BRA `(.L_x_7630) ;  /* 0x0000002000007947 */ /* 0x000fea0003800000 */
.L_x_7649:
[----:B------:R-:W3:Y:S02]  /*3940*/  LDG.E R4, [R4.64] ;  /* 0x0000002404047981 */ /* 0x000ee4000c1e1900 */
[----:B---3--:R0:W3:Y:S02]  /*3950*/  I2F.U32 R17, R4 ;  /* 0x0000000400117306 */ /* 0x0080e40000201000 */
.L_x_7630:
[----:B------:R-:W-:Y:S05]  /*3960*/  BSYNC B6 ;  /* 0x0000000000067941 */ /* 0x000fea0003800000 */
.L_x_7624:
[----:B------:R-:W-:Y:S02]  /*3970*/  IADD3 R25, R25, 0x80, RZ ;  /* 0x0000008019197810 */ /* 0x000fe40007ffe0ff */
.L_x_7596:
[----:B------:R-:W-:Y:S05]  /*3980*/  BSYNC B7 ;  /* 0x0000000000077941 */ /* 0x000fea0003800000 */
.L_x_7595:
        /* <DEDUP_REMOVED lines=24> */
.L_x_7657:
[----:B------:R-:W4:Y:S02]  /*3b10*/  LDG.E.U8 R4, [R4.64] ;  /* 0x0000002404047981 */ /* 0x000f24000c1e1100 */
[----:B----4-:R0:W4:Y:S01]  /*3b20*/  I2F.U16 R22, R4 ;  /* 0x0000000400167306 */ /* 0x0101220000101000 */
[----:B------:R-:W-:Y:S05]  /*3b30*/  BRA `(.L_x_7659) ;  /* 0x00000ca000007947 */ /* 0x000fea0003800000 */
.L_x_7656:
        /* <DEDUP_REMOVED lines=9> */
.L_x_7661:
[----:B------:R-:W4:Y:S02]  /*3bd0*/  LDG.E R4, [R4.64] ;  /* 0x0000002404047981 */ /* 0x000f24000c1e1900 */
[----:B----4-:R0:W4:Y:S01]  /*3be0*/  I2F R22, R4 ;  /* 0x0000000400167306 */ /* 0x0101220000201400 */
[----:B------:R-:W-:Y:S05]  /*3bf0*/  BRA `(.L_x_7659) ;  /* 0x00000be000007947 */ /* 0x000fea0003800000 */
.L_x_7660:
[----:B------:R-:W4:Y:S02]  /*3c00*/  LDG.E.U16 R4, [R4.64] ;  /* 0x0000002404047981 */ /* 0x000f24000c1e1500 */
[----:B----4-:R0:W4:Y:S01]  /*3c10*/  I2F.S16 R22, R4 ;  /* 0x0000000400167306 */ /* 0x0101220000101400 */
[----:B------:R-:W-:Y:S05]  /*3c20*/  BRA `(.L_x_7659) ;  /* 0x00000bb000007947 */ /* 0x000fea0003800000 */
.L_x_7655:
        /* <DEDUP_REMOVED lines=8> */
.L_x_7663:
[----:B------:R-:W4:Y:S02]  /*3cb0*/  LDG.E.U16 R4, [R4.64] ;  /* 0x0000002404047981 */ /* 0x000f24000c1e1500 */
[----:B----4-:R-:W-:Y:S01]  /*3cc0*/  HADD2.F32 R22, -RZ, R4.H0_H0 ;  /* 0x20000004ff167230 */ /* 0x010fe20000004100 */
[----:B------:R-:W-:Y:S05]  /*3cd0*/  BRA `(.L_x_7659) ;  /* 0x00000b0000007947 */ /* 0x000fea0003800000 */
.L_x_7662:
        /* <DEDUP_REMOVED lines=8> */
.L_x_7665:
[----:B------:R-:W4:Y:S02]  /*3d60*/  LDG.E.U16 R4, [R4.64] ;  /* 0x0000002404047981 */ /* 0x000f24000c1e1500 */
[----:B----4-:R-:W-:Y:S01]  /*3d70*/  HADD2.F32 R22, -RZ, R4.H0_H0 ;  /* 0x20000004ff167230 */ /* 0x010fe20000004100 */
[----:B------:R-:W-:Y:S05]  /*3d80*/  BRA `(.L_x_7659) ;  /* 0x00000a5000007947 */ /* 0x000fea0003800000 */
.L_x_7664:
[----:B------:R-:W4:Y:S02]  /*3d90*/  LDG.E.64 R4, [R4.64] ;  /* 0x0000002404047981 */ /* 0x000f24000c1e1b00 */
[----:B----4-:R-:W0:Y:S01]  /*3da0*/  F2F.F32.F64 R22, R4 ;  /* 0x0000000400167310 */ /* 0x010e220000301000 */
[----:B------:R-:W0:-:S14]  /*3db0*/  DSETP.GEU.AND P0, PT, |R4|, c[0x2][0x0], PT ;  /* 0x008000000400762a */ /* 0x000e1c0003f0e200 */
[----:B0-----:R-:W-:Y:S01]  /*3dc0*/  @!P0 FMUL R22, R22, 1.175494350822287508e-38 ;  /* 0x0080000016168820 */ /* 0x001fe20000400000 */
[----:B------:R-:W-:Y:S05]  /*3dd0*/  BRA `(.L_x_7659) ;  /* 0x00000a0000007947 */ /* 0x000fea0003800000 */
.L_x_7654:
        /* <DEDUP_REMOVED lines=12> */
.L_x_7668:
[----:B------:R-:W4:Y:S02]  /*3ea0*/  LDG.E.64 R4, [R4.64] ;  /* 0x0000002404047981 */ /* 0x000f24000c1e1b00 */
[----:B----4-:R-:W0:Y:S01]  /*3eb0*/  F2F.F32.F64 R22, R4 ;  /* 0x0000000400167310 */ /* 0x010e220000301000 */
[----:B------:R-:W0:-:S14]  /*3ec0*/  DSETP.GEU.AND P0, PT, |R4|, c[0x2][0x0], PT ;  /* 0x008000000400762a */ /* 0x000e1c0003f0e200 */
[----:B0-----:R-:W-:Y:S01]  /*3ed0*/  @!P0 FMUL R22, R22, 1.175494350822287508e-38 ;  /* 0x0080000016168820 */ /* 0x001fe20000400000 */
[----:B------:R-:W-:Y:S05]  /*3ee0*/  BRA `(.L_x_7659) ;  /* 0x000008f000007947 */ /* 0x000fea0003800000 */
.L_x_7667:
        /* <DEDUP_REMOVED lines=26> */
.L_x_7670:
        /* <DEDUP_REMOVED lines=13> */
.L_x_7669:
[----:B------:R-:W4:Y:S02]  /*4160*/  LDG.E.U16 R4, [R4.64] ;  /* 0x0000002404047981 */ /* 0x000f24000c1e1500 */
[----:B----4-:R-:W-:Y:S01]  /*4170*/  PRMT R22, RZ, 0x5410, R4 ;  /* 0x00005410ff167816 */ /* 0x010fe20000000004 */
[----:B------:R-:W-:Y:S05]  /*4180*/  BRA `(.L_x_7659) ;  /* 0x0000065000007947 */ /* 0x000fea0003800000 */
.L_x_7666:
        /* <DEDUP_REMOVED lines=11> */
.L_x_7673:
        /* <DEDUP_REMOVED lines=20> */
.L_x_7675:
[----:B------:R-:W-:Y:S05]  /*4380*/  BSYNC B0 ;  /* 0x0000000000007941 */ /* 0x000fea0003800000 */
.L_x_7674:
[----:B------:R-:W-:Y:S01]  /*4390*/  IMAD.SHL.U32 R3, R3, 0x100000, RZ ;  /* 0x0010000003037824 */ /* 0x000fe200078e00ff */
[----:B------:R-:W-:-:S04]  /*43a0*/  LEA R5, R0, 0x3b800000, 0x17 ;  /* 0x3b80000000057811 */ /* 0x000fc800078eb8ff */
[----:B------:R-:W-:Y:S01]  /*43b0*/  LOP3.LUT R22, R5, R3, R22, 0xfe, !PT ;  /* 0x0000000305167212 */ /* 0x000fe200078efe16 */
[----:B------:R-:W-:Y:S05]  /*43c0*/  BRA `(.L_x_7659) ;  /* 0x0000041000007947 */ /* 0x000fea0003800000 */
.L_x_7672:
        /* <DEDUP_REMOVED lines=20> */
.L_x_7677:
[----:B------:R-:W-:Y:S05]  /*4510*/  BSYNC B0 ;  /* 0x0000000000007941 */ /* 0x000fea0003800000 */
.L_x_7676:
[----:B------:R-:W-:Y:S01]  /*4520*/  IMAD.SHL.U32 R3, R3, 0x200000, RZ ;  /* 0x0020000003037824 */ /* 0x000fe200078e00ff */
[----:B------:R-:W-:-:S04]  /*4530*/  LEA R5, R0, 0x37800000, 0x17 ;  /* 0x3780000000057811 */ /* 0x000fc800078eb8ff */
[----:B------:R-:W-:Y:S01]  /*4540*/  LOP3.LUT R22, R5, R3, R22, 0xfe, !PT ;  /* 0x0000000305167212 */ /* 0x000fe200078efe16 */
[----:B------:R-:W-:Y:S05]  /*4550*/  BRA `(.L_x_7659) ;  /* 0x0000028000007947 */ /* 0x000fea0003800000 */
.L_x_7671:
        /* <DEDUP_REMOVED lines=14> */
.L_x_7658:
        /* <DEDUP_REMOVED lines=21> */
.L_x_7679:
[----:B------:R-:W4:Y:S02]  /*4790*/  LDG.E.64 R4, [R4.64] ;  /* 0x0000002404047981 */ /* 0x000f24000c1e1b00 */
[----:B----4-:R0:W4:Y:S01]  /*47a0*/  I2F.U64 R22, R4 ;  /* 0x0000000400167312 */ /* 0x0101220000301000 */
[----:B------:R-:W-:Y:S05]  /*47b0*/  BRA `(.L_x_7659) ;  /* 0x0000002000007947 */ /* 0x000fea0003800000 */
.L_x_7678:
[----:B------:R-:W4:Y:S02]  /*47c0*/  LDG.E R4, [R4.64] ;  /* 0x0000002404047981 */ /* 0x000f24000c1e1900 */
[----:B----4-:R0:W4:Y:S02]  /*47d0*/  I2F.U32 R22, R4 ;  /* 0x0000000400167306 */ /* 0x0101240000201000 */
.L_x_7659:
[----:B------:R-:W-:Y:S05]  /*47e0*/  BSYNC B6 ;  /* 0x0000000000067941 */ /* 0x000fea0003800000 */
.L_x_7653:
        /* <DEDUP_REMOVED lines=18> */
.L_x_7684:
[----:B----4-:R-:W4:Y:S02]  /*4910*/  LDG.E.U8 R4, [R4.64] ;  /* 0x0000002404047981 */ /* 0x010f24000c1e1100 */
[----:B----4-:R0:W4:Y:S01]  /*4920*/  I2F.U16 R27, R4 ;  /* 0x00000004001b7306 */ /* 0x0101220000101000 */
[----:B------:R-:W-:Y:S05]  /*4930*/  BRA `(.L_x_7686) ;  /* 0x00000ca000007947 */ /* 0x000fea0003800000 */
.L_x_7683:
        /* <DEDUP_REMOVED lines=9> */
.L_x_7688:
[----:B----4-:R-:W4:Y:S02]  /*49d0*/  LDG.E R4, [R4.64] ;  /* 0x0000002404047981 */ /* 0x010f24000c1e1900 */
[----:B----4-:R0:W4:Y:S01]  /*49e0*/  I2F R27, R4 ;  /* 0x00000004001b7306 */ /* 0x0101220000201400 */
[----:B------:R-:W-:Y:S05]  /*49f0*/  BRA `(.L_x_7686) ;  /* 0x00000be000007947 */ /* 0x000fea0003800000 */
.L_x_7687:
[----:B----4-:R-:W4:Y:S02]  /*4a00*/  LDG.E.U16 R4, [R4.64] ;  /* 0x0000002404047981 */ /* 0x010f24000c1e1500 */
[----:B----4-:R0:W4:Y:S01]  /*4a10*/  I2F.S16 R27, R4 ;  /* 0x00000004001b7306 */ /* 0x0101220000101400 */
[----:B------:R-:W-:Y:S05]  /*4a20*/  BRA `(.L_x_7686) ;  /* 0x00000bb000007947 */ /* 0x000fea0003800000 */
.L_x_7682:
        /* <DEDUP_REMOVED lines=8> */
.L_x_7690:
[----:B----4-:R-:W4:Y:S02]  /*4ab0*/  LDG.E.U16 R4, [R4.64] ;  /* 0x0000002404047981 */ /* 0x010f24000c1e1500 */
[----:B----4-:R-:W-:Y:S01]  /*4ac0*/  HADD2.F32 R27, -RZ, R4.H0_H0 ;  /* 0x20000004ff1b7230 */ /* 0x010fe20000004100 */
[----:B------:R-:W-:Y:S05]  /*4ad0*/  BRA `(.L_x_7686) ;  /* 0x00000b0000007947 */ /* 0x000fea0003800000 */
.L_x_7689:
        /* <DEDUP_REMOVED lines=8> */
.L_x_7692:
[----:B----4-:R-:W4:Y:S02]  /*4b60*/  LDG.E.U16 R4, [R4.64] ;  /* 0x0000002404047981 */ /* 0x010f24000c1e1500 */
[----:B----4-:R-:W-:Y:S01]  /*4b70*/  HADD2.F32 R27, -RZ, R4.H0_H0 ;  /* 0x20000004ff1b7230 */ /* 0x010fe20000004100 */
[----:B------:R-:W-:Y:S05]  /*4b80*/  BRA `(.L_x_7686) ;  /* 0x00000a5000007947 */ /* 0x000fea0003800000 */
.L_x_7691:
[----:B----4-:R-:W4:Y:S02]  /*4b90*/  LDG.E.64 R4, [R4.64] ;  /* 0x0000002404047981 */ /* 0x010f24000c1e1b00 */
[----:B----4-:R-:W0:Y:S01]  /*4ba0*/  F2F.F32.F64 R27, R4 ;  /* 0x00000004001b7310 */ /* 0x010e220000301000 */
[----:B------:R-:W0:-:S14]  /*4bb0*/  DSETP.GEU.AND P0, PT, |R4|, c[0x2][0x0], PT ;  /* 0x008000000400762a */ /* 0x000e1c0003f0e200 */
[----:B0-----:R-:W-:Y:S01]  /*4bc0*/  @!P0 FMUL R27, R27, 1.175494350822287508e-38 ;  /* 0x008000001b1b8820 */ /* 0x001fe20000400000 */
[----:B------:R-:W-:Y:S05]  /*4bd0*/  BRA `(.L_x_7686) ;  /* 0x00000a0000007947 */ /* 0x000fea0003800000 */
.L_x_7681:
        /* <DEDUP_REMOVED lines=12> */
.L_x_7695:
[----:B----4-:R-:W4:Y:S02]  /*4ca0*/  LDG.E.64 R4, [R4.64] ;  /* 0x0000002404047981 */ /* 0x010f24000c1e1b00 */
[----:B----4-:R-:W0:Y:S01]  /*4cb0*/  F2F.F32.F64 R27, R4 ;  /* 0x00000004001b7310 */ /* 0x010e220000301000 */
[----:B------:R-:W0:-:S14]  /*4cc0*/  DSETP.GEU.AND P0, PT, |R4|, c[0x2][0x0], PT ;  /* 0x008000000400762a */ /* 0x000e1c0003f0e200 */
[----:B0-----:R-:W-:Y:S01]  /*4cd0*/  @!P0 FMUL R27, R27, 1.175494350822287508e-38 ;  /* 0x008000001b1b8820 */ /* 0x001fe20000400000 */
[----:B------:R-:W-:Y:S05]  /*4ce0*/  BRA `(.L_x_7686) ;  /* 0x000008f000007947 */ /* 0x000fea0003800000 */
.L_x_7694:
        /* <DEDUP_REMOVED lines=26> */
.L_x_7697:
        /* <DEDUP_REMOVED lines=13> */
.L_x_7696:
[----:B----4-:R-:W4:Y:S02]  /*4f60*/  LDG.E.U16 R4, [R4.64] ;  /* 0x0000002404047981 */ /* 0x010f24000c1e1500 */
[----:B----4-:R-:W-:Y:S01]  /*4f70*/  PRMT R27, RZ, 0x5410, R4 ;  /* 0x00005410ff1b7816 */ /* 0x010fe20000000004 */
[----:B------:R-:W-:Y:S05]  /*4f80*/  BRA `(.L_x_7686) ;  /* 0x0000065000007947 */ /* 0x000fea0003800000 */
.L_x_7693:
        /* <DEDUP_REMOVED lines=11> */
.L_x_7700:
        /* <DEDUP_REMOVED lines=20> */
.L_x_7702:
[----:B------:R-:W-:Y:S05]  /*5180*/  BSYNC B0 ;  /* 0x0000000000007941 */ /* 0x000fea0003800000 */
.L_x_7701:
[----:B------:R-:W-:Y:S01]  /*5190*/  IMAD.SHL.U32 R3, R3, 0x100000, RZ ;  /* 0x0010000003037824 */ /* 0x000fe200078e00ff */
[----:B------:R-:W-:-:S04]  /*51a0*/  LEA R0, R0, 0x3b800000, 0x17 ;  /* 0x3b80000000007811 */ /* 0x000fc800078eb8ff */
[----:B------:R-:W-:Y:S01]  /*51b0*/  LOP3.LUT R27, R0, R3, R27, 0xfe, !PT ;  /* 0x00000003001b7212 */ /* 0x000fe200078efe1b */
[----:B------:R-:W-:Y:S05]  /*51c0*/  BRA `(.L_x_7686) ;  /* 0x0000041000007947 */ /* 0x000fea0003800000 */
.L_x_7699:
        /* <DEDUP_REMOVED lines=20> */
.L_x_7704:
[----:B------:R-:W-:Y:S05]  /*5310*/  BSYNC B0 ;  /* 0x0000000000007941 */ /* 0x000fea0003800000 */
.L_x_7703:
[----:B------:R-:W-:Y:S01]  /*5320*/  IMAD.SHL.U32 R3, R3, 0x200000, RZ ;  /* 0x0020000003037824 */ /* 0x000fe200078e00ff */
[----:B------:R-:W-:-:S04]  /*5330*/  LEA R0, R0, 0x37800000, 0x17 ;  /* 0x3780000000007811 */ /* 0x000fc800078eb8ff */
[----:B------:R-:W-:Y:S01]  /*5340*/  LOP3.LUT R27, R0, R3, R27, 0xfe, !PT ;  /* 0x00000003001b7212 */ /* 0x000fe200078efe1b */
[----:B------:R-:W-:Y:S05]  /*5350*/  BRA `(.L_x_7686) ;  /* 0x0000028000007947 */ /* 0x000fea0003800000 */
.L_x_7698:
        /* <DEDUP_REMOVED lines=14> */
.L_x_7685:
        /* <DEDUP_REMOVED lines=21> */
.L_x_7706:
[----:B----4-:R-:W4:Y:S02]  /*5590*/  LDG.E.64 R4, [R4.64] ;  /* 0x0000002404047981 */ /* 0x010f24000c1e1b00 */
[----:B----4-:R0:W4:Y:S01]  /*55a0*/  I2F.U64 R27, R4 ;  /* 0x00000004001b7312 */ /* 0x0101220000301000 */
[----:B------:R-:W-:Y:S05]  /*55b0*/  BRA `(.L_x_7686) ;  /* 0x0000002000007947 */ /* 0x000fea0003800000 */
.L_x_7705:
[----:B----4-:R-:W4:Y:S02]  /*55c0*/  LDG.E R4, [R4.64] ;  /* 0x0000002404047981 */ /* 0x010f24000c1e1900 */
[----:B----4-:R0:W4:Y:S02]  /*55d0*/  I2F.U32 R27, R4 ;  /* 0x00000004001b7306 */ /* 0x0101240000201000 */
.L_x_7686:
[----:B------:R-:W-:Y:S05]  /*55e0*/  BSYNC B6 ;  /* 0x0000000000067941 */ /* 0x000fea0003800000 */
.L_x_7680:
[----:B------:R-:W-:Y:S02]  /*55f0*/  IADD3 R25, R25, 0x80, RZ ;  /* 0x0000008019197810 */ /* 0x000fe40007ffe0ff */
.L_x_7652:
[----:B------:R-:W-:Y:S05]  /*5600*/  BSYNC B7 ;  /* 0x0000000000077941 */ /* 0x000fea0003800000 */
.L_x_7651:
        /* <DEDUP_REMOVED lines=23> */
.L_x_7713:
[----:B----4-:R-:W4:Y:S02]  /*5780*/  LDG.E.U8 R4, [R4.64] ;  /* 0x0000002404047981 */ /* 0x010f24000c1e1100 */
[----:B----4-:R0:W4:Y:S01]  /*5790*/  I2F.U16 R24, R4 ;  /* 0x0000000400187306 */ /* 0x0101220000101000 */
[----:B------:R-:W-:Y:S05]  /*57a0*/  BRA `(.L_x_7715) ;  /* 0x00000ca000007947 */ /* 0x000fea0003800000 */
.L_x_7712:
        /* <DEDUP_REMOVED lines=9> */
.L_x_7717:
[----:B----4-:R-:W4:Y:S02]  /*5840*/  LDG.E R4, [R4.64] ;  /* 0x0000002404047981 */ /* 0x010f24000c1e1900 */
[----:B----4-:R0:W4:Y:S01]  /*5850*/  I2F R24, R4 ;  /* 0x0000000400187306 */ /* 0x0101220000201400 */
[----:B------:R-:W-:Y:S05]  /*5860*/  BRA `(.L_x_7715) ;  /* 0x00000be000007947 */ /* 0x000fea0003800000 */
.L_x_7716:
[----:B----4-:R-:W4:Y:S02]  /*5870*/  LDG.E.U16 R4, [R4.64] ;  /* 0x0000002404047981 */ /* 0x010f24000c1e1500 */
[----:B----4-:R0:W4:Y:S01]  /*5880*/  I2F.S16 R24, R4 ;  /* 0x0000000400187306 */ /* 0x0101220000101400 */
[----:B------:R-:W-:Y:S05]  /*5890*/  BRA `(.L_x_7715) ;  /* 0x00000bb000007947 */ /* 0x000fea0003800000 */
.L_x_7711:
        /* <DEDUP_REMOVED lines=8> */
.L_x_7719:
[----:B----4-:R-:W4:Y:S02]  /*5920*/  LDG.E.U16 R4, [R4.64] ;  /* 0x0000002404047981 */ /* 0x010f24000c1e1500 */
[----:B----4-:R-:W-:Y:S01]  /*5930*/  HADD2.F32 R24, -RZ, R4.H0_H0 ;  /* 0x20000004ff187230 */ /* 0x010fe20000004100 */
[----:B------:R-:W-:Y:S05]  /*5940*/  BRA `(.L_x_7715) ;  /* 0x00000b0000007947 */ /* 0x000fea0003800000 */
.L_x_7718:
        /* <DEDUP_REMOVED lines=8> */
.L_x_7721:
[----:B----4-:R-:W4:Y:S02]  /*59d0*/  LDG.E.U16 R4, [R4.64] ;  /* 0x0000002404047981 */ /* 0x010f24000c1e1500 */
[----:B----4-:R-:W-:Y:S01]  /*59e0*/  HADD2.F32 R24, -RZ, R4.H0_H0 ;  /* 0x20000004ff187230 */ /* 0x010fe20000004100 */
[----:B------:R-:W-:Y:S05]  /*59f0*/  BRA `(.L_x_7715) ;  /* 0x00000a5000007947 */ /* 0x000fea0003800000 */
.L_x_7720:
[----:B----4-:R-:W4:Y:S02]  /*5a00*/  LDG.E.64 R4, [R4.64] ;  /* 0x0000002404047981 */ /* 0x010f24000c1e1b00 */
[----:B----4-:R-:W0:Y:S01]  /*5a10*/  F2F.F32.F64 R24, R4 ;  /* 0x0000000400187310 */ /* 0x010e220000301000 */
[----:B------:R-:W0:-:S14]  /*5a20*/  DSETP.GEU.AND P0, PT, |R4|, c[0x2][0x0], PT ;  /* 0x008000000400762a */ /* 0x000e1c0003f0e200 */
[----:B0-----:R-:W-:Y:S01]  /*5a30*/  @!P0 FMUL R24, R24, 1.175494350822287508e-38 ;  /* 0x0080000018188820 */ /* 0x001fe20000400000 */
[----:B------:R-:W-:Y:S05]  /*5a40*/  BRA `(.L_x_7715) ;  /* 0x00000a0000007947 */ /* 0x000fea0003800000 */
.L_x_7710:
        /* <DEDUP_REMOVED lines=12> */
.L_x_7724:
[----:B----4-:R-:W4:Y:S02]  /*5b10*/  LDG.E.64 R4, [R4.64] ;  /* 0x0000002404047981 */ /* 0x010f24000c1e1b00 */
[----:B----4-:R-:W0:Y:S01]  /*5b20*/  F2F.F32.F64 R24, R4 ;  /* 0x0000000400187310 */ /* 0x010e220000301000 */
[----:B------:R-:W0:-:S14]  /*5b30*/  DSETP.GEU.AND P0, PT, |R4|, c[0x2][0x0], PT ;  /* 0x008000000400762a */ /* 0x000e1c0003f0e200 */
[----:B0-----:R-:W-:Y:S01]  /*5b40*/  @!P0 FMUL R24, R24, 1.175494350822287508e-38 ;  /* 0x0080000018188820 */ /* 0x001fe20000400000 */
[----:B------:R-:W-:Y:S05]  /*5b50*/  BRA `(.L_x_7715) ;  /* 0x000008f000007947 */ /* 0x000fea0003800000 */
.L_x_7723:
        /* <DEDUP_REMOVED lines=26> */
.L_x_7726:
        /* <DEDUP_REMOVED lines=13> */
.L_x_7725:
[----:B----4-:R-:W4:Y:S02]  /*5dd0*/  LDG.E.U16 R4, [R4.64] ;  /* 0x0000002404047981 */ /* 0x010f24000c1e1500 */
[----:B----4-:R-:W-:Y:S01]  /*5de0*/  PRMT R24, RZ, 0x5410, R4 ;  /* 0x00005410ff187816 */ /* 0x010fe20000000004 */
[----:B------:R-:W-:Y:S05]  /*5df0*/  BRA `(.L_x_7715) ;  /* 0x0000065000007947 */ /* 0x000fea0003800000 */
.L_x_7722:
        /* <DEDUP_REMOVED lines=11> */
.L_x_7729:
        /* <DEDUP_REMOVED lines=20> */
.L_x_7731:
[----:B------:R-:W-:Y:S05]  /*5ff0*/  BSYNC B0 ;  /* 0x0000000000007941 */ /* 0x000fea0003800000 */
.L_x_7730:
[----:B------:R-:W-:Y:S01]  /*6000*/  IMAD.SHL.U32 R3, R3, 0x100000, RZ ;  /* 0x0010000003037824 */ /* 0x000fe200078e00ff */
[----:B------:R-:W-:-:S04]  /*6010*/  LEA R5, R0, 0x3b800000, 0x17 ;  /* 0x3b80000000057811 */ /* 0x000fc800078eb8ff */
[----:B------:R-:W-:Y:S01]  /*6020*/  LOP3.LUT R24, R5, R3, R24, 0xfe, !PT ;  /* 0x0000000305187212 */ /* 0x000fe200078efe18 */
[----:B------:R-:W-:Y:S05]  /*6030*/  BRA `(.L_x_7715) ;  /* 0x0000041000007947 */ /* 0x000fea0003800000 */
.L_x_7728:
        /* <DEDUP_REMOVED lines=20> */
.L_x_7733:
[----:B------:R-:W-:Y:S05]  /*6180*/  BSYNC B0 ;  /* 0x0000000000007941 */ /* 0x000fea0003800000 */
.L_x_7732:
[----:B------:R-:W-:Y:S01]  /*6190*/  IMAD.SHL.U32 R3, R3, 0x200000, RZ ;  /* 0x0020000003037824 */ /* 0x000fe200078e00ff */
[----:B------:R-:W-:-:S04]  /*61a0*/  LEA R5, R0, 0x37800000, 0x17 ;  /* 0x3780000000057811 */ /* 0x000fc800078eb8ff */
[----:B------:R-:W-:Y:S01]  /*61b0*/  LOP3.LUT R24, R5, R3, R24, 0xfe, !PT ;  /* 0x0000000305187212 */ /* 0x000fe200078efe18 */
[----:B------:R-:W-:Y:S05]  /*61c0*/  BRA `(.L_x_7715) ;  /* 0x0000028000007947 */ /* 0x000fea0003800000 */
.L_x_7727:
        /* <DEDUP_REMOVED lines=14> */
.L_x_7714:
        /* <DEDUP_REMOVED lines=21> */
.L_x_7735:
[----:B----4-:R-:W4:Y:S02]  /*6400*/  LDG.E.64 R4, [R4.64] ;  /* 0x0000002404047981 */ /* 0x010f24000c1e1b00 */
[----:B----4-:R0:W4:Y:S01]  /*6410*/  I2F.U64 R24, R4 ;  /* 0x0000000400187312 */ /* 0x0101220000301000 */
[----:B------:R-:W-:Y:S05]  /*6420*/  BRA `(.L_x_7715) ;  /* 0x0000002000007947 */ /* 0x000fea0003800000 */
.L_x_7734:
[----:B----4-:R-:W4:Y:S02]  /*6430*/  LDG.E R4, [R4.64] ;  /* 0x0000002404047981 */ /* 0x010f24000c1e1900 */
[----:B----4-:R0:W4:Y:S02]  /*6440*/  I2F.U32 R24, R4 ;  /* 0x0000000400187306 */ /* 0x0101240000201000 */
.L_x_7715:
[----:B------:R-:W-:Y:S05]  /*6450*/  BSYNC B6 ;  /* 0x0000000000067941 */ /* 0x000fea0003800000 */
.L_x_7709:
        /* <DEDUP_REMOVED lines=17> */
.L_x_7739:
[----:B----4-:R-:W4:Y:S02]  /*6570*/  LDG.E.U8 R4, [R4.64] ;  /* 0x0000002404047981 */ /* 0x010f24000c1e1100 */
[----:B----4-:R0:W4:Y:S01]  /*6580*/  I2F.U16 R26, R4 ;  /* 0x00000004001a7306 */ /* 0x0101220000101000 */
[----:B------:R-:W-:Y:S05]  /*6590*/  BRA `(.L_x_7708) ;  /* 0x00000c7000007947 */ /* 0x000fea0003800000 */
.L_x_7738:
        /* <DEDUP_REMOVED lines=9> */
.L_x_7742:
[----:B----4-:R-:W4:Y:S02]  /*6630*/  LDG.E R4, [R4.64] ;  /* 0x0000002404047981 */ /* 0x010f24000c1e1900 */
[----:B----4-:R0:W4:Y:S01]  /*6640*/  I2F R26, R4 ;  /* 0x00000004001a7306 */ /* 0x0101220000201400 */
[----:B------:R-:W-:Y:S05]  /*6650*/  BRA `(.L_x_7708) ;  /* 0x00000bb000007947 */ /* 0x000fea0003800000 */
.L_x_7741:
[----:B----4-:R-:W4:Y:S02]  /*6660*/  LDG.E.U16 R4, [R4.64] ;  /* 0x0000002404047981 */ /* 0x010f24000c1e1500 */
[----:B----4-:R0:W4:Y:S01]  /*6670*/  I2F.S16 R26, R4 ;  /* 0x00000004001a7306 */ /* 0x0101220000101400 */
[----:B------:R-:W-:Y:S05]  /*6680*/  BRA `(.L_x_7708) ;  /* 0x00000b8000007947 */ /* 0x000fea0003800000 */
.L_x_7737:
        /* <DEDUP_REMOVED lines=8> */
.L_x_7744:
[----:B----4-:R-:W4:Y:S02]  /*6710*/  LDG.E.U16 R4, [R4.64] ;  /* 0x0000002404047981 */ /* 0x010f24000c1e1500 */
[----:B----4-:R-:W-:Y:S01]  /*6720*/  HADD2.F32 R26, -RZ, R4.H0_H0 ;  /* 0x20000004ff1a7230 */ /* 0x010fe20000004100 */
[----:B------:R-:W-:Y:S05]  /*6730*/  BRA `(.L_x_7708) ;  /* 0x00000ad000007947 */ /* 0x000fea0003800000 */
.L_x_7743:
        /* <DEDUP_REMOVED lines=8> */
.L_x_7746:
[----:B----4-:R-:W4:Y:S02]  /*67c0*/  LDG.E.U16 R4, [R4.64] ;  /* 0x0000002404047981 */ /* 0x010f24000c1e1500 */
[----:B----4-:R-:W-:Y:S01]  /*67d0*/  HADD2.F32 R26, -RZ, R4.H0_H0 ;  /* 0x20000004ff1a7230 */ /* 0x010fe20000004100 */
[----:B------:R-:W-:Y:S05]  /*67e0*/  BRA `(.L_x_7708) ;  /* 0x00000a2000007947 */ /* 0x000fea0003800000 */
.L_x_7745:
[----:B----4-:R-:W4:Y:S02]  /*67f0*/  LDG.E.64 R4, [R4.64] ;  /* 0x0000002404047981 */ /* 0x010f24000c1e1b00 */
[----:B----4-:R-:W0:Y:S01]  /*6800*/  F2F.F32.F64 R26, R4 ;  /* 0x00000004001a7310 */ /* 0x010e220000301000 */
[----:B------:R-:W0:-:S14]  /*6810*/  DSETP.GEU.AND P0, PT, |R4|, c[0x2][0x0], PT ;  /* 0x008000000400762a */ /* 0x000e1c0003f0e200 */
[----:B0-----:R-:W-:Y:S01]  /*6820*/  @!P0 FMUL R26, R26, 1.175494350822287508e-38 ;  /* 0x008000001a1a8820 */ /* 0x001fe20000400000 */
[----:B------:R-:W-:Y:S05]  /*6830*/  BRA `(.L_x_7708) ;  /* 0x000009d000007947 */ /* 0x000fea0003800000 */
.L_x_7736:
        /* <DEDUP_REMOVED lines=12> */
.L_x_7749:
[----:B----4-:R-:W4:Y:S02]  /*6900*/  LDG.E.64 R4, [R4.64] ;  /* 0x0000002404047981 */ /* 0x010f24000c1e1b00 */
[----:B----4-:R-:W0:Y:S01]  /*6910*/  F2F.F32.F64 R26, R4 ;  /* 0x00000004001a7310 */ /* 0x010e220000301000 */
[----:B------:R-:W0:-:S14]  /*6920*/  DSETP.GEU.AND P0, PT, |R4|, c[0x2][0x0], PT ;  /* 0x008000000400762a */ /* 0x000e1c0003f0e200 */
[----:B0-----:R-:W-:Y:S01]  /*6930*/  @!P0 FMUL R26, R26, 1.175494350822287508e-38 ;  /* 0x008000001a1a8820 */ /* 0x001fe20000400000 */
[----:B------:R-:W-:Y:S05]  /*6940*/  BRA `(.L_x_7708) ;  /* 0x000008c000007947 */ /* 0x000fea0003800000 */
.L_x_7748:
        /* <DEDUP_REMOVED lines=26> */
.L_x_7751:
        /* <DEDUP_REMOVED lines=13> */
.L_x_7750:
[----:B----4-:R-:W4:Y:S02]  /*6bc0*/  LDG.E.U16 R4, [R4.64] ;  /* 0x0000002404047981 */ /* 0x010f24000c1e1500 */
[----:B----4-:R-:W-:Y:S01]  /*6bd0*/  PRMT R26, RZ, 0x5410, R4 ;  /* 0x00005410ff1a7816 */ /* 0x010fe20000000004 */
[----:B------:R-:W-:Y:S05]  /*6be0*/  BRA `(.L_x_7708) ;  /* 0x0000062000007947 */ /* 0x000fea0003800000 */
.L_x_7747:
        /* <DEDUP_REMOVED lines=11> */
.L_x_7754:
        /* <DEDUP_REMOVED lines=19> */
.L_x_7756:
[----:B------:R-:W-:Y:S05]  /*6dd0*/  BSYNC B0 ;  /* 0x0000000000007941 */ /* 0x000fea0003800000 */
.L_x_7755:
[----:B------:R-:W-:Y:S01]  /*6de0*/  IMAD.SHL.U32 R3, R3, 0x100000, RZ ;  /* 0x0010000003037824 */ /* 0x000fe200078e00ff */
[----:B------:R-:W-:-:S04]  /*6df0*/  LEA R5, R0, 0x3b800000, 0x17 ;  /* 0x3b80000000057811 */ /* 0x000fc800078eb8ff */
[----:B------:R-:W-:Y:S01]  /*6e00*/  LOP3.LUT R26, R5, R3, R26, 0xfe, !PT ;  /* 0x00000003051a7212 */ /* 0x000fe200078efe1a */
[----:B------:R-:W-:Y:S05]  /*6e10*/  BRA `(.L_x_7708) ;  /* 0x000003f000007947 */ /* 0x000fea0003800000 */
.L_x_7753:
        /* <DEDUP_REMOVED lines=19> */
.L_x_7758:
[----:B------:R-:W-:Y:S05]  /*6f50*/  BSYNC B0 ;  /* 0x0000000000007941 */ /* 0x000fea0003800000 */
.L_x_7757:
[----:B------:R-:W-:Y:S01]  /*6f60*/  IMAD.SHL.U32 R3, R3, 0x200000, RZ ;  /* 0x0020000003037824 */ /* 0x000fe200078e00ff */
[----:B------:R-:W-:-:S04]  /*6f70*/  LEA R5, R0, 0x37800000, 0x17 ;  /* 0x3780000000057811 */ /* 0x000fc800078eb8ff */
[----:B------:R-:W-:Y:S01]  /*6f80*/  LOP3.LUT R26, R5, R3, R26, 0xfe, !PT ;  /* 0x00000003051a7212 */ /* 0x000fe200078efe1a */
[----:B------:R-:W-:Y:S05]  /*6f90*/  BRA `(.L_x_7708) ;  /* 0x0000027000007947 */ /* 0x000fea0003800000 */
.L_x_7752:
        /* <DEDUP_REMOVED lines=14> */
.L_x_7740:
        /* <DEDUP_REMOVED lines=20> */
.L_x_7760:
[----:B----4-:R-:W4:Y:S02]  /*71c0*/  LDG.E.64 R4, [R4.64] ;  /* 0x0000002404047981 */ /* 0x010f24000c1e1b00 */
[----:B----4-:R0:W4:Y:S01]  /*71d0*/  I2F.U64 R26, R4 ;  /* 0x00000004001a7312 */ /* 0x0101220000301000 */
[----:B------:R-:W-:Y:S05]  /*71e0*/  BRA `(.L_x_7708) ;  /* 0x0000002000007947 */ /* 0x000fea0003800000 */
.L_x_7759:
[----:B----4-:R-:W4:Y:S02]  /*71f0*/  LDG.E R4, [R4.64] ;  /* 0x0000002404047981 */ /* 0x010f24000c1e1900 */
[----:B----4-:R0:W4:Y:S02]  /*7200*/  I2F.U32 R26, R4 ;  /* 0x00000004001a7306 */ /* 0x0101240000201000 */
.L_x_7708:
[----:B------:R-:W-:Y:S05]  /*7210*/  BSYNC B7 ;  /* 0x0000000000077941 */ /* 0x000fea0003800000 */
.L_x_7707:
[----:B------:R-:W0:Y:S01]  /*7220*/  S2R R25, SR_TID.X ;  /* 0x0000000000197919 */ /* 0x000e220000002100 */
[----:B------:R-:W-:Y:S01]  /*7230*/  BSSY B6, `(.L_x_7761) ;  /* 0x000011d000067945 */ /* 0x000fe20003800000 */
[C---:B0-----:R-:W-:Y:S02]  /*7240*/  ISETP.GE.AND P3, PT, R25.reuse, R16, PT ;  /* 0x000000101900720c */ /* 0x041fe40003f66270 */
[----:B------:R-:W-:-:S04]  /*7250*/  IADD3 R3, R25, 0x100, RZ ;  /* 0x0000010019037810 */ /* 0x000fc80007ffe0ff */
[----:B------:R-:W-:Y:S02]  /*7260*/  ISETP.GE.AND P1, PT, R3, R16, PT ;  /* 0x000000100300720c */ /* 0x000fe40003f26270 */
[----:B------:R-:W-:-:S04]  /*7270*/  IADD3 R3, R25, 0x180, RZ ;  /* 0x0000018019037810 */ /* 0x000fc80007ffe0ff */
[----:B------:R-:W-:Y:S01]  /*7280*/  ISETP.GE.AND P2, PT, R3, R16, PT ;  /* 0x000000100300720c */ /* 0x000fe20003f46270 */
[----:B--2--5:R-:W-:Y:S01]  /*7290*/  @!P3 FMUL.FTZ R0, R19, -1.4426950216293334961 ;  /* 0xbfb8aa3b1300b820 */ /* 0x024fe20000410000 */
[----:B------:R-:W-:-:S04]  /*72a0*/  IADD3 R19, R25, 0x80, RZ ;  /* 0x0000008019137810 */ /* 0x000fc80007ffe0ff */
[----:B------:R-:W-:Y:S01]  /*72b0*/  ISETP.GE.AND P0, PT, R19, R16, PT ;  /* 0x000000101300720c */ /* 0x000fe20003f06270 */
[----:B----4-:R-:W-:Y:S01]  /*72c0*/  @!P1 FMUL.FTZ R27, R27, -1.4426950216293334961 ;  /* 0xbfb8aa3b1b1b9820 */ /* 0x010fe20000410000 */
[----:B------:R-:W0:Y:S05]  /*72d0*/  @!P3 MUFU.EX2 R0, R0 ;  /* 0x000000000000b308 */ /* 0x000e2a0000000800 */
[----:B------:R-:W-:-:S03]  /*72e0*/  @!P2 FMUL.FTZ R26, R26, -1.4426950216293334961 ;  /* 0xbfb8aa3b1a1aa820 */ /* 0x000fc60000410000 */
[----:B------:R-:W2:Y:S03]  /*72f0*/  @!P1 MUFU.EX2 R27, R27 ;  /* 0x0000001b001b9308 */ /* 0x000ea60000000800 */
[----:B---3--:R-:W-:Y:S02]  /*7300*/  @!P0 FMUL.FTZ R5, R17, -1.4426950216293334961 ;  /* 0xbfb8aa3b11058820 */ /* 0x008fe40000410000 */
[----:B------:R-:W3:Y:S03]  /*7310*/  LDC.U8 R17, c[0x0][0x190] ;  /* 0x00006400ff117b82 */ /* 0x000ee60000000000 */
[----:B------:R-:W4:Y:S01]  /*7320*/  @!P2 MUFU.EX2 R26, R26 ;  /* 0x0000001a001aa308 */ /* 0x000f220000000800 */
[----:B0-----:R-:W-:-:S07]  /*7330*/  @!P3 FADD.FTZ R3, R0, 1 ;  /* 0x3f8000000003b421 */ /* 0x001fce0000010000 */
[----:B------:R-:W0:Y:S01]  /*7340*/  @!P0 MUFU.EX2 R5, R5 ;  /* 0x0000000500058308 */ /* 0x000e220000000800 */
[----:B--2---:R-:W-:Y:S02]  /*7350*/  @!P1 FADD.FTZ R6, R27, 1 ;  /* 0x3f8000001b069421 */ /* 0x004fe40000010000 */
[----:B----4-:R-:W-:-:S05]  /*7360*/  @!P2 FADD.FTZ R8, R26, 1 ;  /* 0x3f8000001a08a421 */ /* 0x010fca0000010000 */
[----:B------:R-:W2:Y:S01]  /*7370*/  @!P3 MUFU.RCP R4, R3 ;  /* 0x000000030004b308 */ /* 0x000ea20000001000 */
[----:B0-----:R-:W-:-:S07]  /*7380*/  @!P0 FADD.FTZ R0, R5, 1 ;  /* 0x3f80000005008421 */ /* 0x001fce0000010000 */
[----:B------:R-:W0:Y:S08]  /*7390*/  @!P1 MUFU.RCP R9, R6 ;  /* 0x0000000600099308 */ /* 0x000e300000001000 */
[----:B------:R-:W4:Y:S01]  /*73a0*/  @!P2 MUFU.RCP R11, R8 ;  /* 0x00000008000ba308 */ /* 0x000f220000001000 */
[----:B--2---:R-:W-:-:S07]  /*73b0*/  @!P3 FMUL.FTZ R4, R4, R23 ;  /* 0x000000170404b220 */ /* 0x004fce0000410000 */
[----:B------:R-:W2:Y:S01]  /*73c0*/  @!P0 MUFU.RCP R7, R0 ;  /* 0x0000000000078308 */ /* 0x000ea20000001000 */
[----:B0-----:R-:W-:Y:S02]  /*73d0*/  @!P1 FMUL.FTZ R22, R9, R22 ;  /* 0x0000001609169220 */ /* 0x001fe40000410000 */
[----:B----4-:R-:W-:Y:S02]  /*73e0*/  @!P2 FMUL.FTZ R24, R11, R24 ;  /* 0x000000180b18a220 */ /* 0x010fe40000410000 */
[----:B-12---:R-:W-:Y:S01]  /*73f0*/  @!P0 FMUL.FTZ R18, R7, R18 ;  /* 0x0000001207128220 */ /* 0x006fe20000410000 */
        /* <DEDUP_REMOVED lines=20> */
.L_x_7766:
[----:B------:R-:W0:Y:S01]  /*7540*/  F2I.S64.TRUNC R4, R4 ;  /* 0x0000000400047311 */ /* 0x000e22000020d900 */
[----:B------:R-:W-:Y:S02]  /*7550*/  IMAD.MOV.U32 R25, RZ, RZ, R19 ;  /* 0x000000ffff197224 */ /* 0x000fe400078e0013 */
[----:B0-----:R-:W-:-:S05]  /*7560*/  IMAD.MOV.U32 R3, RZ, RZ, R4 ;  /* 0x000000ffff037224 */ /* 0x001fca00078e0004 */
[----:B------:R0:W-:Y:S01]  /*7570*/  STG.E.U8 [R8.64], R3 ;  /* 0x0000000308007986 */ /* 0x0001e2000c101124 */
[----:B------:R-:W-:Y:S05]  /*7580*/  BRA `(.L_x_7762) ;  /* 0x00000e7000007947 */ /* 0x000fea0003800000 */
.L_x_7765:
        /* <DEDUP_REMOVED lines=10> */
.L_x_7769:
[----:B------:R-:W0:Y:S01]  /*7630*/  F2I.FTZ.TRUNC.NTZ R3, R4 ;  /* 0x0000000400037305 */ /* 0x000e22000021f100 */
[----:B------:R-:W-:Y:S01]  /*7640*/  IMAD.MOV.U32 R25, RZ, RZ, R19 ;  /* 0x000000ffff197224 */ /* 0x000fe200078e0013 */
[----:B0-----:R0:W-:Y:S01]  /*7650*/  STG.E [R8.64], R3 ;  /* 0x0000000308007986 */ /* 0x0011e2000c101924 */
[----:B------:R-:W-:Y:S05]  /*7660*/  BRA `(.L_x_7762) ;  /* 0x00000d9000007947 */ /* 0x000fea0003800000 */
.L_x_7768:
[----:B------:R-:W0:Y:S01]  /*7670*/  F2I.FTZ.TRUNC.NTZ R3, R4 ;  /* 0x0000000400037305 */ /* 0x000e22000021f100 */
[----:B------:R-:W-:Y:S01]  /*7680*/  IMAD.MOV.U32 R25, RZ, RZ, R19 ;  /* 0x000000ffff197224 */ /* 0x000fe200078e0013 */
[----:B0-----:R0:W-:Y:S01]  /*7690*/  STG.E.U16 [R8.64], R3 ;  /* 0x0000000308007986 */ /* 0x0011e2000c101524 */
[----:B------:R-:W-:Y:S05]  /*76a0*/  BRA `(.L_x_7762) ;  /* 0x00000d5000007947 */ /* 0x000fea0003800000 */
.L_x_7764:
        /* <DEDUP_REMOVED lines=9> */
.L_x_7771:
[----:B------:R-:W-:Y:S01]  /*7740*/  F2FP.PACK_AB R4, RZ, R4 ;  /* 0x00000004ff04723e */ /* 0x000fe200000000ff */
[----:B------:R-:W-:-:S04]  /*7750*/  IMAD.MOV.U32 R25, RZ, RZ, R19 ;  /* 0x000000ffff197224 */ /* 0x000fc800078e0013 */
[----:B------:R0:W-:Y:S01]  /*7760*/  STG.E.U16 [R8.64], R4 ;  /* 0x0000000408007986 */ /* 0x0001e2000c101524 */
[----:B------:R-:W-:Y:S05]  /*7770*/  BRA `(.L_x_7762) ;  /* 0x00000c8000007947 */ /* 0x000fea0003800000 */
.L_x_7770:
        /* <DEDUP_REMOVED lines=10> */
.L_x_7773:
[----:B------:R-:W-:Y:S01]  /*7820*/  F2FP.PACK_AB R3, RZ, R4 ;  /* 0x00000004ff03723e */ /* 0x000fe200000000ff */
[----:B------:R-:W-:-:S03]  /*7830*/  IMAD.MOV.U32 R25, RZ, RZ, R19 ;  /* 0x000000ffff197224 */ /* 0x000fc600078e0013 */
[----:B------:R-:W-:-:S05]  /*7840*/  PRMT R3, R3, 0x5410, RZ ;  /* 0x0000541003037816 */ /* 0x000fca00000000ff */
[----:B------:R0:W-:Y:S01]  /*7850*/  STG.E [R8.64], R3 ;  /* 0x0000000308007986 */ /* 0x0001e2000c101924 */
[----:B------:R-:W-:Y:S05]  /*7860*/  BRA `(.L_x_7762) ;  /* 0x00000b9000007947 */ /* 0x000fea0003800000 */
.L_x_7772:
[----:B------:R-:W-:Y:S02]  /*7870*/  FMUL.FTZ R4, R4, 1 ;  /* 0x3f80000004047820 */ /* 0x000fe40000410000 */
[----:B------:R-:W-:-:S04]  /*7880*/  IMAD.MOV.U32 R25, RZ, RZ, R19 ;  /* 0x000000ffff197224 */ /* 0x000fc800078e0013 */
[----:B------:R-:W0:Y:S02]  /*7890*/  F2F.F64.F32 R4, R4 ;  /* 0x0000000400047310 */ /* 0x000e240000201800 */
[----:B0-----:R0:W-:Y:S01]  /*78a0*/  STG.E.64 [R8.64], R4 ;  /* 0x0000000408007986 */ /* 0x0011e2000c101b24 */
[----:B------:R-:W-:Y:S05]  /*78b0*/  BRA `(.L_x_7762) ;  /* 0x00000b4000007947 */ /* 0x000fea0003800000 */
.L_x_7763:
        /* <DEDUP_REMOVED lines=13> */
.L_x_7776:
[----:B------:R-:W-:Y:S01]  /*7990*/  FMUL.FTZ R4, R4, 1 ;  /* 0x3f80000004047820 */ /* 0x000fe20000410000 */
[----:B------:R-:W-:Y:S01]  /*79a0*/  CS2R R6, SRZ ;  /* 0x0000000000067805 */ /* 0x000fe2000001ff00 */
[----:B------:R-:W-:-:S04]  /*79b0*/  IMAD.MOV.U32 R25, RZ, RZ, R19 ;  /* 0x000000ffff197224 */ /* 0x000fc800078e0013 */
[----:B------:R-:W0:Y:S02]  /*79c0*/  F2F.F64.F32 R4, R4 ;  /* 0x0000000400047310 */ /* 0x000e240000201800 */
[----:B0-----:R0:W-:Y:S01]  /*79d0*/  STG.E.128 [R8.64], R4 ;  /* 0x0000000408007986 */ /* 0x0011e2000c101d24 */
[----:B------:R-:W-:Y:S05]  /*79e0*/  BRA `(.L_x_7762) ;  /* 0x00000a1000007947 */ /* 0x000fea0003800000 */
.L_x_7775:
        /* <DEDUP_REMOVED lines=20> */
.L_x_7780:
[----:B------:R-:W-:Y:S05]  /*7b30*/  BSYNC B0 ;  /* 0x0000000000007941 */ /* 0x000fea0003800000 */
.L_x_7779:
[----:B------:R-:W-:Y:S01]  /*7b40*/  LOP3.LUT R5, R0, R5, RZ, 0xfc, !PT ;  /* 0x0000000500057212 */ /* 0x000fe200078efcff */
[----:B------:R-:W-:-:S04]  /*7b50*/  IMAD.MOV.U32 R25, RZ, RZ, R19 ;  /* 0x000000ffff197224 */ /* 0x000fc800078e0013 */
[----:B------:R0:W-:Y:S01]  /*7b60*/  STG.E.U8 [R8.64], R5 ;  /* 0x0000000508007986 */ /* 0x0001e2000c101124 */
[----:B------:R-:W-:Y:S05]  /*7b70*/  BRA `(.L_x_7762) ;  /* 0x0000088000007947 */ /* 0x000fea0003800000 */
.L_x_7778:
        /* <DEDUP_REMOVED lines=12> */
.L_x_7782:
[----:B------:R-:W-:Y:S01]  /*7c40*/  IMAD.MOV.U32 R0, RZ, RZ, 0x7f ;  /* 0x0000007fff007424 */ /* 0x000fe200078e00ff */
[----:B------:R-:W-:-:S04]  /*7c50*/  ISETP.GT.U32.AND P0, PT, R5, 0x7f800000, PT ;  /* 0x7f8000000500780c */ /* 0x000fc80003f04070 */
[----:B------:R-:W-:-:S04]  /*7c60*/  SEL R0, R0, 0x7c, P0 ;  /* 0x0000007c00007807 */ /* 0x000fc80000000000 */
.L_x_7783:
[----:B------:R-:W-:Y:S05]  /*7c70*/  BSYNC B0 ;  /* 0x0000000000007941 */ /* 0x000fea0003800000 */
.L_x_7781:
[----:B------:R-:W-:Y:S01]  /*7c80*/  LOP3.LUT R4, R4, 0x80000000, RZ, 0xc0, !PT ;  /* 0x8000000004047812 */ /* 0x000fe200078ec0ff */
[----:B------:R-:W-:-:S03]  /*7c90*/  IMAD.MOV.U32 R25, RZ, RZ, R19 ;  /* 0x000000ffff197224 */ /* 0x000fc600078e0013 */
[----:B------:R-:W-:-:S04]  /*7ca0*/  SHF.R.U32.HI R3, RZ, 0x18, R4 ;  /* 0x00000018ff037819 */ /* 0x000fc80000011604 */
[----:B------:R-:W-:-:S05]  /*7cb0*/  LOP3.LUT R3, R0, R3, RZ, 0xfc, !PT ;  /* 0x0000000300037212 */ /* 0x000fca00078efcff */
[----:B------:R0:W-:Y:S01]  /*7cc0*/  STG.E.U8 [R8.64], R3 ;  /* 0x0000000308007986 */ /* 0x0001e2000c101124 */
[----:B------:R-:W-:Y:S05]  /*7cd0*/  BRA `(.L_x_7762) ;  /* 0x0000072000007947 */ /* 0x000fea0003800000 */
.L_x_7777:
[----:B------:R-:W-:Y:S01]  /*7ce0*/  F2FP.BF16.PACK_AB R4, RZ, R4 ;  /* 0x00000004ff04723e */ /* 0x000fe200000010ff */
[----:B------:R-:W-:-:S04]  /*7cf0*/  IMAD.MOV.U32 R25, RZ, RZ, R19 ;  /* 0x000000ffff197224 */ /* 0x000fc800078e0013 */
[----:B------:R0:W-:Y:S01]  /*7d00*/  STG.E.U16 [R8.64], R4 ;  /* 0x0000000408007986 */ /* 0x0001e2000c101524 */
[----:B------:R-:W-:Y:S05]  /*7d10*/  BRA `(.L_x_7762) ;  /* 0x000006e000007947 */ /* 0x000fea0003800000 */
.L_x_7774:
        /* <DEDUP_REMOVED lines=12> */
.L_x_7786:
        /* <DEDUP_REMOVED lines=16> */
.L_x_7789:
[----:B------:R-:W-:-:S04]  /*7ee0*/  LOP3.LUT R4, R4, 0x80000000, RZ, 0xc0, !PT ;  /* 0x8000000004047812 */ /* 0x000fc800078ec0ff */
[----:B------:R-:W-:-:S04]  /*7ef0*/  SHF.R.U32.HI R4, RZ, 0x18, R4 ;  /* 0x00000018ff047819 */ /* 0x000fc80000011604 */
[----:B------:R-:W-:-:S04]  /*7f00*/  LOP3.LUT R3, R3, R4, RZ, 0xfc, !PT ;  /* 0x0000000403037212 */ /* 0x000fc800078efcff */
[----:B------:R-:W-:Y:S02]  /*7f10*/  PRMT R0, R3, 0x7610, R0 ;  /* 0x0000761003007816 */ /* 0x000fe40000000000 */
.L_x_7788:
[----:B------:R-:W-:Y:S05]  /*7f20*/  BSYNC B0 ;  /* 0x0000000000007941 */ /* 0x000fea0003800000 */
.L_x_7787:
[----:B------:R0:W-:Y:S01]  /*7f30*/  STG.E.U8 [R8.64], R0 ;  /* 0x0000000008007986 */ /* 0x0001e2000c101124 */
[----:B------:R-:W-:Y:S01]  /*7f40*/  IMAD.MOV.U32 R25, RZ, RZ, R19 ;  /* 0x000000ffff197224 */ /* 0x000fe200078e0013 */
[----:B------:R-:W-:Y:S05]  /*7f50*/  BRA `(.L_x_7762) ;  /* 0x000004a000007947 */ /* 0x000fea0003800000 */
.L_x_7785:
        /* <DEDUP_REMOVED lines=16> */
.L_x_7792:
[----:B------:R-:W-:-:S04]  /*8060*/  LOP3.LUT R4, R4, 0x80000000, RZ, 0xc0, !PT ;  /* 0x8000000004047812 */ /* 0x000fc800078ec0ff */
[----:B------:R-:W-:-:S04]  /*8070*/  SHF.R.U32.HI R4, RZ, 0x18, R4 ;  /* 0x00000018ff047819 */ /* 0x000fc80000011604 */
[----:B------:R-:W-:-:S04]  /*8080*/  LOP3.LUT R3, R3, R4, RZ, 0xfc, !PT ;  /* 0x0000000403037212 */ /* 0x000fc800078efcff */
[----:B------:R-:W-:Y:S02]  /*8090*/  PRMT R0, R3, 0x7610, R0 ;  /* 0x0000761003007816 */ /* 0x000fe40000000000 */
.L_x_7791:
[----:B------:R-:W-:Y:S05]  /*80a0*/  BSYNC B0 ;  /* 0x0000000000007941 */ /* 0x000fea0003800000 */
.L_x_7790:
[----:B------:R0:W-:Y:S01]  /*80b0*/  STG.E.U8 [R8.64], R0 ;  /* 0x0000000008007986 */ /* 0x0001e2000c101124 */
[----:B------:R-:W-:Y:S01]  /*80c0*/  IMAD.MOV.U32 R25, RZ, RZ, R19 ;  /* 0x000000ffff197224 */ /* 0x000fe200078e0013 */
[----:B------:R-:W-:Y:S05]  /*80d0*/  BRA `(.L_x_7762) ;  /* 0x0000032000007947 */ /* 0x000fea0003800000 */
.L_x_7784:
        /* <DEDUP_REMOVED lines=22> */
.L_x_7767:
        /* <DEDUP_REMOVED lines=21> */
.L_x_7794:
[----:B------:R-:W0:Y:S01]  /*8390*/  F2I.U64.TRUNC R4, R4 ;  /* 0x0000000400047311 */ /* 0x000e22000020d800 */
[----:B------:R-:W-:Y:S01]  /*83a0*/  IMAD.MOV.U32 R25, RZ, RZ, R19 ;  /* 0x000000ffff197224 */ /* 0x000fe200078e0013 */
[----:B0-----:R0:W-:Y:S01]  /*83b0*/  STG.E.64 [R8.64], R4 ;  /* 0x0000000408007986 */ /* 0x0011e2000c101b24 */
[----:B------:R-:W-:Y:S05]  /*83c0*/  BRA `(.L_x_7762) ;  /* 0x0000003000007947 */ /* 0x000fea0003800000 */
.L_x_7793:
[----:B------:R-:W0:Y:S01]  /*83d0*/  F2I.FTZ.U32.TRUNC.NTZ R3, R4 ;  /* 0x0000000400037305 */ /* 0x000e22000021f000 */
[----:B------:R-:W-:Y:S01]  /*83e0*/  IMAD.MOV.U32 R25, RZ, RZ, R19 ;  /* 0x000000ffff197224 */ /* 0x000fe200078e0013 */
[----:B0-----:R0:W-:Y:S06]  /*83f0*/  STG.E [R8.64], R3 ;  /* 0x0000000308007986 */ /* 0x0011ec000c101924 */
.L_x_7762:
[----:B---3--:R-:W-:Y:S05]  /*8400*/  BSYNC B6 ;  /* 0x0000000000067941 */ /* 0x008fea0003800000 */
.L_x_7761:
        /* <DEDUP_REMOVED lines=22> */
.L_x_7800:
[----:B------:R-:W0:Y:S02]  /*8570*/  F2I.S64.TRUNC R18, R18 ;  /* 0x0000001200127311 */ /* 0x000e24000020d900 */
[----:B0-----:R-:W-:-:S05]  /*8580*/  IMAD.MOV.U32 R3, RZ, RZ, R18 ;  /* 0x000000ffff037224 */ /* 0x001fca00078e0012 */
[----:B------:R0:W-:Y:S01]  /*8590*/  STG.E.U8 [R8.64], R3 ;  /* 0x0000000308007986 */ /* 0x0001e2000c101124 */
[----:B------:R-:W-:Y:S05]  /*85a0*/  BRA `(.L_x_7802) ;  /* 0x00000d3000007947 */ /* 0x000fea0003800000 */
.L_x_7799:
        /* <DEDUP_REMOVED lines=9> */
.L_x_7804:
[----:B------:R-:W0:Y:S02]  /*8640*/  F2I.FTZ.TRUNC.NTZ R3, R18 ;  /* 0x0000001200037305 */ /* 0x000e24000021f100 */
[----:B0-----:R0:W-:Y:S01]  /*8650*/  STG.E [R8.64], R3 ;  /* 0x0000000308007986 */ /* 0x0011e2000c101924 */
[----:B------:R-:W-:Y:S05]  /*8660*/  BRA `(.L_x_7802) ;  /* 0x00000c7000007947 */ /* 0x000fea0003800000 */
.L_x_7803:
[----:B------:R-:W0:Y:S02]  /*8670*/  F2I.FTZ.TRUNC.NTZ R3, R18 ;  /* 0x0000001200037305 */ /* 0x000e24000021f100 */
[----:B0-----:R0:W-:Y:S01]  /*8680*/  STG.E.U16 [R8.64], R3 ;  /* 0x0000000308007986 */ /* 0x0011e2000c101524 */
[----:B------:R-:W-:Y:S05]  /*8690*/  BRA `(.L_x_7802) ;  /* 0x00000c4000007947 */ /* 0x000fea0003800000 */
.L_x_7798:
        /* <DEDUP_REMOVED lines=8> */
.L_x_7806:
[----:B------:R-:W-:-:S05]  /*8720*/  F2FP.PACK_AB R18, RZ, R18 ;  /* 0x00000012ff12723e */ /* 0x000fca00000000ff */
[----:B------:R0:W-:Y:S01]  /*8730*/  STG.E.U16 [R8.64], R18 ;  /* 0x0000001208007986 */ /* 0x0001e2000c101524 */
[----:B------:R-:W-:Y:S05]  /*8740*/  BRA `(.L_x_7802) ;  /* 0x00000b9000007947 */ /* 0x000fea0003800000 */
.L_x_7805:
        /* <DEDUP_REMOVED lines=9> */
.L_x_7808:
[----:B------:R-:W-:-:S04]  /*87e0*/  F2FP.PACK_AB R3, RZ, R18 ;  /* 0x00000012ff03723e */ /* 0x000fc800000000ff */
[----:B------:R-:W-:-:S05]  /*87f0*/  PRMT R3, R3, 0x5410, RZ ;  /* 0x0000541003037816 */ /* 0x000fca00000000ff */
[----:B------:R0:W-:Y:S01]  /*8800*/  STG.E [R8.64], R3 ;  /* 0x0000000308007986 */ /* 0x0001e2000c101924 */
[----:B------:R-:W-:Y:S05]  /*8810*/  BRA `(.L_x_7802) ;  /* 0x00000ac000007947 */ /* 0x000fea0003800000 */
.L_x_7807:
[----:B------:R-:W-:-:S06]  /*8820*/  FMUL.FTZ R4, R18, 1 ;  /* 0x3f80000012047820 */ /* 0x000fcc0000410000 */
[----:B------:R-:W0:Y:S02]  /*8830*/  F2F.F64.F32 R4, R4 ;  /* 0x0000000400047310 */ /* 0x000e240000201800 */
[----:B0-----:R0:W-:Y:S01]  /*8840*/  STG.E.64 [R8.64], R4 ;  /* 0x0000000408007986 */ /* 0x0011e2000c101b24 */
[----:B------:R-:W-:Y:S05]  /*8850*/  BRA `(.L_x_7802) ;  /* 0x00000a8000007947 */ /* 0x000fea0003800000 */
.L_x_7797:
        /* <DEDUP_REMOVED lines=12> */
.L_x_7811:
[----:B------:R-:W-:Y:S01]  /*8920*/  FMUL.FTZ R4, R18, 1 ;  /* 0x3f80000012047820 */ /* 0x000fe20000410000 */
[----:B------:R-:W-:-:S05]  /*8930*/  CS2R R6, SRZ ;  /* 0x0000000000067805 */ /* 0x000fca000001ff00 */
[----:B------:R-:W0:Y:S02]  /*8940*/  F2F.F64.F32 R4, R4 ;  /* 0x0000000400047310 */ /* 0x000e240000201800 */
[----:B0-----:R0:W-:Y:S01]  /*8950*/  STG.E.128 [R8.64], R4 ;  /* 0x0000000408007986 */ /* 0x0011e2000c101d24 */
[----:B------:R-:W-:Y:S05]  /*8960*/  BRA `(.L_x_7802) ;  /* 0x0000097000007947 */ /* 0x000fea0003800000 */
.L_x_7810:
        /* <DEDUP_REMOVED lines=20> */
.L_x_7815:
[----:B------:R-:W-:Y:S05]  /*8ab0*/  BSYNC B0 ;  /* 0x0000000000007941 */ /* 0x000fea0003800000 */
.L_x_7814:
[----:B------:R-:W-:-:S05]  /*8ac0*/  LOP3.LUT R5, R0, R5, RZ, 0xfc, !PT ;  /* 0x0000000500057212 */ /* 0x000fca00078efcff */
[----:B------:R0:W-:Y:S01]  /*8ad0*/  STG.E.U8 [R8.64], R5 ;  /* 0x0000000508007986 */ /* 0x0001e2000c101124 */
[----:B------:R-:W-:Y:S05]  /*8ae0*/  BRA `(.L_x_7802) ;  /* 0x000007f000007947 */ /* 0x000fea0003800000 */
.L_x_7813:
        /* <DEDUP_REMOVED lines=12> */
.L_x_7817:
[----:B------:R-:W-:Y:S01]  /*8bb0*/  IMAD.MOV.U32 R0, RZ, RZ, 0x7f ;  /* 0x0000007fff007424 */ /* 0x000fe200078e00ff */
[----:B------:R-:W-:-:S04]  /*8bc0*/  ISETP.GT.U32.AND P0, PT, R4, 0x7f800000, PT ;  /* 0x7f8000000400780c */ /* 0x000fc80003f04070 */
[----:B------:R-:W-:-:S04]  /*8bd0*/  SEL R0, R0, 0x7c, P0 ;  /* 0x0000007c00007807 */ /* 0x000fc80000000000 */
.L_x_7818:
[----:B------:R-:W-:Y:S05]  /*8be0*/  BSYNC B0 ;  /* 0x0000000000007941 */ /* 0x000fea0003800000 */
.L_x_7816:
[----:B------:R-:W-:-:S04]  /*8bf0*/  LOP3.LUT R18, R18, 0x80000000, RZ, 0xc0, !PT ;  /* 0x8000000012127812 */ /* 0x000fc800078ec0ff */
[----:B------:R-:W-:-:S04]  /*8c00*/  SHF.R.U32.HI R3, RZ, 0x18, R18 ;  /* 0x00000018ff037819 */ /* 0x000fc80000011612 */
[----:B------:R-:W-:-:S05]  /*8c10*/  LOP3.LUT R3, R0, R3, RZ, 0xfc, !PT ;  /* 0x0000000300037212 */ /* 0x000fca00078efcff */
[----:B------:R0:W-:Y:S01]  /*8c20*/  STG.E.U8 [R8.64], R3 ;  /* 0x0000000308007986 */ /* 0x0001e2000c101124 */
[----:B------:R-:W-:Y:S05]  /*8c30*/  BRA `(.L_x_7802) ;  /* 0x000006a000007947 */ /* 0x000fea0003800000 */
.L_x_7812:
[----:B------:R-:W-:-:S05]  /*8c40*/  F2FP.BF16.PACK_AB R18, RZ, R18 ;  /* 0x00000012ff12723e */ /* 0x000fca00000010ff */
[----:B------:R0:W-:Y:S01]  /*8c50*/  STG.E.U16 [R8.64], R18 ;  /* 0x0000001208007986 */ /* 0x0001e2000c101524 */
[----:B------:R-:W-:Y:S05]  /*8c60*/  BRA `(.L_x_7802) ;  /* 0x0000067000007947 */ /* 0x000fea0003800000 */
.L_x_7809:
        /* <DEDUP_REMOVED lines=11> */
.L_x_7821:
        /* <DEDUP_REMOVED lines=16> */
.L_x_7824:
[----:B------:R-:W-:-:S04]  /*8e20*/  LOP3.LUT R18, R18, 0x80000000, RZ, 0xc0, !PT ;  /* 0x8000000012127812 */ /* 0x000fc800078ec0ff */
[----:B------:R-:W-:-:S04]  /*8e30*/  SHF.R.U32.HI R3, RZ, 0x18, R18 ;  /* 0x00000018ff037819 */ /* 0x000fc80000011612 */
[----:B------:R-:W-:-:S04]  /*8e40*/  LOP3.LUT R0, R0, R3, RZ, 0xfc, !PT ;  /* 0x0000000300007212 */ /* 0x000fc800078efcff */
[----:B------:R-:W-:Y:S02]  /*8e50*/  PRMT R4, R0, 0x7610, R4 ;  /* 0x0000761000047816 */ /* 0x000fe40000000004 */
.L_x_7823:
[----:B------:R-:W-:Y:S05]  /*8e60*/  BSYNC B0 ;  /* 0x0000000000007941 */ /* 0x000fea0003800000 */
.L_x_7822:
[----:B------:R0:W-:Y:S01]  /*8e70*/  STG.E.U8 [R8.64], R4 ;  /* 0x0000000408007986 */ /* 0x0001e2000c101124 */
[----:B------:R-:W-:Y:S05]  /*8e80*/  BRA `(.L_x_7802) ;  /* 0x0000045000007947 */ /* 0x000fea0003800000 */
.L_x_7820:
        /* <DEDUP_REMOVED lines=16> */
.L_x_7827:
[----:B------:R-:W-:-:S04]  /*8f90*/  LOP3.LUT R18, R18, 0x80000000, RZ, 0xc0, !PT ;  /* 0x8000000012127812 */ /* 0x000fc800078ec0ff */
[----:B------:R-:W-:-:S04]  /*8fa0*/  SHF.R.U32.HI R3, RZ, 0x18, R18 ;  /* 0x00000018ff037819 */ /* 0x000fc80000011612 */
[----:B------:R-:W-:-:S04]  /*8fb0*/  LOP3.LUT R0, R0, R3, RZ, 0xfc, !PT ;  /* 0x0000000300007212 */ /* 0x000fc800078efcff */
[----:B------:R-:W-:Y:S02]  /*8fc0*/  PRMT R4, R0, 0x7610, R4 ;  /* 0x0000761000047816 */ /* 0x000fe40000000004 */
.L_x_7826:
[----:B------:R-:W-:Y:S05]  /*8fd0*/  BSYNC B0 ;  /* 0x0000000000007941 */ /* 0x000fea0003800000 */
.L_x_7825:
[----:B------:R0:W-:Y:S01]  /*8fe0*/  STG.E.U8 [R8.64], R4 ;  /* 0x0000000408007986 */ /* 0x0001e2000c101124 */
[----:B------:R-:W-:Y:S05]  /*8ff0*/  BRA `(.L_x_7802) ;  /* 0x000002e000007947 */ /* 0x000fea0003800000 */
.L_x_7819:
        /* <DEDUP_REMOVED lines=21> */
.L_x_7801:
        /* <DEDUP_REMOVED lines=20> */
.L_x_7829:
[----:B------:R-:W0:Y:S02]  /*9290*/  F2I.U64.TRUNC R18, R18 ;  /* 0x0000001200127311 */ /* 0x000e24000020d800 */
[----:B0-----:R0:W-:Y:S01]  /*92a0*/  STG.E.64 [R8.64], R18 ;  /* 0x0000001208007986 */ /* 0x0011e2000c101b24 */
[----:B------:R-:W-:Y:S05]  /*92b0*/  BRA `(.L_x_7802) ;  /* 0x0000002000007947 */ /* 0x000fea0003800000 */
.L_x_7828:
[----:B------:R-:W0:Y:S02]  /*92c0*/  F2I.FTZ.U32.TRUNC.NTZ R3, R18 ;  /* 0x0000001200037305 */ /* 0x000e24000021f000 */
[----:B0-----:R0:W-:Y:S02]  /*92d0*/  STG.E [R8.64], R3 ;  /* 0x0000000308007986 */ /* 0x0011e4000c101924 */
.L_x_7802:
[----:B------:R-:W-:-:S04]  /*92e0*/  IADD3 R25, R25, 0x80, RZ ;  /* 0x0000008019197810 */ /* 0x000fc80007ffe0ff */
[----:B------:R-:W-:-:S13]  /*92f0*/  ISETP.GE.AND P0, PT, R25, R16, PT ;  /* 0x000000101900720c */ /* 0x000fda0003f06270 */
[----:B------:R-:W-:Y:S05]  /*9300*/  @P0 BRA `(.L_x_7796) ;  /* 0x00000eb000000947 */ /* 0x000fea0003800000 */
[----:B------:R-:W-:Y:S01]  /*9310*/  IMAD R0, R2, 0x200, R25 ;  /* 0x0000020002007824 */ /* 0x000fe200078e0219 */
[----:B0-----:R-:W-:-:S03]  /*9320*/  PRMT R3, R17, 0x9910, RZ ;  /* 0x0000991011037816 */ /* 0x001fc600000000ff */
        /* <DEDUP_REMOVED lines=17> */
.L_x_7833:
[----:B------:R-:W0:Y:S02]  /*9440*/  F2I.S64.TRUNC R22, R22 ;  /* 0x0000001600167311 */ /* 0x000e24000020d900 */
[----:B0-----:R-:W-:-:S05]  /*9450*/  IMAD.MOV.U32 R3, RZ, RZ, R22 ;  /* 0x000000ffff037224 */ /* 0x001fca00078e0016 */
[----:B------:R0:W-:Y:S01]  /*9460*/  STG.E.U8 [R8.64], R3 ;  /* 0x0000000308007986 */ /* 0x0001e2000c101124 */
[----:B------:R-:W-:Y:S05]  /*9470*/  BRA `(.L_x_7835) ;  /* 0x00000d3000007947 */ /* 0x000fea0003800000 */
.L_x_7832:
        /* <DEDUP_REMOVED lines=9> */
.L_x_7837:
[----:B------:R-:W0:Y:S02]  /*9510*/  F2I.FTZ.TRUNC.NTZ R3, R22 ;  /* 0x0000001600037305 */ /* 0x000e24000021f100 */
[----:B0-----:R0:W-:Y:S01]  /*9520*/  STG.E [R8.64], R3 ;  /* 0x0000000308007986 */ /* 0x0011e2000c101924 */
[----:B------:R-:W-:Y:S05]  /*9530*/  BRA `(.L_x_7835) ;  /* 0x00000c7000007947 */ /* 0x000fea0003800000 */
.L_x_7836:
[----:B------:R-:W0:Y:S02]  /*9540*/  F2I.FTZ.TRUNC.NTZ R3, R22 ;  /* 0x0000001600037305 */ /* 0x000e24000021f100 */
[----:B0-----:R0:W-:Y:S01]  /*9550*/  STG.E.U16 [R8.64], R3 ;  /* 0x0000000308007986 */ /* 0x0011e2000c101524 */
[----:B------:R-:W-:Y:S05]  /*9560*/  BRA `(.L_x_7835) ;  /* 0x00000c4000007947 */ /* 0x000fea0003800000 */
.L_x_7831:
        /* <DEDUP_REMOVED lines=8> */
.L_x_7839:
[----:B------:R-:W-:-:S05]  /*95f0*/  F2FP.PACK_AB R22, RZ, R22 ;  /* 0x00000016ff16723e */ /* 0x000fca00000000ff */
[----:B------:R0:W-:Y:S01]  /*9600*/  STG.E.U16 [R8.64], R22 ;  /* 0x0000001608007986 */ /* 0x0001e2000c101524 */
[----:B------:R-:W-:Y:S05]  /*9610*/  BRA `(.L_x_7835) ;  /* 0x00000b9000007947 */ /* 0x000fea0003800000 */
.L_x_7838:
        /* <DEDUP_REMOVED lines=9> */
.L_x_7841:
[----:B------:R-:W-:-:S04]  /*96b0*/  F2FP.PACK_AB R3, RZ, R22 ;  /* 0x00000016ff03723e */ /* 0x000fc800000000ff */
[----:B------:R-:W-:-:S05]  /*96c0*/  PRMT R3, R3, 0x5410, RZ ;  /* 0x0000541003037816 */ /* 0x000fca00000000ff */
[----:B------:R0:W-:Y:S01]  /*96d0*/  STG.E [R8.64], R3 ;  /* 0x0000000308007986 */ /* 0x0001e2000c101924 */
[----:B------:R-:W-:Y:S05]  /*96e0*/  BRA `(.L_x_7835) ;  /* 0x00000ac000007947 */ /* 0x000fea0003800000 */
.L_x_7840:
[----:B------:R-:W-:-:S06]  /*96f0*/  FMUL.FTZ R4, R22, 1 ;  /* 0x3f80000016047820 */ /* 0x000fcc0000410000 */
[----:B------:R-:W0:Y:S02]  /*9700*/  F2F.F64.F32 R4, R4 ;  /* 0x0000000400047310 */ /* 0x000e240000201800 */
[----:B0-----:R0:W-:Y:S01]  /*9710*/  STG.E.64 [R8.64], R4 ;  /* 0x0000000408007986 */ /* 0x0011e2000c101b24 */
[----:B------:R-:W-:Y:S05]  /*9720*/  BRA `(.L_x_7835) ;  /* 0x00000a8000007947 */ /* 0x000fea0003800000 */
.L_x_7830:
        /* <DEDUP_REMOVED lines=12> */
.L_x_7844:
[----:B------:R-:W-:Y:S01]  /*97f0*/  FMUL.FTZ R4, R22, 1 ;  /* 0x3f80000016047820 */ /* 0x000fe20000410000 */
[----:B------:R-:W-:-:S05]  /*9800*/  CS2R R6, SRZ ;  /* 0x0000000000067805 */ /* 0x000fca000001ff00 */
[----:B------:R-:W0:Y:S02]  /*9810*/  F2F.F64.F32 R4, R4 ;  /* 0x0000000400047310 */ /* 0x000e240000201800 */
[----:B0-----:R0:W-:Y:S01]  /*9820*/  STG.E.128 [R8.64], R4 ;  /* 0x0000000408007986 */ /* 0x0011e2000c101d24 */
[----:B------:R-:W-:Y:S05]  /*9830*/  BRA `(.L_x_7835) ;  /* 0x0000097000007947 */ /* 0x000fea0003800000 */
.L_x_7843:
        /* <DEDUP_REMOVED lines=20> */
.L_x_7848:
[----:B------:R-:W-:Y:S05]  /*9980*/  BSYNC B0 ;  /* 0x0000000000007941 */ /* 0x000fea0003800000 */
.L_x_7847:
[----:B------:R-:W-:-:S05]  /*9990*/  LOP3.LUT R5, R0, R5, RZ, 0xfc, !PT ;  /* 0x0000000500057212 */ /* 0x000fca00078efcff */
[----:B------:R0:W-:Y:S01]  /*99a0*/  STG.E.U8 [R8.64], R5 ;  /* 0x0000000508007986 */ /* 0x0001e2000c101124 */
[----:B------:R-:W-:Y:S05]  /*99b0*/  BRA `(.L_x_7835) ;  /* 0x000007f000007947 */ /* 0x000fea0003800000 */
.L_x_7846:
        /* <DEDUP_REMOVED lines=12> */
.L_x_7850:
[----:B------:R-:W-:Y:S01]  /*9a80*/  IMAD.MOV.U32 R0, RZ, RZ, 0x7f ;  /* 0x0000007fff007424 */ /* 0x000fe200078e00ff */
[----:B------:R-:W-:-:S04]  /*9a90*/  ISETP.GT.U32.AND P0, PT, R4, 0x7f800000, PT ;  /* 0x7f8000000400780c */ /* 0x000fc80003f04070 */
[----:B------:R-:W-:-:S04]  /*9aa0*/  SEL R0, R0, 0x7c, P0 ;  /* 0x0000007c00007807 */ /* 0x000fc80000000000 */
.L_x_7851:
[----:B------:R-:W-:Y:S05]  /*9ab0*/  BSYNC B0 ;  /* 0x0000000000007941 */ /* 0x000fea0003800000 */
.L_x_7849:
[----:B------:R-:W-:-:S04]  /*9ac0*/  LOP3.LUT R22, R22, 0x80000000, RZ, 0xc0, !PT ;  /* 0x8000000016167812 */ /* 0x000fc800078ec0ff */
[----:B------:R-:W-:-:S04]  /*9ad0*/  SHF.R.U32.HI R3, RZ, 0x18, R22 ;  /* 0x00000018ff037819 */ /* 0x000fc80000011616 */
[----:B------:R-:W-:-:S05]  /*9ae0*/  LOP3.LUT R3, R0, R3, RZ, 0xfc, !PT ;  /* 0x0000000300037212 */ /* 0x000fca00078efcff */
[----:B------:R0:W-:Y:S01]  /*9af0*/  STG.E.U8 [R8.64], R3 ;  /* 0x0000000308007986 */ /* 0x0001e2000c101124 */
[----:B------:R-:W-:Y:S05]  /*9b00*/  BRA `(.L_x_7835) ;  /* 0x000006a000007947 */ /* 0x000fea0003800000 */
.L_x_7845:
[----:B------:R-:W-:-:S05]  /*9b10*/  F2FP.BF16.PACK_AB R22, RZ, R22 ;  /* 0x00000016ff16723e */ /* 0x000fca00000010ff */
[----:B------:R0:W-:Y:S01]  /*9b20*/  STG.E.U16 [R8.64], R22 ;  /* 0x0000001608007986 */ /* 0x0001e2000c101524 */
[----:B------:R-:W-:Y:S05]  /*9b30*/  BRA `(.L_x_7835) ;  /* 0x0000067000007947 */ /* 0x000fea0003800000 */
.L_x_7842:
        /* <DEDUP_REMOVED lines=11> */
.L_x_7854:
        /* <DEDUP_REMOVED lines=16> */
.L_x_7857:
[----:B------:R-:W-:-:S04]  /*9cf0*/  LOP3.LUT R22, R22, 0x80000000, RZ, 0xc0, !PT ;  /* 0x8000000016167812 */ /* 0x000fc800078ec0ff */
[----:B------:R-:W-:-:S04]  /*9d00*/  SHF.R.U32.HI R3, RZ, 0x18, R22 ;  /* 0x00000018ff037819 */ /* 0x000fc80000011616 */
[----:B------:R-:W-:-:S04]  /*9d10*/  LOP3.LUT R0, R0, R3, RZ, 0xfc, !PT ;  /* 0x0000000300007212 */ /* 0x000fc800078efcff */
[----:B------:R-:W-:Y:S02]  /*9d20*/  PRMT R4, R0, 0x7610, R4 ;  /* 0x0000761000047816 */ /* 0x000fe40000000004 */
.L_x_7856:
[----:B------:R-:W-:Y:S05]  /*9d30*/  BSYNC B0 ;  /* 0x0000000000007941 */ /* 0x000fea0003800000 */
.L_x_7855:
[----:B------:R0:W-:Y:S01]  /*9d40*/  STG.E.U8 [R8.64], R4 ;  /* 0x0000000408007986 */ /* 0x0001e2000c101124 */
[----:B------:R-:W-:Y:S05]  /*9d50*/  BRA `(.L_x_7835) ;  /* 0x0000045000007947 */ /* 0x000fea0003800000 */
.L_x_7853:
        /* <DEDUP_REMOVED lines=16> */
.L_x_7860:
[----:B------:R-:W-:-:S04]  /*9e60*/  LOP3.LUT R22, R22, 0x80000000, RZ, 0xc0, !PT ;  /* 0x8000000016167812 */ /* 0x000fc800078ec0ff */
[----:B------:R-:W-:-:S04]  /*9e70*/  SHF.R.U32.HI R3, RZ, 0x18, R22 ;  /* 0x00000018ff037819 */ /* 0x000fc80000011616 */
[----:B------:R-:W-:-:S04]  /*9e80*/  LOP3.LUT R0, R0, R3, RZ, 0xfc, !PT ;  /* 0x0000000300007212 */ /* 0x000fc800078efcff */
[----:B------:R-:W-:Y:S02]  /*9e90*/  PRMT R4, R0, 0x7610, R4 ;  /* 0x0000761000047816 */ /* 0x000fe40000000004 */
.L_x_7859:
[----:B------:R-:W-:Y:S05]  /*9ea0*/  BSYNC B0 ;  /* 0x0000000000007941 */ /* 0x000fea0003800000 */
.L_x_7858:
[----:B------:R0:W-:Y:S01]  /*9eb0*/  STG.E.U8 [R8.64], R4 ;  /* 0x0000000408007986 */ /* 0x0001e2000c101124 */
[----:B------:R-:W-:Y:S05]  /*9ec0*/  BRA `(.L_x_7835) ;  /* 0x000002e000007947 */ /* 0x000fea0003800000 */
.L_x_7852:
        /* <DEDUP_REMOVED lines=21> */
.L_x_7834:
        /* <DEDUP_REMOVED lines=20> */
.L_x_7862:
[----:B------:R-:W0:Y:S02]  /*a160*/  F2I.U64.TRUNC R22, R22 ;  /* 0x0000001600167311 */ /* 0x000e24000020d800 */
[----:B0-----:R0:W-:Y:S01]  /*a170*/  STG.E.64 [R8.64], R22 ;  /* 0x0000001608007986 */ /* 0x0011e2000c101b24 */
[----:B------:R-:W-:Y:S05]  /*a180*/  BRA `(.L_x_7835) ;  /* 0x0000002000007947 */ /* 0x000fea0003800000 */
.L_x_7861:
[----:B------:R-:W0:Y:S02]  /*a190*/  F2I.FTZ.U32.TRUNC.NTZ R3, R22 ;  /* 0x0000001600037305 */ /* 0x000e24000021f000 */
[----:B0-----:R0:W-:Y:S02]  /*a1a0*/  STG.E [R8.64], R3 ;  /* 0x0000000308007986 */ /* 0x0011e4000c101924 */
.L_x_7835:
[----:B------:R-:W-:Y:S02]  /*a1b0*/  IADD3 R25, R25, 0x80, RZ ;  /* 0x0000008019197810 */ /* 0x000fe40007ffe0ff */
.L_x_7796:
[----:B------:R-:W-:Y:S05]  /*a1c0*/  BSYNC B6 ;  /* 0x0000000000067941 */ /* 0x000fea0003800000 */
.L_x_7795:
        /* <DEDUP_REMOVED lines=20> */
.L_x_7866:
[----:B------:R-:W0:Y:S02]  /*a310*/  F2I.S64.TRUNC R24, R24 ;  /* 0x0000001800187311 */ /* 0x000e24000020d900 */
[----:B0-----:R-:W-:-:S05]  /*a320*/  IMAD.MOV.U32 R5, RZ, RZ, R24 ;  /* 0x000000ffff057224 */ /* 0x001fca00078e0018 */
[----:B------:R-:W-:Y:S01]  /*a330*/  STG.E.U8 [R2.64], R5 ;  /* 0x0000000502007986 */ /* 0x000fe2000c101124 */
[----:B------:R-:W-:Y:S05]  /*a340*/  EXIT ;  /* 0x000000000000794d */ /* 0x000fea0003800000 */
.L_x_7865:
        /* <DEDUP_REMOVED lines=9> */
.L_x_7869:
[----:B------:R-:W0:Y:S02]  /*a3e0*/  F2I.FTZ.TRUNC.NTZ R5, R24 ;  /* 0x0000001800057305 */ /* 0x000e24000021f100 */
[----:B0-----:R-:W-:Y:S01]  /*a3f0*/  STG.E [R2.64], R5 ;  /* 0x0000000502007986 */ /* 0x001fe2000c101924 */
[----:B------:R-:W-:Y:S05]  /*a400*/  EXIT ;  /* 0x000000000000794d */ /* 0x000fea0003800000 */
.L_x_7868:
[----:B------:R-:W0:Y:S02]  /*a410*/  F2I.FTZ.TRUNC.NTZ R5, R24 ;  /* 0x0000001800057305 */ /* 0x000e24000021f100 */
[----:B0-----:R-:W-:Y:S01]  /*a420*/  STG.E.U16 [R2.64], R5 ;  /* 0x0000000502007986 */ /* 0x001fe2000c101524 */
[----:B------:R-:W-:Y:S05]  /*a430*/  EXIT ;  /* 0x000000000000794d */ /* 0x000fea0003800000 */
.L_x_7864:
        /* <DEDUP_REMOVED lines=8> */
.L_x_7871:
[----:B------:R-:W-:-:S05]  /*a4c0*/  F2FP.PACK_AB R24, RZ, R24 ;  /* 0x00000018ff18723e */ /* 0x000fca00000000ff */
[----:B------:R-:W-:Y:S01]  /*a4d0*/  STG.E.U16 [R2.64], R24 ;  /* 0x0000001802007986 */ /* 0x000fe2000c101524 */
[----:B------:R-:W-:Y:S05]  /*a4e0*/  EXIT ;  /* 0x000000000000794d */ /* 0x000fea0003800000 */
.L_x_7870:
        /* <DEDUP_REMOVED lines=9> */
.L_x_7873:
[----:B------:R-:W-:-:S04]  /*a580*/  F2FP.PACK_AB R5, RZ, R24 ;  /* 0x00000018ff05723e */ /* 0x000fc800000000ff */
[----:B------:R-:W-:-:S05]  /*a590*/  PRMT R5, R5, 0x5410, RZ ;  /* 0x0000541005057816 */ /* 0x000fca00000000ff */
[----:B------:R-:W-:Y:S01]  /*a5a0*/  STG.E [R2.64], R5 ;  /* 0x0000000502007986 */ /* 0x000fe2000c101924 */
[----:B------:R-:W-:Y:S05]  /*a5b0*/  EXIT ;  /* 0x000000000000794d */ /* 0x000fea0003800000 */
.L_x_7872:
[----:B------:R-:W-:-:S06]  /*a5c0*/  FMUL.FTZ R4, R24, 1 ;  /* 0x3f80000018047820 */ /* 0x000fcc0000410000 */
[----:B------:R-:W0:Y:S02]  /*a5d0*/  F2F.F64.F32 R4, R4 ;  /* 0x0000000400047310 */ /* 0x000e240000201800 */
[----:B0-----:R-:W-:Y:S01]  /*a5e0*/  STG.E.64 [R2.64], R4 ;  /* 0x0000000402007986 */ /* 0x001fe2000c101b24 */
[----:B------:R-:W-:Y:S05]  /*a5f0*/  EXIT ;  /* 0x000000000000794d */ /* 0x000fea0003800000 */
.L_x_7863:
        /* <DEDUP_REMOVED lines=12> */
.L_x_7876:
[----:B------:R-:W-:Y:S01]  /*a6c0*/  FMUL.FTZ R4, R24, 1 ;  /* 0x3f80000018047820 */ /* 0x000fe20000410000 */
[----:B------:R-:W-:-:S05]  /*a6d0*/  CS2R R6, SRZ ;  /* 0x0000000000067805 */ /* 0x000fca000001ff00 */
[----:B------:R-:W0:Y:S02]  /*a6e0*/  F2F.F64.F32 R4, R4 ;  /* 0x0000000400047310 */ /* 0x000e240000201800 */
[----:B0-----:R-:W-:Y:S01]  /*a6f0*/  STG.E.128 [R2.64], R4 ;  /* 0x0000000402007986 */ /* 0x001fe2000c101d24 */
[----:B------:R-:W-:Y:S05]  /*a700*/  EXIT ;  /* 0x000000000000794d */ /* 0x000fea0003800000 */
.L_x_7875:
        /* <DEDUP_REMOVED lines=20> */
.L_x_7880:
[----:B------:R-:W-:Y:S05]  /*a850*/  BSYNC B0 ;  /* 0x0000000000007941 */ /* 0x000fea0003800000 */
.L_x_7879:
[----:B------:R-:W-:-:S05]  /*a860*/  LOP3.LUT R7, R0, R7, RZ, 0xfc, !PT ;  /* 0x0000000700077212 */ /* 0x000fca00078efcff */
[----:B------:R-:W-:Y:S01]  /*a870*/  STG.E.U8 [R2.64], R7 ;  /* 0x0000000702007986 */ /* 0x000fe2000c101124 */
[----:B------:R-:W-:Y:S05]  /*a880*/  EXIT ;  /* 0x000000000000794d */ /* 0x000fea0003800000 */
.L_x_7878:
        /* <DEDUP_REMOVED lines=12> */
.L_x_7882:
[----:B------:R-:W-:Y:S01]  /*a950*/  IMAD.MOV.U32 R0, RZ, RZ, 0x7f ;  /* 0x0000007fff007424 */ /* 0x000fe200078e00ff */
[----:B------:R-:W-:-:S04]  /*a960*/  ISETP.GT.U32.AND P0, PT, R4, 0x7f800000, PT ;  /* 0x7f8000000400780c */ /* 0x000fc80003f04070 */
[----:B------:R-:W-:-:S04]  /*a970*/  SEL R0, R0, 0x7c, P0 ;  /* 0x0000007c00007807 */ /* 0x000fc80000000000 */
.L_x_7883:
[----:B------:R-:W-:Y:S05]  /*a980*/  BSYNC B0 ;  /* 0x0000000000007941 */ /* 0x000fea0003800000 */
.L_x_7881:
[----:B------:R-:W-:-:S04]  /*a990*/  LOP3.LUT R24, R24, 0x80000000, RZ, 0xc0, !PT ;  /* 0x8000000018187812 */ /* 0x000fc800078ec0ff */
[----:B------:R-:W-:-:S04]  /*a9a0*/  SHF.R.U32.HI R5, RZ, 0x18, R24 ;  /* 0x00000018ff057819 */ /* 0x000fc80000011618 */
[----:B------:R-:W-:-:S05]  /*a9b0*/  LOP3.LUT R5, R0, R5, RZ, 0xfc, !PT ;  /* 0x0000000500057212 */ /* 0x000fca00078efcff */
[----:B------:R-:W-:Y:S01]  /*a9c0*/  STG.E.U8 [R2.64], R5 ;  /* 0x0000000502007986 */ /* 0x000fe2000c101124 */
[----:B------:R-:W-:Y:S05]  /*a9d0*/  EXIT ;  /* 0x000000000000794d */ /* 0x000fea0003800000 */
.L_x_7877:
[----:B------:R-:W-:-:S05]  /*a9e0*/  F2FP.BF16.PACK_AB R24, RZ, R24 ;  /* 0x00000018ff18723e */ /* 0x000fca00000010ff */
[----:B------:R-:W-:Y:S01]  /*a9f0*/  STG.E.U16 [R2.64], R24 ;  /* 0x0000001802007986 */ /* 0x000fe2000c101524 */
[----:B------:R-:W-:Y:S05]  /*aa00*/  EXIT ;  /* 0x000000000000794d */ /* 0x000fea0003800000 */
.L_x_7874:
        /* <DEDUP_REMOVED lines=11> */
.L_x_7886:
        /* <DEDUP_REMOVED lines=16> */
.L_x_7889:
[----:B------:R-:W-:-:S04]  /*abc0*/  LOP3.LUT R24, R24, 0x80000000, RZ, 0xc0, !PT ;  /* 0x8000000018187812 */ /* 0x000fc800078ec0ff */
[----:B------:R-:W-:-:S04]  /*abd0*/  SHF.R.U32.HI R5, RZ, 0x18, R24 ;  /* 0x00000018ff057819 */ /* 0x000fc80000011618 */
[----:B------:R-:W-:-:S04]  /*abe0*/  LOP3.LUT R4, R4, R5, RZ, 0xfc, !PT ;  /* 0x0000000504047212 */ /* 0x000fc800078efcff */
[----:B------:R-:W-:Y:S02]  /*abf0*/  PRMT R0, R4, 0x7610, R0 ;  /* 0x0000761004007816 */ /* 0x000fe40000000000 */
.L_x_7888:
[----:B------:R-:W-:Y:S05]  /*ac00*/  BSYNC B0 ;  /* 0x0000000000007941 */ /* 0x000fea0003800000 */
.L_x_7887:
[----:B------:R-:W-:Y:S01]  /*ac10*/  STG.E.U8 [R2.64], R0 ;  /* 0x0000000002007986 */ /* 0x000fe2000c101124 */
[----:B------:R-:W-:Y:S05]  /*ac20*/  EXIT ;  /* 0x000000000000794d */ /* 0x000fea0003800000 */
.L_x_7885:
        /* <DEDUP_REMOVED lines=16> */
.L_x_7892:
[----:B------:R-:W-:-:S04]  /*ad30*/  LOP3.LUT R24, R24, 0x80000000, RZ, 0xc0, !PT ;  /* 0x8000000018187812 */ /* 0x000fc800078ec0ff */
[----:B------:R-:W-:-:S04]  /*ad40*/  SHF.R.U32.HI R5, RZ, 0x18, R24 ;  /* 0x00000018ff057819 */ /* 0x000fc80000011618 */
[----:B------:R-:W-:-:S04]  /*ad50*/  LOP3.LUT R4, R4, R5, RZ, 0xfc, !PT ;  /* 0x0000000504047212 */ /* 0x000fc800078efcff */
[----:B------:R-:W-:Y:S02]  /*ad60*/  PRMT R0, R4, 0x7610, R0 ;  /* 0x0000761004007816 */ /* 0x000fe40000000000 */
.L_x_7891:
[----:B------:R-:W-:Y:S05]  /*ad70*/  BSYNC B0 ;  /* 0x0000000000007941 */ /* 0x000fea0003800000 */
.L_x_7890:
[----:B------:R-:W-:Y:S01]  /*ad80*/  STG.E.U8 [R2.64], R0 ;  /* 0x0000000002007986 */ /* 0x000fe2000c101124 */
[----:B------:R-:W-:Y:S05]  /*ad90*/  EXIT ;  /* 0x000000000000794d */ /* 0x000fea0003800000 */
.L_x_7884:
        /* <DEDUP_REMOVED lines=21> */
.L_x_7867:
        /* <DEDUP_REMOVED lines=20> */
.L_x_7894:
[----:B------:R-:W0:Y:S02]  /*b030*/  F2I.U64.TRUNC R24, R24 ;  /* 0x0000001800187311 */ /* 0x000e24000020d800 */
[----:B0-----:R-:W-:Y:S01]  /*b040*/  STG.E.64 [R2.64], R24 ;  /* 0x0000001802007986 */ /* 0x001fe2000c101b24 */
[----:B------:R-:W-:Y:S05]  /*b050*/  EXIT ;  /* 0x000000000000794d */ /* 0x000fea0003800000 */
.L_x_7893:
[----:B------:R-:W0:Y:S02]  /*b060*/  F2I.FTZ.U32.TRUNC.NTZ R5, R24 ;  /* 0x0000001800057305 */ /* 0x000e24000021f000 */
[----:B0-----:R-:W-:Y:S01]  /*b070*/  STG.E [R2.64], R5 ;  /* 0x0000000502007986 */ /* 0x001fe2000c101924 */
[----:B------:R-:W-:Y:S05]  /*b080*/  EXIT ;  /* 0x000000000000794d */ /* 0x000fea0003800000 */
.L_x_7895:
        /* <DEDUP_REMOVED lines=15> */
.L_x_9076:


//--------------------- .text._ZN2at6native18elementwise_kernelILi128ELi2EZNS0_22gpu_kernel_impl_nocastIZZZNS0_10glu_kernelERNS_18TensorIteratorBaseEENKUlvE_clEvENKUlvE0_clEvEUlffE_EEvS4_RKT_EUliE_EEviT1_ --------------------------
	.section	.text._ZN2at6native18elementwise_kernelILi128ELi2EZNS0_22gpu_kernel_impl_nocastIZZZNS0_10glu_kernelERNS_18TensorIteratorBaseEENKUlvE_clEvENKUlvE0_clEvEUlffE_EEvS4_RKT_EUliE_EEviT1_,"ax",@progbits
	.sectioninfo	@"SHI_REGISTERS=14"
	.align	128
        .global         _ZN2at6native18elementwise_kernelILi128ELi2EZNS0_22gpu_kernel_impl_nocastIZZZNS0_10glu_kernelERNS_18TensorIteratorBaseEENKUlvE_clEvENKUlvE0_clEvEUlffE_EEvS4_RKT_EUliE_EEviT1_
        .type           _ZN2at6native18elementwise_kernelILi128ELi2EZNS0_22gpu_kernel_impl_nocastIZZZNS0_10glu_kernelERNS_18TensorIteratorBaseEENKUlvE_clEvENKUlvE0_clEvEUlffE_EEvS4_RKT_EUliE_EEviT1_,@function
        .size           _ZN2at6native18elementwise_kernelILi128ELi2EZNS0_22gpu_kernel_impl_nocastIZZZNS0_10glu_kernelERNS_18TensorIteratorBaseEENKUlvE_clEvENKUlvE0_clEvEUlffE_EEvS4_RKT_EUliE_EEviT1_,(.L_x_9077 - _ZN2at6native18elementwise_kernelILi128ELi2EZNS0_22gpu_kernel_impl_nocastIZZZNS0_10glu_kernelERNS_18TensorIteratorBaseEENKUlvE_clEvENKUlvE0_clEvEUlffE_EEvS4_RKT_EUliE_EEviT1_)
        .other          _ZN2at6native18elementwise_kernelILi128ELi2EZNS0_22gpu_kernel_impl_nocastIZZZNS0_10glu_kernelERNS_18TensorIteratorBaseEENKUlvE_clEvENKUlvE0_clEvEUlffE_EEvS4_RKT_EUliE_EEviT1_,@"STO_CUDA_ENTRY STV_DEFAULT"
_ZN2at6native18elementwise_kernelILi128ELi2EZNS0_22gpu_kernel_impl_nocastIZZZNS0_10glu_kernelERNS_18TensorIteratorBaseEENKUlvE_clEvENKUlvE0_clEvEUlffE_EEvS4_RKT_EUliE_EEviT1_:
.text._ZN2at6native18elementwise_kernelILi128ELi2EZNS0_22gpu_kernel_impl_nocastIZZZNS0_10glu_kernelERNS_18TensorIteratorBaseEENKUlvE_clEvENKUlvE0_clEvEUlffE_EEvS4_RKT_EUliE_EEviT1_:
        /* <DEDUP_REMOVED lines=262> */
.L_x_7898:
[----:B------:R-:W-:-:S04]  /*1060*/  IADD3 R4, P0, R4, c[0x0][0x3d8], RZ ;  /* 0x0000f60004047a10 */ /* 0x000fc80007f1e0ff */
[----:B------:R-:W-:-:S05]  /*1070*/  IADD3.X R5, RZ, c[0x0][0x3dc], RZ, P0, !PT ;  /* 0x0000f700ff057a10 */ /* 0x000fca00007fe4ff */
[----:B------:R-:W2:Y:S01]  /*1080*/  LDG.E R4, [R4.64] ;  /* 0x0000000404047981 */ /* 0x000ea2000c1e1900 */
[----:B------:R-:W-:-:S04]  /*1090*/  IADD3 R6, P0, R3, c[0x0][0x3d0], RZ ;  /* 0x0000f40003067a10 */ /* 0x000fc80007f1e0ff */
[----:B------:R-:W-:-:S06]  /*10a0*/  IADD3.X R7, RZ, c[0x0][0x3d4], RZ, P0, !PT ;  /* 0x0000f500ff077a10 */ /* 0x000fcc00007fe4ff */
[----:B------:R-:W3:Y:S01]  /*10b0*/  LDG.E R7, [R6.64] ;  /* 0x0000000406077981 */ /* 0x000ee2000c1e1900 */
[----:B------:R-:W-:Y:S02]  /*10c0*/  IADD3 R2, P0, R2, c[0x0][0x3c8], RZ ;  /* 0x0000f20002027a10 */ /* 0x000fe40007f1e0ff */
[----:B------:R-:W-:Y:S02]  /*10d0*/  IADD3 R9, R0, 0x80, RZ ;  /* 0x0000008000097810 */ /* 0x000fe40007ffe0ff */
[----:B------:R-:W-:Y:S01]  /*10e0*/  IADD3.X R3, RZ, c[0x0][0x3cc], RZ, P0, !PT ;  /* 0x0000f300ff037a10 */ /* 0x000fe200007fe4ff */
[----:B--2---:R-:W-:-:S06]  /*10f0*/  FMUL.FTZ R8, R4, -1.4426950216293334961 ;  /* 0xbfb8aa3b04087820 */ /* 0x004fcc0000410000 */
[----:B------:R-:W0:Y:S02]  /*1100*/  MUFU.EX2 R8, R8 ;  /* 0x0000000800087308 */ /* 0x000e240000000800 */
[----:B0-----:R-:W-:-:S06]  /*1110*/  FADD.FTZ R10, R8, 1 ;  /* 0x3f800000080a7421 */ /* 0x001fcc0000010000 */
[----:B------:R-:W3:Y:S02]  /*1120*/  MUFU.RCP R10, R10 ;  /* 0x0000000a000a7308 */ /* 0x000ee40000001000 */
[----:B---3--:R-:W-:-:S05]  /*1130*/  FMUL.FTZ R11, R10, R7 ;  /* 0x000000070a0b7220 */ /* 0x008fca0000410000 */
[----:B------:R0:W-:Y:S02]  /*1140*/  STG.E [R2.64], R11 ;  /* 0x0000000b02007986 */ /* 0x0001e4000c101904 */
.L_x_7897:
[----:B------:R-:W-:Y:S05]  /*1150*/  BSYNC B0 ;  /* 0x0000000000007941 */ /* 0x000fea0003800000 */
.L_x_7896:
        /* <DEDUP_REMOVED lines=255> */
.L_x_7899:
[----:B------:R-:W-:-:S04]  /*2150*/  IADD3 R4, P0, R3, c[0x0][0x3d8], RZ ;  /* 0x0000f60003047a10 */ /* 0x000fc80007f1e0ff */
[----:B------:R-:W-:-:S05]  /*2160*/  IADD3.X R5, RZ, c[0x0][0x3dc], RZ, P0, !PT ;  /* 0x0000f700ff057a10 */ /* 0x000fca00007fe4ff */
[----:B------:R-:W2:Y:S01]  /*2170*/  LDG.E R4, [R4.64] ;  /* 0x0000000404047981 */ /* 0x000ea2000c1e1900 */
[----:B------:R-:W-:-:S04]  /*2180*/  IADD3 R2, P0, R2, c[0x0][0x3d0], RZ ;  /* 0x0000f40002027a10 */ /* 0x000fc80007f1e0ff */
[----:B------:R-:W-:-:S05]  /*2190*/  IADD3.X R3, RZ, c[0x0][0x3d4], RZ, P0, !PT ;  /* 0x0000f500ff037a10 */ /* 0x000fca00007fe4ff */
[----:B------:R-:W3:Y:S01]  /*21a0*/  LDG.E R2, [R2.64] ;  /* 0x0000000402027981 */ /* 0x000ee2000c1e1900 */
[----:B------:R-:W-:-:S04]  /*21b0*/  IADD3 R6, P0, R0, c[0x0][0x3c8], RZ ;  /* 0x0000f20000067a10 */ /* 0x000fc80007f1e0ff */
[----:B------:R-:W-:Y:S01]  /*21c0*/  IADD3.X R7, RZ, c[0x0][0x3cc], RZ, P0, !PT ;  /* 0x0000f300ff077a10 */ /* 0x000fe200007fe4ff */
[----:B--2---:R-:W-:-:S06]  /*21d0*/  FMUL.FTZ R8, R4, -1.4426950216293334961 ;  /* 0xbfb8aa3b04087820 */ /* 0x004fcc0000410000 */
[----:B------:R-:W0:Y:S02]  /*21e0*/  MUFU.EX2 R8, R8 ;  /* 0x0000000800087308 */ /* 0x000e240000000800 */
[----:B0-----:R-:W-:-:S06]  /*21f0*/  FADD.FTZ R9, R8, 1 ;  /* 0x3f80000008097421 */ /* 0x001fcc0000010000 */
[----:B------:R-:W3:Y:S02]  /*2200*/  MUFU.RCP R9, R9 ;  /* 0x0000000900097308 */ /* 0x000ee40000001000 */
[----:B---3--:R-:W-:-:S05]  /*2210*/  FMUL.FTZ R11, R9, R2 ;  /* 0x00000002090b7220 */ /* 0x008fca0000410000 */
[----:B------:R-:W-:Y:S01]  /*2220*/  STG.E [R6.64], R11 ;  /* 0x0000000b06007986 */ /* 0x000fe2000c101904 */
[----:B------:R-:W-:Y:S05]  /*2230*/  EXIT ;  /* 0x000000000000794d */ /* 0x000fea0003800000 */
.L_x_7900:
        /* <DEDUP_REMOVED lines=12> */
.L_x_9077:


//--------------------- .text._ZN2at6native27unrolled_elementwise_kernelIZZZNS0_10glu_kernelERNS_18TensorIteratorBaseEENKUlvE_clEvENKUlvE0_clEvEUlffE_St5arrayIPcLm3EELi4E23TrivialOffsetCalculatorILi2EjESA_ILi1EjENS0_6memory15LoadWithoutCastENSD_16StoreWithoutCastEEEviT_T0_T2_T3_T4_T5_ --------------------------
	.section	.text._ZN2at6native27unrolled_elementwise_kernelIZZZNS0_10glu_kernelERNS_18TensorIteratorBaseEENKUlvE_clEvENKUlvE0_clEvEUlffE_St5arrayIPcLm3EELi4E23TrivialOffsetCalculatorILi2EjESA_ILi1EjENS0_6memory15LoadWithoutCastENSD_16StoreWithoutCastEEEviT_T0_T2_T3_T4_T5_,"ax",@progbits
	.sectioninfo	@"SHI_REGISTERS=26"
	.align	128
        .global         _ZN2at6native27unrolled_elementwise_kernelIZZZNS0_10glu_kernelERNS_18TensorIteratorBaseEENKUlvE_clEvENKUlvE0_clEvEUlffE_St5arrayIPcLm3EELi4E23TrivialOffsetCalculatorILi2EjESA_ILi1EjENS0_6memory15LoadWithoutCastENSD_16StoreWithoutCastEEEviT_T0_T2_T3_T4_T5_
        .type           _ZN2at6native27unrolled_elementwise_kernelIZZZNS0_10glu_kernelERNS_18TensorIteratorBaseEENKUlvE_clEvENKUlvE0_clEvEUlffE_St5arrayIPcLm3EELi4E23TrivialOffsetCalculatorILi2EjESA_ILi1EjENS0_6memory15LoadWithoutCastENSD_16StoreWithoutCastEEEviT_T0_T2_T3_T4_T5_,@function
        .size           _ZN2at6native27unrolled_elementwise_kernelIZZZNS0_10glu_kernelERNS_18TensorIteratorBaseEENKUlvE_clEvENKUlvE0_clEvEUlffE_St5arrayIPcLm3EELi4E23TrivialOffsetCalculatorILi2EjESA_ILi1EjENS0_6memory15LoadWithoutCastENSD_16StoreWithoutCastEEEviT_T0_T2_T3_T4_T5_,(.L_x_9078 - _ZN2at6native27unrolled_elementwise_kernelIZZZNS0_10glu_kernelERNS_18TensorIteratorBaseEENKUlvE_clEvENKUlvE0_clEvEUlffE_St5arrayIPcLm3EELi4E23TrivialOffsetCalculatorILi2EjESA_ILi1EjENS0_6memory15LoadWithoutCastENSD_16StoreWithoutCastEEEviT_T0_T2_T3_T4_T5_)
        .other          _ZN2at6native27unrolled_elementwise_kernelIZZZNS0_10glu_kernelERNS_18TensorIteratorBaseEENKUlvE_clEvENKUlvE0_clEvEUlffE_St5arrayIPcLm3EELi4E23TrivialOffsetCalculatorILi2EjESA_ILi1EjENS0_6memory15LoadWithoutCastENSD_16StoreWithoutCastEEEviT_T0_T2_T3_T4_T5_,@"STO_CUDA_ENTRY STV_DEFAULT"
_ZN2at6native27unrolled_elementwise_kernelIZZZNS0_10glu_kernelERNS_18TensorIteratorBaseEENKUlvE_clEvENKUlvE0_clEvEUlffE_St5arrayIPcLm3EELi4E23TrivialOffsetCalculatorILi2EjESA_ILi1EjENS0_6memory15LoadWithoutCastENSD_16StoreWithoutCastEEEviT_T0_T2_T3_T4_T5_:
.text._ZN2at6native27unrolled_elementwise_kernelIZZZNS0_10glu_kernelERNS_18TensorIteratorBaseEENKUlvE_clEvENKUlvE0_clEvEUlffE_St5arrayIPcLm3EELi4E23TrivialOffsetCalculatorILi2EjESA_ILi1EjENS0_6memory15LoadWithoutCastENSD_16StoreWithoutCastEEEviT_T0_T2_T3_T4_T5_:
[----:B------:R-:W-:Y:S02]  /*0000*/  MOV R1, c[0x0][0x28] ;  /* 0x00000a0000017a02 */ /* 0x000fe40000000f00 */
[----:B------:R-:W0:Y:S01]  /*0010*/  S2R R0, SR_CTAID.X ;  /* 0x0000000000007919 */ /* 0x000e220000002500 */
[----:B------:R-:W-:Y:S01]  /*0020*/  IMAD.MOV.U32 R5, RZ, RZ, -0x200 ;  /* 0xfffffe00ff057424 */ /* 0x000fe200078e00ff */
[----:B------:R-:W-:Y:S02]  /*0030*/  ULDC.64 UR4, c[0x0][0x118] ;  /* 0x0000460000047ab9 */ /* 0x000fe40000000a00 */
[----:B------:R-:W1:Y:S01]  /*0040*/  S2R R3, SR_TID.X ;  /* 0x0000000000037919 */ /* 0x000e620000002100 */
[----:B0-----:R-:W-:Y:S01]  /*0050*/  IMAD R2, R0, R5, c[0x0][0x160] ;  /* 0x0000580000027624 */ /* 0x001fe200078e0205 */
[----:B-1----:R-:W-:-:S04]  /*0060*/  MOV R9, R3 ;  /* 0x0000000300097202 */ /* 0x002fc80000000f00 */
[----:B------:R-:W-:-:S13]  /*0070*/  ISETP.GE.AND P0, PT, R3, R2, PT ;  /* 0x000000020300720c */ /* 0x000fda0003f06270 */
[----:B------:R-:W-:Y:S01]  /*0080*/  @!P0 IMAD R14, R0, 0x200, R9 ;  /* 0x00000200000e8824 */ /* 0x000fe200078e0209 */
[----:B------:R-:W-:Y:S01]  /*0090*/  @!P0 IADD3 R9, R9, 0x80, RZ ;  /* 0x0000008009098810 */ /* 0x000fe20007ffe0ff */
[----:B------:R-:W-:-:S03]  /*00a0*/  @!P0 IMAD.MOV.U32 R15, RZ, RZ, 0x4 ;  /* 0x00000004ff0f8424 */ /* 0x000fc600078e00ff */
[----:B------:R-:W-:Y:S01]  /*00b0*/  ISETP.GE.AND P3, PT, R9, R2, PT ;  /* 0x000000020900720c */ /* 0x000fe20003f66270 */
[----:B------:R-:W-:-:S05]  /*00c0*/  @!P0 IMAD.WIDE.U32 R6, R14, R15, c[0x0][0x178] ;  /* 0x00005e000e068625 */ /* 0x000fca00078e000f */
[----:B------:R0:W2:Y:S07]  /*00d0*/  @!P0 LDG.E R4, [R6.64] ;  /* 0x0000000406048981 */ /* 0x0000ae000c1e1900 */
[----:B------:R-:W-:Y:S02]  /*00e0*/  @!P3 LEA R18, R0, R9, 0x9 ;  /* 0x000000090012b211 */ /* 0x000fe400078e48ff */
[----:B------:R-:W-:Y:S02]  /*00f0*/  @!P3 IADD3 R9, R9, 0x80, RZ ;  /* 0x000000800909b810 */ /* 0x000fe40007ffe0ff */
[----:B------:R-:W-:-:S02]  /*0100*/  @!P3 MOV R19, 0x4 ;  /* 0x000000040013b802 */ /* 0x000fc40000000f00 */
[----:B------:R-:W-:-:S03]  /*0110*/  ISETP.GE.AND P5, PT, R9, R2, PT ;  /* 0x000000020900720c */ /* 0x000fc60003fa6270 */
[----:B------:R-:W-:-:S05]  /*0120*/  @!P3 IMAD.WIDE.U32 R16, R18, R19, c[0x0][0x178] ;  /* 0x00005e001210b625 */ /* 0x000fca00078e0013 */
[----:B------:R1:W3:Y:S05]  /*0130*/  @!P3 LDG.E R5, [R16.64] ;  /* 0x000000041005b981 */ /* 0x0002ea000c1e1900 */
[----:B------:R-:W-:Y:S01]  /*0140*/  @!P5 LEA R21, R0, R9, 0x9 ;  /* 0x000000090015d211 */ /* 0x000fe200078e48ff */
[----:B------:R-:W-:-:S04]  /*0150*/  @!P5 IMAD.MOV.U32 R22, RZ, RZ, 0x4 ;  /* 0x00000004ff16d424 */ /* 0x000fc800078e00ff */
[----:B------:R-:W-:Y:S01]  /*0160*/  @!P5 IMAD.WIDE.U32 R10, R21, R22, c[0x0][0x178] ;  /* 0x00005e00150ad625 */ /* 0x000fe200078e0016 */
[----:B------:R-:W-:-:S05]  /*0170*/  @!P5 IADD3 R9, R9, 0x80, RZ ;  /* 0x000000800909d810 */ /* 0x000fca0007ffe0ff */
[----:B------:R4:W3:Y:S01]  /*0180*/  @!P5 LDG.E R10, [R10.64] ;  /* 0x000000040a0ad981 */ /* 0x0008e2000c1e1900 */
[----:B------:R-:W-:Y:S01]  /*0190*/  ISETP.GE.AND P4, PT, R9, R2, PT ;  /* 0x000000020900720c */ /* 0x000fe20003f86270 */
[----:B------:R-:W-:Y:S02]  /*01a0*/  IMAD.MOV.U32 R8, RZ, RZ, RZ ;  /* 0x000000ffff087224 */ /* 0x000fe400078e00ff */
[----:B------:R-:W-:-:S05]  /*01b0*/  @!P0 IMAD.WIDE.U32 R14, R14, R15, c[0x0][0x170] ;  /* 0x00005c000e0e8625 */ /* 0x000fca00078e000f */
[----:B------:R0:W3:Y:S05]  /*01c0*/  @!P0 LDG.E R8, [R14.64] ;  /* 0x000000040e088981 */ /* 0x0000ea000c1e1900 */
[----:B------:R-:W-:Y:S02]  /*01d0*/  @!P4 LEA R20, R0, R9, 0x9 ;  /* 0x000000090014c211 */ /* 0x000fe400078e48ff */
[----:B------:R-:W-:-:S05]  /*01e0*/  @!P4 MOV R23, 0x4 ;  /* 0x000000040017c802 */ /* 0x000fca0000000f00 */
[----:B------:R-:W-:-:S05]  /*01f0*/  @!P4 IMAD.WIDE.U32 R12, R20, R23, c[0x0][0x178] ;  /* 0x00005e00140cc625 */ /* 0x000fca00078e0017 */
[----:B------:R4:W3:Y:S01]  /*0200*/  @!P4 LDG.E R9, [R12.64] ;  /* 0x000000040c09c981 */ /* 0x0008e2000c1e1900 */
[----:B0-----:R-:W-:Y:S01]  /*0210*/  CS2R R6, SRZ ;  /* 0x0000000000067805 */ /* 0x001fe2000001ff00 */
[----:B-1----:R-:W-:-:S04]  /*0220*/  @!P3 IMAD.WIDE.U32 R16, R18, R19, c[0x0][0x170] ;  /* 0x00005c001210b625 */ /* 0x002fc800078e0013 */
[----:B------:R-:W-:Y:S01]  /*0230*/  @!P5 IMAD.WIDE.U32 R18, R21, R22, c[0x0][0x170] ;  /* 0x00005c001512d625 */ /* 0x000fe200078e0016 */
[----:B------:R0:W3:Y:S04]  /*0240*/  @!P3 LDG.E R7, [R16.64] ;  /* 0x000000041007b981 */ /* 0x0000e8000c1e1900 */
[----:B------:R-:W3:Y:S01]  /*0250*/  @!P5 LDG.E R6, [R18.64] ;  /* 0x000000041206d981 */ /* 0x000ee2000c1e1900 */
[----:B----4-:R-:W-:Y:S01]  /*0260*/  MOV R13, R3 ;  /* 0x00000003000d7202 */ /* 0x010fe20000000f00 */
[----:B------:R-:W-:Y:S02]  /*0270*/  IMAD.MOV.U32 R12, RZ, RZ, -0x80000000 ;  /* 0x80000000ff0c7424 */ /* 0x000fe400078e00ff */
[----:B------:R-:W-:Y:S01]  /*0280*/  @!P4 IMAD.WIDE.U32 R20, R20, R23, c[0x0][0x170] ;  /* 0x00005c001414c625 */ /* 0x000fe200078e0017 */
[----:B------:R-:W-:-:S02]  /*0290*/  IADD3 R23, R13, 0x80, RZ ;  /* 0x000000800d177810 */ /* 0x000fc40007ffe0ff */
[----:B------:R-:W-:Y:S02]  /*02a0*/  IADD3 R15, R13, 0x100, RZ ;  /* 0x000001000d0f7810 */ /* 0x000fe40007ffe0ff */
[-C--:B------:R-:W-:Y:S02]  /*02b0*/  ISETP.GE.AND P2, PT, R23, R2.reuse, PT ;  /* 0x000000021700720c */ /* 0x080fe40003f46270 */
[----:B------:R-:W-:Y:S02]  /*02c0*/  ISETP.GE.AND P1, PT, R15, R2, PT ;  /* 0x000000020f00720c */ /* 0x000fe40003f26270 */
[----:B0-----:R-:W-:Y:S01]  /*02d0*/  IADD3 R17, R13, 0x180, RZ ;  /* 0x000001800d117810 */ /* 0x001fe20007ffe0ff */
[----:B------:R-:W-:Y:S01]  /*02e0*/  HFMA2.MMA R11, -RZ, RZ, 0, 0 ;  /* 0x00000000ff0b7435 */ /* 0x000fe200000001ff */
[----:B------:R-:W-:-:S09]  /*02f0*/  @!P0 MOV R13, R23 ;  /* 0x00000017000d8202 */ /* 0x000fd20000000f00 */
[----:B------:R0:W5:Y:S01]  /*0300*/  @!P4 LDG.E R11, [R20.64] ;  /* 0x00000004140bc981 */ /* 0x000162000c1e1900 */
[----:B------:R-:W-:Y:S01]  /*0310*/  BSSY B0, `(.L_x_7901) ;  /* 0x0000027000007945 */ /* 0x000fe20003800000 */
[----:B--2---:R-:W-:Y:S01]  /*0320*/  @!P0 FMUL.FTZ R12, R4, -1.4426950216293334961 ;  /* 0xbfb8aa3b040c8820 */ /* 0x004fe20000410000 */
[----:B------:R-:W-:-:S05]  /*0330*/  HFMA2.MMA R4, -RZ, RZ, -0.0 , 0 ;  /* 0x80000000ff047435 */ /* 0x000fca00000001ff */
[----:B------:R-:W1:Y:S01]  /*0340*/  @!P0 MUFU.EX2 R12, R12 ;  /* 0x0000000c000c8308 */ /* 0x000e620000000800 */
[----:B---3--:R-:W-:Y:S01]  /*0350*/  @!P3 FMUL.FTZ R4, R5, -1.4426950216293334961 ;  /* 0xbfb8aa3b0504b820 */ /* 0x008fe20000410000 */
[----:B------:R-:W-:Y:S01]  /*0360*/  MOV R5, 0x80000000 ;  /* 0x8000000000057802 */ /* 0x000fe20000000f00 */
[----:B-1----:R-:W-:-:S05]  /*0370*/  @!P0 FADD.FTZ R14, R12, 1 ;  /* 0x3f8000000c0e8421 */ /* 0x002fca0000010000 */
[----:B------:R-:W1:Y:S01]  /*0380*/  @!P2 MUFU.EX2 R4, R4 ;  /* 0x000000040004a308 */ /* 0x000e620000000800 */
[----:B------:R-:W-:-:S07]  /*0390*/  @!P5 FMUL.FTZ R5, R10, -1.4426950216293334961 ;  /* 0xbfb8aa3b0a05d820 */ /* 0x000fce0000410000 */
[----:B------:R-:W2:Y:S08]  /*03a0*/  @!P0 MUFU.RCP R15, R14 ;  /* 0x0000000e000f8308 */ /* 0x000eb00000001000 */
[----:B------:R-:W3:Y:S01]  /*03b0*/  @!P1 MUFU.EX2 R5, R5 ;  /* 0x0000000500059308 */ /* 0x000ee20000000800 */
[----:B-1----:R-:W-:Y:S01]  /*03c0*/  @!P2 FADD.FTZ R16, R4, 1 ;  /* 0x3f8000000410a421 */ /* 0x002fe20000010000 */
[----:B------:R-:W-:-:S02]  /*03d0*/  @!P0 LEA R4, R0, R3, 0x9 ;  /* 0x0000000300048211 */ /* 0x000fc400078e48ff */
[----:B------:R-:W-:Y:S01]  /*03e0*/  ISETP.GE.AND P3, PT, R17, R2, PT ;  /* 0x000000021100720c */ /* 0x000fe20003f66270 */
[----:B------:R-:W-:Y:S02]  /*03f0*/  IMAD.MOV.U32 R10, RZ, RZ, -0x80000000 ;  /* 0x80000000ff0a7424 */ /* 0x000fe400078e00ff */
[----:B--2---:R-:W-:Y:S02]  /*0400*/  @!P0 FMUL.FTZ R15, R15, R8 ;  /* 0x000000080f0f8220 */ /* 0x004fe40000410000 */
[----:B---3--:R-:W-:Y:S02]  /*0410*/  @!P1 FADD.FTZ R12, R5, 1 ;  /* 0x3f800000050c9421 */ /* 0x008fe40000010000 */
[----:B------:R-:W-:-:S04]  /*0420*/  @!P0 IMAD.MOV.U32 R5, RZ, RZ, 0x4 ;  /* 0x00000004ff058424 */ /* 0x000fc800078e00ff */
[----:B------:R-:W-:-:S04]  /*0430*/  @!P0 IMAD.WIDE.U32 R4, R4, R5, c[0x0][0x168] ;  /* 0x00005a0004048625 */ /* 0x000fc800078e0005 */
[----:B------:R-:W-:Y:S01]  /*0440*/  @!P4 FMUL.FTZ R10, R9, -1.4426950216293334961 ;  /* 0xbfb8aa3b090ac820 */ /* 0x000fe20000410000 */
[----:B------:R0:W-:Y:S01]  /*0450*/  @!P0 STG.E [R4.64], R15 ;  /* 0x0000000f04008986 */ /* 0x0001e2000c101904 */
[----:B------:R-:W1:Y:S01]  /*0460*/  @!P2 MUFU.RCP R16, R16 ;  /* 0x000000100010a308 */ /* 0x000e620000001000 */
[----:B------:R-:W-:-:S07]  /*0470*/  ISETP.GE.AND P4, PT, R13, R2, PT ;  /* 0x000000020d00720c */ /* 0x000fce0003f86270 */
[----:B------:R-:W2:Y:S08]  /*0480*/  @!P1 MUFU.RCP R17, R12 ;  /* 0x0000000c00119308 */ /* 0x000eb00000001000 */
[----:B------:R-:W3:Y:S01]  /*0490*/  @!P3 MUFU.EX2 R10, R10 ;  /* 0x0000000a000ab308 */ /* 0x000ee20000000800 */
[----:B-1----:R-:W-:Y:S02]  /*04a0*/  @!P2 FMUL.FTZ R9, R16, R7 ;  /* 0x000000071009a220 */ /* 0x002fe40000410000 */
[----:B--2---:R-:W-:-:S02]  /*04b0*/  @!P1 FMUL.FTZ R17, R17, R6 ;  /* 0x0000000611119220 */ /* 0x004fc40000410000 */
[----:B---3--:R-:W-:Y:S01]  /*04c0*/  @!P3 FADD.FTZ R3, R10, 1 ;  /* 0x3f8000000a03b421 */ /* 0x008fe20000010000 */
[----:B------:R-:W-:Y:S05]  /*04d0*/  @P4 BRA `(.L_x_7902) ;  /* 0x000000a000004947 */ /* 0x000fea0003800000 */
[----:B0-----:R-:W-:Y:S02]  /*04e0*/  LEA R4, R0, R13, 0x9 ;  /* 0x0000000d00047211 */ /* 0x001fe400078e48ff */
[----:B------:R-:W-:Y:S02]  /*04f0*/  IADD3 R13, R13, 0x80, RZ ;  /* 0x000000800d0d7810 */ /* 0x000fe40007ffe0ff */
[----:B------:R-:W-:Y:S02]  /*0500*/  MOV R7, 0x4 ;  /* 0x0000000400077802 */ /* 0x000fe40000000f00 */
[----:B------:R-:W-:-:S03]  /*0510*/  ISETP.GE.AND P0, PT, R13, R2, PT ;  /* 0x000000020d00720c */ /* 0x000fc60003f06270 */
[----:B------:R-:W-:-:S05]  /*0520*/  IMAD.WIDE.U32 R4, R4, R7, c[0x0][0x168] ;  /* 0x00005a0004047625 */ /* 0x000fca00078e0007 */
[----:B------:R0:W-:Y:S05]  /*0530*/  STG.E [R4.64], R9 ;  /* 0x0000000904007986 */ /* 0x0001ea000c101904 */
[----:B------:R-:W-:Y:S01]  /*0540*/  @!P0 IMAD R6, R0, 0x200, R13 ;  /* 0x0000020000068824 */ /* 0x000fe200078e020d */
[----:B------:R-:W-:-:S03]  /*0550*/  @!P0 IADD3 R13, R13, 0x80, RZ ;  /* 0x000000800d0d8810 */ /* 0x000fc60007ffe0ff */
[----:B------:R-:W-:-:S05]  /*0560*/  @!P0 IMAD.WIDE.U32 R6, R6, R7, c[0x0][0x168] ;  /* 0x00005a0006068625 */ /* 0x000fca00078e0007 */
[----:B------:R0:W-:Y:S02]  /*0570*/  @!P0 STG.E [R6.64], R17 ;  /* 0x0000001106008986 */ /* 0x0001e4000c101904 */
.L_x_7902:
[----:B0-----:R-:W-:Y:S05]  /*0580*/  BSYNC B0 ;  /* 0x0000000000007941 */ /* 0x001fea0003800000 */
.L_x_7901:
[----:B------:R-:W-:Y:S02]  /*0590*/  ISETP.GE.AND P0, PT, R13, R2, PT ;  /* 0x000000020d00720c */ /* 0x000fe40003f06270 */
[----:B------:R0:W1:Y:S11]  /*05a0*/  @!P3 MUFU.RCP R2, R3 ;  /* 0x000000030002b308 */ /* 0x0000760000001000 */
[----:B------:R-:W-:Y:S05]  /*05b0*/  @P0 EXIT ;  /* 0x000000000000094d */ /* 0x000fea0003800000 */
[----:B0-----:R-:W-:Y:S01]  /*05c0*/  LEA R3, R0, R13, 0x9 ;  /* 0x0000000d00037211 */ /* 0x001fe200078e48ff */
[----:B------:R-:W-:Y:S01]  /*05d0*/  HFMA2.MMA R0, -RZ, RZ, 0, 2.384185791015625e-07 ;  /* 0x00000004ff007435 */ /* 0x000fe200000001ff */
[----:B-1---5:R-:W-:-:S09]  /*05e0*/  @!P3 FMUL.FTZ R11, R2, R11 ;  /* 0x0000000b020bb220 */ /* 0x022fd20000410000 */
[----:B------:R-:W-:-:S05]  /*05f0*/  IMAD.WIDE.U32 R2, R3, R0, c[0x0][0x168] ;  /* 0x00005a0003027625 */ /* 0x000fca00078e0000 */
[----:B------:R-:W-:Y:S01]  /*0600*/  STG.E [R2.64], R11 ;  /* 0x0000000b02007986 */ /* 0x000fe2000c101904 */
[----:B------:R-:W-:Y:S05]  /*0610*/  EXIT ;  /* 0x000000000000794d */ /* 0x000fea0003800000 */
.L_x_7903:
        /* <DEDUP_REMOVED lines=14> */
.L_x_9078:


//--------------------- .text._ZN2at6native29vectorized_elementwise_kernelILi2EZZZNS0_10glu_kernelERNS_18TensorIteratorBaseEENKUlvE_clEvENKUlvE0_clEvEUlffE_St5arrayIPcLm3EEEEviT0_T1_ --------------------------
	.section	.text._ZN2at6native29vectorized_elementwise_kernelILi2EZZZNS0_10glu_kernelERNS_18TensorIteratorBaseEENKUlvE_clEvENKUlvE0_clEvEUlffE_St5arrayIPcLm3EEEEviT0_T1_,"ax",@progbits
	.sectioninfo	@"SHI_REGISTERS=32"
	.align	128
        .global         _ZN2at6native29vectorized_elementwise_kernelILi2EZZZNS0_10glu_kernelERNS_18TensorIteratorBaseEENKUlvE_clEvENKUlvE0_clEvEUlffE_St5arrayIPcLm3EEEEviT0_T1_
        .type           _ZN2at6native29vectorized_elementwise_kernelILi2EZZZNS0_10glu_kernelERNS_18TensorIteratorBaseEENKUlvE_clEvENKUlvE0_clEvEUlffE_St5arrayIPcLm3EEEEviT0_T1_,@function
        .size           _ZN2at6native29vectorized_elementwise_kernelILi2EZZZNS0_10glu_kernelERNS_18TensorIteratorBaseEENKUlvE_clEvENKUlvE0_clEvEUlffE_St5arrayIPcLm3EEEEviT0_T1_,(.L_x_9079 - _ZN2at6native29vectorized_elementwise_kernelILi2EZZZNS0_10glu_kernelERNS_18TensorIteratorBaseEENKUlvE_clEvENKUlvE0_clEvEUlffE_St5arrayIPcLm3EEEEviT0_T1_)
        .other          _ZN2at6native29vectorized_elementwise_kernelILi2EZZZNS0_10glu_kernelERNS_18TensorIteratorBaseEENKUlvE_clEvENKUlvE0_clEvEUlffE_St5arrayIPcLm3EEEEviT0_T1_,@"STO_CUDA_ENTRY STV_DEFAULT"
_ZN2at6native29vectorized_elementwise_kernelILi2EZZZNS0_10glu_kernelERNS_18TensorIteratorBaseEENKUlvE_clEvENKUlvE0_clEvEUlffE_St5arrayIPcLm3EEEEviT0_T1_:
.text._ZN2at6native29vectorized_elementwise_kernelILi2EZZZNS0_10glu_kernelERNS_18TensorIteratorBaseEENKUlvE_clEvENKUlvE0_clEvEUlffE_St5arrayIPcLm3EEEEviT0_T1_:
        /* <DEDUP_REMOVED lines=11> */
[----:B------:R-:W2:Y:S04]  /*00b0*/  LDG.E.64 R16, [R22.64+0x400] ;  /* 0x0004000416107981 */ /* 0x000ea8000c1e1b00 */
[----:B------:R0:W3:Y:S04]  /*00c0*/  LDG.E.64 R18, [R22.64] ;  /* 0x0000000416127981 */ /* 0x0000e8000c1e1b00 */
[----:B------:R0:W4:Y:S04]  /*00d0*/  LDG.E.64 R12, [R22.64+0x800] ;  /* 0x00080004160c7981 */ /* 0x000128000c1e1b00 */
[----:B------:R0:W5:Y:S01]  /*00e0*/  LDG.E.64 R10, [R22.64+0xc00] ;  /* 0x000c0004160a7981 */ /* 0x000162000c1e1b00 */
[----:B------:R-:W-:-:S06]  /*00f0*/  IMAD.WIDE R2, R0, R15, c[0x0][0x170] ;  /* 0x00005c0000027625 */ /* 0x000fcc00078e020f */
[----:B------:R-:W-:-:S05]  /*0100*/  IMAD.WIDE.U32 R24, R14, 0x8, R2 ;  /* 0x000000080e187825 */ /* 0x000fca00078e0002 */
[----:B------:R-:W5:Y:S04]  /*0110*/  LDG.E.64 R8, [R24.64] ;  /* 0x0000000418087981 */ /* 0x000f68000c1e1b00 */
[----:B------:R-:W5:Y:S04]  /*0120*/  LDG.E.64 R6, [R24.64+0x400] ;  /* 0x0004000418067981 */ /* 0x000f68000c1e1b00 */
[----:B------:R-:W5:Y:S04]  /*0130*/  LDG.E.64 R4, [R24.64+0x800] ;  /* 0x0008000418047981 */ /* 0x000f68000c1e1b00 */
[----:B------:R-:W5:Y:S01]  /*0140*/  LDG.E.64 R2, [R24.64+0xc00] ;  /* 0x000c000418027981 */ /* 0x000f62000c1e1b00 */
[----:B--2---:R-:W-:-:S02]  /*0150*/  FMUL.FTZ R20, R16, -1.4426950216293334961 ;  /* 0xbfb8aa3b10147820 */ /* 0x004fc40000410000 */
[----:B0-----:R-:W-:Y:S02]  /*0160*/  FMUL.FTZ R22, R17, -1.4426950216293334961 ;  /* 0xbfb8aa3b11167820 */ /* 0x001fe40000410000 */
[----:B---3--:R-:W-:Y:S02]  /*0170*/  FMUL.FTZ R21, R18, -1.4426950216293334961 ;  /* 0xbfb8aa3b12157820 */ /* 0x008fe40000410000 */
[----:B------:R-:W-:Y:S02]  /*0180*/  FMUL.FTZ R19, R19, -1.4426950216293334961 ;  /* 0xbfb8aa3b13137820 */ /* 0x000fe40000410000 */
[----:B----4-:R-:W-:Y:S02]  /*0190*/  FMUL.FTZ R17, R12, -1.4426950216293334961 ;  /* 0xbfb8aa3b0c117820 */ /* 0x010fe40000410000 */
[----:B------:R-:W-:Y:S02]  /*01a0*/  FMUL.FTZ R13, R13, -1.4426950216293334961 ;  /* 0xbfb8aa3b0d0d7820 */ /* 0x000fe40000410000 */
[----:B-----5:R-:W-:-:S02]  /*01b0*/  FMUL.FTZ R16, R11, -1.4426950216293334961 ;  /* 0xbfb8aa3b0b107820 */ /* 0x020fc40000410000 */
[----:B------:R-:W-:Y:S01]  /*01c0*/  FMUL.FTZ R12, R10, -1.4426950216293334961 ;  /* 0xbfb8aa3b0a0c7820 */ /* 0x000fe20000410000 */
[----:B------:R-:W0:Y:S08]  /*01d0*/  MUFU.EX2 R20, R20 ;  /* 0x0000001400147308 */ /* 0x000e300000000800 */
[----:B------:R-:W1:Y:S08]  /*01e0*/  MUFU.EX2 R21, R21 ;  /* 0x0000001500157308 */ /* 0x000e700000000800 */
[----:B------:R-:W2:Y:S08]  /*01f0*/  MUFU.EX2 R19, R19 ;  /* 0x0000001300137308 */ /* 0x000eb00000000800 */
[----:B------:R-:W3:Y:S08]  /*0200*/  MUFU.EX2 R22, R22 ;  /* 0x0000001600167308 */ /* 0x000ef00000000800 */
[----:B------:R0:W4:Y:S08]  /*0210*/  MUFU.EX2 R18, R13 ;  /* 0x0000000d00127308 */ /* 0x0001300000000800 */
[----:B------:R-:W5:Y:S08]  /*0220*/  MUFU.EX2 R17, R17 ;  /* 0x0000001100117308 */ /* 0x000f700000000800 */
[----:B------:R-:W4:Y:S08]  /*0230*/  MUFU.EX2 R16, R16 ;  /* 0x0000001000107308 */ /* 0x000f300000000800 */
[----:B------:R-:W5:Y:S01]  /*0240*/  MUFU.EX2 R12, R12 ;  /* 0x0000000c000c7308 */ /* 0x000f620000000800 */
[----:B0-----:R-:W-:-:S02]  /*0250*/  FADD.FTZ R13, R20, 1 ;  /* 0x3f800000140d7421 */ /* 0x001fc40000010000 */
[----:B-1----:R-:W-:Y:S02]  /*0260*/  FADD.FTZ R11, R21, 1 ;  /* 0x3f800000150b7421 */ /* 0x002fe40000010000 */
[----:B--2---:R-:W-:Y:S02]  /*0270*/  FADD.FTZ R10, R19, 1 ;  /* 0x3f800000130a7421 */ /* 0x004fe40000010000 */
[----:B---3--:R-:W-:Y:S02]  /*0280*/  FADD.FTZ R20, R22, 1 ;  /* 0x3f80000016147421 */ /* 0x008fe40000010000 */
[----:B----4-:R-:W-:Y:S02]  /*0290*/  FADD.FTZ R18, R18, 1 ;  /* 0x3f80000012127421 */ /* 0x010fe40000010000 */
[----:B-----5:R-:W-:Y:S02]  /*02a0*/  FADD.FTZ R17, R17, 1 ;  /* 0x3f80000011117421 */ /* 0x020fe40000010000 */
[----:B------:R-:W-:-:S02]  /*02b0*/  FADD.FTZ R16, R16, 1 ;  /* 0x3f80000010107421 */ /* 0x000fc40000010000 */
[----:B------:R-:W-:Y:S01]  /*02c0*/  FADD.FTZ R12, R12, 1 ;  /* 0x3f8000000c0c7421 */ /* 0x000fe20000010000 */
[----:B------:R-:W-:Y:S08]  /*02d0*/  MUFU.RCP R11, R11 ;  /* 0x0000000b000b7308 */ /* 0x000ff00000001000 */
[----:B------:R-:W0:Y:S08]  /*02e0*/  MUFU.RCP R10, R10 ;  /* 0x0000000a000a7308 */ /* 0x000e300000001000 */
[----:B------:R-:W-:Y:S08]  /*02f0*/  MUFU.RCP R13, R13 ;  /* 0x0000000d000d7308 */ /* 0x000ff00000001000 */
[----:B------:R-:W1:Y:S08]  /*0300*/  MUFU.RCP R20, R20 ;  /* 0x0000001400147308 */ /* 0x000e700000001000 */
[----:B------:R-:W2:Y:S08]  /*0310*/  MUFU.RCP R18, R18 ;  /* 0x0000001200127308 */ /* 0x000eb00000001000 */
[----:B------:R-:W3:Y:S08]  /*0320*/  MUFU.RCP R17, R17 ;  /* 0x0000001100117308 */ /* 0x000ef00000001000 */
[----:B------:R-:W4:Y:S08]  /*0330*/  MUFU.RCP R16, R16 ;  /* 0x0000001000107308 */ /* 0x000f300000001000 */
[----:B------:R-:W5:Y:S01]  /*0340*/  MUFU.RCP R19, R12 ;  /* 0x0000000c00137308 */ /* 0x000f620000001000 */
[----:B------:R-:W-:-:S04]  /*0350*/  IMAD.WIDE.U32 R22, R0, R15, c[0x0][0x168] ;  /* 0x00005a0000167625 */ /* 0x000fc800078e000f */
[----:B0-----:R-:W-:Y:S02]  /*0360*/  FMUL.FTZ R9, R9, R10 ;  /* 0x0000000a09097220 */ /* 0x001fe40000410000 */
[----:B------:R-:W-:-:S04]  /*0370*/  IMAD.WIDE R14, R14, 0x8, R22 ;  /* 0x000000080e0e7825 */ /* 0x000fc800078e0216 */
[----:B------:R-:W-:Y:S02]  /*0380*/  FMUL.FTZ R8, R8, R11 ;  /* 0x0000000b08087220 */ /* 0x000fe40000410000 */
[----:B-1----:R-:W-:Y:S02]  /*0390*/  FMUL.FTZ R7, R7, R20 ;  /* 0x0000001407077220 */ /* 0x002fe40000410000 */
[----:B------:R-:W-:Y:S02]  /*03a0*/  FMUL.FTZ R6, R6, R13 ;  /* 0x0000000d06067220 */ /* 0x000fe40000410000 */
[----:B--2---:R-:W-:Y:S02]  /*03b0*/  FMUL.FTZ R5, R5, R18 ;  /* 0x0000001205057220 */ /* 0x004fe40000410000 */
[----:B---3--:R-:W-:Y:S02]  /*03c0*/  FMUL.FTZ R4, R4, R17 ;  /* 0x0000001104047220 */ /* 0x008fe40000410000 */
[----:B----4-:R-:W-:-:S02]  /*03d0*/  FMUL.FTZ R3, R3, R16 ;  /* 0x0000001003037220 */ /* 0x010fc40000410000 */
[----:B-----5:R-:W-:Y:S01]  /*03e0*/  FMUL.FTZ R2, R2, R19 ;  /* 0x0000001302027220 */ /* 0x020fe20000410000 */
[----:B------:R-:W-:Y:S04]  /*03f0*/  STG.E.64 [R14.64], R8 ;  /* 0x000000080e007986 */ /* 0x000fe8000c101b04 */
[----:B------:R-:W-:Y:S04]  /*0400*/  STG.E.64 [R14.64+0x400], R6 ;  /* 0x000400060e007986 */ /* 0x000fe8000c101b04 */
[----:B------:R-:W-:Y:S04]  /*0410*/  STG.E.64 [R14.64+0x800], R4 ;  /* 0x000800040e007986 */ /* 0x000fe8000c101b04 */
[----:B------:R-:W-:Y:S01]  /*0420*/  STG.E.64 [R14.64+0xc00], R2 ;  /* 0x000c00020e007986 */ /* 0x000fe2000c101b04 */
[----:B------:R-:W-:Y:S05]  /*0430*/  EXIT ;  /* 0x000000000000794d */ /* 0x000fea0003800000 */
.L_x_7904:
[----:B------:R-:W0:Y:S02]  /*0440*/  S2R R9, SR_TID.X ;  /* 0x0000000000097919 */ /* 0x000e240000002100 */
[----:B0-----:R-:W-:-:S02]  /*0450*/  ISETP.GE.AND P1, PT, R9, R2, PT ;  /* 0x000000020900720c */ /* 0x001fc40003f26270 */
[----:B------:R-:W-:-:S11]  /*0460*/  MOV R23, R9 ;  /* 0x0000000900177202 */ /* 0x000fd60000000f00 */
[----:B------:R-:W-:Y:S01]  /*0470*/  @!P1 IMAD.IADD R8, R0, 0x1, R23 ;  /* 0x0000000100089824 */ /* 0x000fe200078e0217 */
[----:B------:R-:W-:-:S04]  /*0480*/  @!P1 IADD3 R23, R23, 0x80, RZ ;  /* 0x0000008017179810 */ /* 0x000fc80007ffe0ff */
[----:B------:R-:W-:-:S13]  /*0490*/  ISETP.GE.AND P3, PT, R23, R2, PT ;  /* 0x000000021700720c */ /* 0x000fda0003f66270 */
[----:B------:R-:W-:Y:S02]  /*04a0*/  @!P3 IADD3 R3, R0, R23, RZ ;  /* 0x000000170003b210 */ /* 0x000fe40007ffe0ff */
[----:B------:R-:W-:-:S05]  /*04b0*/  @!P3 MOV R26, 0x4 ;  /* 0x00000004001ab802 */ /* 0x000fca0000000f00 */
[----:B------:R-:W-:-:S06]  /*04c0*/  @!P3 IMAD.WIDE.U32 R4, R3, R26, c[0x0][0x178] ;  /* 0x00005e000304b625 */ /* 0x000fcc00078e001a */
[----:B------:R0:W2:Y:S01]  /*04d0*/  @!P3 LDG.E R5, [R4.64] ;  /* 0x000000040405b981 */ /* 0x0000a2000c1e1900 */
[----:B------:R-:W-:Y:S01]  /*04e0*/  @!P3 IADD3 R23, R23, 0x80, RZ ;  /* 0x000000801717b810 */ /* 0x000fe20007ffe0ff */
[----:B------:R-:W-:-:S03]  /*04f0*/  @!P1 IMAD.MOV.U32 R29, RZ, RZ, 0x4 ;  /* 0x00000004ff1d9424 */ /* 0x000fc600078e00ff */
[----:B------:R-:W-:Y:S01]  /*0500*/  ISETP.GE.AND P0, PT, R23, R2, PT ;  /* 0x000000021700720c */ /* 0x000fe20003f06270 */
[----:B------:R-:W-:Y:S01]  /*0510*/  @!P1 IMAD.WIDE.U32 R10, R8, R29, c[0x0][0x178] ;  /* 0x00005e00080a9625 */ /* 0x000fe200078e001d */
[----:B0-----:R-:W-:-:S11]  /*0520*/  HFMA2.MMA R4, -RZ, RZ, 0, 0 ;  /* 0x00000000ff047435 */ /* 0x001fd600000001ff */
[----:B------:R-:W-:Y:S02]  /*0530*/  @!P0 IADD3 R24, R0, R23, RZ ;  /* 0x0000001700188210 */ /* 0x000fe40007ffe0ff */
[----:B------:R-:W-:Y:S01]  /*0540*/  @!P0 IADD3 R23, R23, 0x80, RZ ;  /* 0x0000008017178810 */ /* 0x000fe20007ffe0ff */
[----:B------:R0:W3:Y:S01]  /*0550*/  @!P1 LDG.E R4, [R10.64] ;  /* 0x000000040a049981 */ /* 0x0000e2000c1e1900 */
[----:B------:R-:W-:Y:S02]  /*0560*/  @!P0 MOV R27, 0x4 ;  /* 0x00000004001b8802 */ /* 0x000fe40000000f00 */
[----:B------:R-:W-:-:S03]  /*0570*/  ISETP.GE.AND P2, PT, R23, R2, PT ;  /* 0x000000021700720c */ /* 0x000fc60003f46270 */
[----:B------:R-:W-:-:S06]  /*0580*/  @!P0 IMAD.WIDE.U32 R6, R24, R27, c[0x0][0x178] ;  /* 0x00005e0018068625 */ /* 0x000fcc00078e001b */
[----:B------:R1:W4:Y:S04]  /*0590*/  @!P0 LDG.E R6, [R6.64] ;  /* 0x0000000406068981 */ /* 0x000328000c1e1900 */
[----:B------:R-:W-:Y:S02]  /*05a0*/  @!P2 IADD3 R19, R0, R23, RZ ;  /* 0x000000170013a210 */ /* 0x000fe40007ffe0ff */
[----:B------:R-:W-:-:S04]  /*05b0*/  @!P2 IADD3 R23, R23, 0x80, RZ ;  /* 0x000000801717a810 */ /* 0x000fc80007ffe0ff */
[----:B------:R-:W-:Y:S02]  /*05c0*/  ISETP.GE.AND P4, PT, R23, R2, PT ;  /* 0x000000021700720c */ /* 0x000fe40003f86270 */
[----:B------:R-:W-:-:S11]  /*05d0*/  @!P2 MOV R18, 0x4 ;  /* 0x000000040012a802 */ /* 0x000fd60000000f00 */
[----:B------:R-:W-:Y:S02]  /*05e0*/  @!P4 IADD3 R20, R0, R23, RZ ;  /* 0x000000170014c210 */ /* 0x000fe40007ffe0ff */
[----:B------:R-:W-:-:S04]  /*05f0*/  @!P4 IADD3 R23, R23, 0x80, RZ ;  /* 0x000000801717c810 */ /* 0x000fc80007ffe0ff */
[----:B------:R-:W-:Y:S01]  /*0600*/  ISETP.GE.AND P6, PT, R23, R2, PT ;  /* 0x000000021700720c */ /* 0x000fe20003fc6270 */
[----:B------:R-:W-:-:S06]  /*0610*/  @!P2 IMAD.WIDE.U32 R12, R19, R18, c[0x0][0x178] ;  /* 0x00005e00130ca625 */ /* 0x000fcc00078e0012 */
[----:B------:R5:W3:Y:S06]  /*0620*/  @!P2 LDG.E R13, [R12.64] ;  /* 0x000000040c0da981 */ /* 0x000aec000c1e1900 */
[----:B------:R-:W-:Y:S02]  /*0630*/  @!P6 IADD3 R25, R0, R23, RZ ;  /* 0x000000170019e210 */ /* 0x000fe40007ffe0ff */
[----:B------:R-:W-:Y:S01]  /*0640*/  @!P6 IADD3 R23, R23, 0x80, RZ ;  /* 0x000000801717e810 */ /* 0x000fe20007ffe0ff */
[----:B------:R-:W-:-:S03]  /*0650*/  @!P4 IMAD.MOV.U32 R21, RZ, RZ, 0x4 ;  /* 0x00000004ff15c424 */ /* 0x000fc600078e00ff */
[----:B------:R-:W-:Y:S01]  /*0660*/  ISETP.GE.AND P5, PT, R23, R2, PT ;  /* 0x000000021700720c */ /* 0x000fe20003fa6270 */
[----:B------:R-:W-:Y:S01]  /*0670*/  @!P4 IMAD.WIDE.U32 R14, R20, R21, c[0x0][0x178] ;  /* 0x00005e00140ec625 */ /* 0x000fe200078e0015 */
[----:B0-----:R-:W-:Y:S01]  /*0680*/  HFMA2.MMA R11, -RZ, RZ, 0, 0 ;  /* 0x00000000ff0b7435 */ /* 0x001fe200000001ff */
[----:B------:R-:W-:-:S03]  /*0690*/  @!P6 MOV R28, 0x4 ;  /* 0x00000004001ce802 */ /* 0x000fc60000000f00 */
[----:B------:R0:W3:Y:S02]  /*06a0*/  @!P4 LDG.E R10, [R14.64] ;  /* 0x000000040e0ac981 */ /* 0x0000e4000c1e1900 */
[----:B------:R-:W-:Y:S01]  /*06b0*/  @!P6 IMAD.WIDE.U32 R16, R25, R28, c[0x0][0x178] ;  /* 0x00005e001910e625 */ /* 0x000fe200078e001c */
[----:B-1----:R-:W-:-:S04]  /*06c0*/  HFMA2.MMA R7, -RZ, RZ, 0, 0 ;  /* 0x00000000ff077435 */ /* 0x002fc800000001ff */
[----:B------:R1:W3:Y:S01]  /*06d0*/  @!P6 LDG.E R22, [R16.64] ;  /* 0x000000041016e981 */ /* 0x0002e2000c1e1900 */
[----:B0-----:R-:W-:Y:S01]  /*06e0*/  @!P3 IMAD.WIDE.U32 R14, R3, R26, c[0x0][0x170] ;  /* 0x00005c00030eb625 */ /* 0x001fe200078e001a */
[----:B------:R-:W-:-:S03]  /*06f0*/  MOV R3, 0x80000000 ;  /* 0x8000000000037802 */ /* 0x000fc60000000f00 */
[----:B------:R-:W-:Y:S01]  /*0700*/  @!P5 IMAD.IADD R26, R0, 0x1, R23 ;  /* 0x00000001001ad824 */ /* 0x000fe200078e0217 */
[----:B------:R-:W-:Y:S01]  /*0710*/  @!P5 IADD3 R23, R23, 0x80, RZ ;  /* 0x000000801717d810 */ /* 0x000fe20007ffe0ff */
[----:B------:R0:W3:Y:S01]  /*0720*/  @!P3 LDG.E R11, [R14.64] ;  /* 0x000000040e0bb981 */ /* 0x0000e2000c1e1900 */
[----:B-1----:R-:W-:-:S05]  /*0730*/  @!P1 IMAD.WIDE.U32 R16, R8, R29, c[0x0][0x170] ;  /* 0x00005c0008109625 */ /* 0x002fca00078e001d */
[----:B------:R1:W3:Y:S01]  /*0740*/  @!P1 LDG.E R7, [R16.64] ;  /* 0x0000000410079981 */ /* 0x0002e2000c1e1900 */
[----:B-----5:R-:W-:Y:S01]  /*0750*/  MOV R12, RZ ;  /* 0x000000ff000c7202 */ /* 0x020fe20000000f00 */
[----:B------:R-:W-:Y:S01]  /*0760*/  @!P4 IMAD.WIDE.U32 R20, R20, R21, c[0x0][0x170] ;  /* 0x00005c001414c625 */ /* 0x000fe200078e0015 */
[----:B------:R-:W-:-:S03]  /*0770*/  MOV R29, RZ ;  /* 0x000000ff001d7202 */ /* 0x000fc60000000f00 */
[----:B------:R-:W-:-:S03]  /*0780*/  @!P2 IMAD.WIDE.U32 R18, R19, R18, c[0x0][0x170] ;  /* 0x00005c001312a625 */ /* 0x000fc600078e0012 */
[----:B------:R5:W3:Y:S02]  /*0790*/  @!P4 LDG.E R29, [R20.64] ;  /* 0x00000004141dc981 */ /* 0x000ae4000c1e1900 */
[----:B-----5:R-:W-:Y:S01]  /*07a0*/  HFMA2.MMA R20, -RZ, RZ, 0, 0 ;  /* 0x00000000ff147435 */ /* 0x020fe200000001ff */
[----:B--2---:R-:W-:Y:S01]  /*07b0*/  @!P3 FMUL.FTZ R3, R5, -1.4426950216293334961 ;  /* 0xbfb8aa3b0503b820 */ /* 0x004fe20000410000 */
[----:B------:R-:W-:Y:S02]  /*07c0*/  ISETP.GE.AND P3, PT, R23, R2, PT ;  /* 0x000000021700720c */ /* 0x000fe40003f66270 */
[----:B------:R-:W-:-:S05]  /*07d0*/  @!P5 MOV R5, 0x4 ;  /* 0x000000040005d802 */ /* 0x000fca0000000f00 */
[----:B0-----:R-:W-:-:S05]  /*07e0*/  @!P5 IMAD.WIDE.U32 R14, R26, R5, c[0x0][0x178] ;  /* 0x00005e001a0ed625 */ /* 0x001fca00078e0005 */
[----:B------:R0:W2:Y:S02]  /*07f0*/  @!P5 LDG.E R8, [R14.64] ;  /* 0x000000040e08d981 */ /* 0x0000a4000c1e1900 */
[----:B0-----:R-:W-:Y:S01]  /*0800*/  @!P0 IMAD.WIDE.U32 R14, R24, R27, c[0x0][0x170] ;  /* 0x00005c00180e8625 */ /* 0x001fe200078e001b */
[----:B------:R-:W-:-:S03]  /*0810*/  @!P3 IADD3 R24, R0, R23, RZ ;  /* 0x000000170018b210 */ /* 0x000fc60007ffe0ff */
[----:B------:R-:W-:Y:S01]  /*0820*/  @!P3 IMAD.MOV.U32 R23, RZ, RZ, 0x4 ;  /* 0x00000004ff17b424 */ /* 0x000fe200078e00ff */
[----:B------:R0:W5:Y:S03]  /*0830*/  @!P0 LDG.E R12, [R14.64] ;  /* 0x000000040e0c8981 */ /* 0x000166000c1e1900 */
[----:B-1----:R-:W-:-:S06]  /*0840*/  @!P3 IMAD.WIDE.U32 R16, R24, R23, c[0x0][0x178] ;  /* 0x00005e001810b625 */ /* 0x002fcc00078e0017 */
[----:B------:R1:W5:Y:S01]  /*0850*/  @!P3 LDG.E R16, [R16.64] ;  /* 0x000000041010b981 */ /* 0x000362000c1e1900 */
[----:B------:R-:W-:Y:S01]  /*0860*/  HFMA2.MMA R27, -RZ, RZ, 0, 0 ;  /* 0x00000000ff1b7435 */ /* 0x000fe200000001ff */
[----:B0-----:R-:W-:-:S04]  /*0870*/  @!P6 IMAD.WIDE.U32 R14, R25, R28, c[0x0][0x170] ;  /* 0x00005c00190ee625 */ /* 0x001fc800078e001c */
[----:B------:R-:W-:Y:S01]  /*0880*/  @!P3 IMAD.WIDE.U32 R24, R24, R23, c[0x0][0x170] ;  /* 0x00005c001818b625 */ /* 0x000fe200078e0017 */
[----:B------:R0:W5:Y:S04]  /*0890*/  @!P6 LDG.E R20, [R14.64] ;  /* 0x000000040e14e981 */ /* 0x000168000c1e1900 */
[----:B------:R0:W5:Y:S01]  /*08a0*/  @!P2 LDG.E R27, [R18.64] ;  /* 0x00000004121ba981 */ /* 0x000162000c1e1900 */
[----:B-1----:R-:W-:Y:S01]  /*08b0*/  MOV R17, RZ ;  /* 0x000000ff00117202 */ /* 0x002fe20000000f00 */
[----:B0-----:R-:W-:-:S04]  /*08c0*/  @!P5 IMAD.WIDE.U32 R18, R26, R5, c[0x0][0x170] ;  /* 0x00005c001a12d625 */ /* 0x001fc800078e0005 */
[----:B------:R-:W-:Y:S01]  /*08d0*/  IMAD.MOV.U32 R5, RZ, RZ, RZ ;  /* 0x000000ffff057224 */ /* 0x000fe200078e00ff */
[----:B------:R0:W5:Y:S05]  /*08e0*/  @!P5 LDG.E R17, [R18.64] ;  /* 0x000000041211d981 */ /* 0x00016a000c1e1900 */
[----:B------:R1:W5:Y:S01]  /*08f0*/  @!P3 LDG.E R5, [R24.64] ;  /* 0x000000041805b981 */ /* 0x000362000c1e1900 */
[----:B------:R-:W-:Y:S01]  /*0900*/  HFMA2.MMA R23, -RZ, RZ, -0.0 , 0 ;  /* 0x80000000ff177435 */ /* 0x000fe200000001ff */
[C---:B------:R-:W-:Y:S02]  /*0910*/  IADD3 R21, R9.reuse, 0x80, RZ ;  /* 0x0000008009157810 */ /* 0x040fe40007ffe0ff */
[----:B------:R-:W-:-:S03]  /*0920*/  IADD3 R15, R9, 0x100, RZ ;  /* 0x00000100090f7810 */ /* 0x000fc60007ffe0ff */
[----:B----4-:R-:W-:Y:S01]  /*0930*/  @!P0 FMUL.FTZ R23, R6, -1.4426950216293334961 ;  /* 0xbfb8aa3b06178820 */ /* 0x010fe20000410000 */
[-C--:B------:R-:W-:Y:S02]  /*0940*/  ISETP.GE.AND P0, PT, R21, R2.reuse, PT ;  /* 0x000000021500720c */ /* 0x080fe40003f06270 */
[----:B------:R-:W-:Y:S01]  /*0950*/  MOV R14, 0x80000000 ;  /* 0x80000000000e7802 */ /* 0x000fe20000000f00 */
[----:B---3--:R-:W-:Y:S01]  /*0960*/  @!P2 FMUL.FTZ R14, R13, -1.4426950216293334961 ;  /* 0xbfb8aa3b0d0ea820 */ /* 0x008fe20000410000 */
[----:B------:R-:W-:Y:S01]  /*0970*/  ISETP.GE.AND P2, PT, R15, R2, PT ;  /* 0x000000020f00720c */ /* 0x000fe20003f46270 */
[----:B------:R-:W-:Y:S01]  /*0980*/  @!P1 FMUL.FTZ R4, R4, -1.4426950216293334961 ;  /* 0xbfb8aa3b04049820 */ /* 0x000fe20000410000 */
[----:B0-----:R-:W-:-:S07]  /*0990*/  HFMA2.MMA R18, -RZ, RZ, -0.0 , 0 ;  /* 0x80000000ff127435 */ /* 0x001fce00000001ff */
[----:B------:R-:W0:Y:S01]  /*09a0*/  @!P0 MUFU.EX2 R3, R3 ;  /* 0x0000000300038308 */ /* 0x000e220000000800 */
[----:B------:R-:W-:-:S07]  /*09b0*/  IADD3 R15, R9, 0x180, RZ ;  /* 0x00000180090f7810 */ /* 0x000fce0007ffe0ff */
[----:B------:R-:W3:Y:S01]  /*09c0*/  @!P2 MUFU.EX2 R23, R23 ;  /* 0x000000170017a308 */ /* 0x000ee20000000800 */
[----:B------:R-:W-:Y:S01]  /*09d0*/  @!P4 FMUL.FTZ R18, R10, -1.4426950216293334961 ;  /* 0xbfb8aa3b0a12c820 */ /* 0x000fe20000410000 */
[----:B------:R-:W-:-:S06]  /*09e0*/  ISETP.GE.AND P4, PT, R15, R2, PT ;  /* 0x000000020f00720c */ /* 0x000fcc0003f86270 */
[----:B------:R-:W4:Y:S01]  /*09f0*/  @!P1 MUFU.EX2 R4, R4 ;  /* 0x0000000400049308 */ /* 0x000f220000000800 */
[----:B------:R-:W-:Y:S01]  /*0a00*/  IADD3 R15, R9, 0x200, RZ ;  /* 0x00000200090f7810 */ /* 0x000fe20007ffe0ff */
[----:B0-----:R-:W-:Y:S01]  /*0a10*/  @!P0 FADD.FTZ R13, R3, 1 ;  /* 0x3f800000030d8421 */ /* 0x001fe20000010000 */
[----:B------:R-:W-:Y:S01]  /*0a20*/  MOV R3, 0x80000000 ;  /* 0x8000000000037802 */ /* 0x000fe20000000f00 */
[----:B------:R-:W-:Y:S01]  /*0a30*/  @!P6 FMUL.FTZ R3, R22, -1.4426950216293334961 ;  /* 0xbfb8aa3b1603e820 */ /* 0x000fe20000410000 */
[----:B------:R-:W-:Y:S01]  /*0a40*/  ISETP.GE.AND P6, PT, R15, R2, PT ;  /* 0x000000020f00720c */ /* 0x000fe20003fc6270 */
[----:B---3--:R-:W-:Y:S01]  /*0a50*/  @!P2 FADD.FTZ R15, R23, 1 ;  /* 0x3f800000170fa421 */ /* 0x008fe20000010000 */
[----:B------:R-:W-:-:S05]  /*0a60*/  IADD3 R19, R9, 0x280, RZ ;  /* 0x0000028009137810 */ /* 0x000fca0007ffe0ff */
[----:B------:R-:W-:Y:S01]  /*0a70*/  @!P2 MUFU.RCP R15, R15 ;  /* 0x0000000f000fa308 */ /* 0x000fe20000001000 */
[----:B----4-:R-:W-:-:S07]  /*0a80*/  @!P1 FADD.FTZ R6, R4, 1 ;  /* 0x3f80000004069421 */ /* 0x010fce0000010000 */
[----:B------:R0:W-:Y:S01]  /*0a90*/  @!P0 MUFU.RCP R4, R13 ;  /* 0x0000000d00048308 */ /* 0x0001e20000001000 */
[----:B------:R-:W-:Y:S01]  /*0aa0*/  IADD3 R23, R9, 0x300, RZ ;  /* 0x0000030009177810 */ /* 0x000fe20007ffe0ff */
[----:B0-----:R-:W-:-:S06]  /*0ab0*/  HFMA2.MMA R13, -RZ, RZ, -0.0 , 0 ;  /* 0x80000000ff0d7435 */ /* 0x001fcc00000001ff */
[----:B------:R-:W0:Y:S08]  /*0ac0*/  @!P4 MUFU.EX2 R14, R14 ;  /* 0x0000000e000ec308 */ /* 0x000e300000000800 */
[----:B------:R-:W-:Y:S08]  /*0ad0*/  @!P1 MUFU.RCP R6, R6 ;  /* 0x0000000600069308 */ /* 0x000ff00000001000 */
[----:B------:R-:W3:Y:S01]  /*0ae0*/  @!P6 MUFU.EX2 R18, R18 ;  /* 0x000000120012e308 */ /* 0x000ee20000000800 */
[----:B-1----:R-:W-:Y:S01]  /*0af0*/  @!P1 MOV R25, 0x4 ;  /* 0x0000000400199802 */ /* 0x002fe20000000f00 */
[----:B0-----:R-:W-:-:S06]  /*0b00*/  @!P4 FADD.FTZ R10, R14, 1 ;  /* 0x3f8000000e0ac421 */ /* 0x001fcc0000010000 */
[----:B------:R-:W-:Y:S01]  /*0b10*/  @!P4 MUFU.RCP R10, R10 ;  /* 0x0000000a000ac308 */ /* 0x000fe20000001000 */
[----:B------:R-:W-:Y:S01]  /*0b20*/  BSSY B0, `(.L_x_7905) ;  /* 0x000004b000007945 */ /* 0x000fe20003800000 */
[----:B------:R-:W-:Y:S01]  /*0b30*/  BSSY B1, `(.L_x_7906) ;  /* 0x0000043000017945 */ /* 0x000fe20003800000 */
[----:B------:R-:W-:Y:S02]  /*0b40*/  @!P0 FMUL.FTZ R11, R4, R11 ;  /* 0x0000000b040b8220 */ /* 0x000fe40000410000 */
[----:B--2---:R-:W-:Y:S01]  /*0b50*/  @!P5 FMUL.FTZ R13, R8, -1.4426950216293334961 ;  /* 0xbfb8aa3b080dd820 */ /* 0x004fe20000410000 */
[----:B------:R-:W-:Y:S01]  /*0b60*/  ISETP.GE.AND P5, PT, R19, R2, PT ;  /* 0x000000021300720c */ /* 0x000fe20003fa6270 */
[----:B------:R-:W-:Y:S02]  /*0b70*/  IMAD.MOV.U32 R19, RZ, RZ, -0x80000000 ;  /* 0x80000000ff137424 */ /* 0x000fe400078e00ff */
[----:B-----5:R-:W-:Y:S02]  /*0b80*/  @!P2 FMUL.FTZ R12, R15, R12 ;  /* 0x0000000c0f0ca220 */ /* 0x020fe40000410000 */
[----:B------:R-:W-:Y:S01]  /*0b90*/  @!P3 FMUL.FTZ R19, R16, -1.4426950216293334961 ;  /* 0xbfb8aa3b1013b820 */ /* 0x000fe20000410000 */
[----:B------:R-:W-:-:S02]  /*0ba0*/  ISETP.GE.AND P3, PT, R23, R2, PT ;  /* 0x000000021700720c */ /* 0x000fc40003f66270 */
[----:B------:R-:W-:-:S04]  /*0bb0*/  IADD3 R23, R9, 0x380, RZ ;  /* 0x0000038009177810 */ /* 0x000fc80007ffe0ff */
[----:B------:R-:W-:Y:S01]  /*0bc0*/  ISETP.GE.AND P2, PT, R23, R2, PT ;  /* 0x000000021700720c */ /* 0x000fe20003f46270 */
[----:B------:R-:W0:Y:S08]  /*0bd0*/  @!P5 MUFU.EX2 R3, R3 ;  /* 0x000000030003d308 */ /* 0x000e300000000800 */
[----:B------:R-:W1:Y:S08]  /*0be0*/  @!P3 MUFU.EX2 R13, R13 ;  /* 0x0000000d000db308 */ /* 0x000e700000000800 */
[----:B------:R-:W2:Y:S01]  /*0bf0*/  @!P2 MUFU.EX2 R19, R19 ;  /* 0x000000130013a308 */ /* 0x000ea20000000800 */
[----:B------:R-:W-:Y:S01]  /*0c00*/  @!P1 IADD3 R16, R0, R9, RZ ;  /* 0x0000000900109210 */ /* 0x000fe20007ffe0ff */
[----:B---3--:R-:W-:-:S02]  /*0c10*/  @!P6 FADD.FTZ R8, R18, 1 ;  /* 0x3f8000001208e421 */ /* 0x008fc40000010000 */
[----:B0-----:R-:W-:Y:S02]  /*0c20*/  @!P5 FADD.FTZ R15, R3, 1 ;  /* 0x3f800000030fd421 */ /* 0x001fe40000010000 */
[----:B------:R-:W-:Y:S02]  /*0c30*/  @!P1 FMUL.FTZ R23, R6, R7 ;  /* 0x0000000706179220 */ /* 0x000fe40000410000 */
[----:B-1----:R-:W-:Y:S02]  /*0c40*/  @!P3 FADD.FTZ R14, R13, 1 ;  /* 0x3f8000000d0eb421 */ /* 0x002fe40000010000 */
[----:B------:R-:W-:Y:S01]  /*0c50*/  @!P1 IMAD.WIDE.U32 R6, R16, R25, c[0x0][0x168] ;  /* 0x00005a0010069625 */ /* 0x000fe200078e0019 */
[----:B------:R-:W-:Y:S01]  /*0c60*/  @!P1 MOV R9, R21 ;  /* 0x0000001500099202 */ /* 0x000fe20000000f00 */
[----:B------:R-:W0:Y:S02]  /*0c70*/  @!P6 MUFU.RCP R8, R8 ;  /* 0x000000080008e308 */ /* 0x000e240000001000 */
[----:B--2---:R-:W-:Y:S01]  /*0c80*/  @!P2 FADD.FTZ R3, R19, 1 ;  /* 0x3f8000001303a421 */ /* 0x004fe20000010000 */
[----:B------:R1:W-:Y:S01]  /*0c90*/  @!P1 STG.E [R6.64], R23 ;  /* 0x0000001706009986 */ /* 0x0003e2000c101904 */
[----:B------:R-:W-:-:S04]  /*0ca0*/  ISETP.GE.AND P1, PT, R9, R2, PT ;  /* 0x000000020900720c */ /* 0x000fc80003f26270 */
[----:B------:R-:W2:Y:S08]  /*0cb0*/  @!P5 MUFU.RCP R15, R15 ;  /* 0x0000000f000fd308 */ /* 0x000eb00000001000 */
[----:B------:R-:W3:Y:S08]  /*0cc0*/  @!P3 MUFU.RCP R14, R14 ;  /* 0x0000000e000eb308 */ /* 0x000ef00000001000 */
[----:B------:R-:W4:Y:S01]  /*0cd0*/  @!P2 MUFU.RCP R16, R3 ;  /* 0x000000030010a308 */ /* 0x000f220000001000 */
[----:B------:R-:W-:-:S02]  /*0ce0*/  @!P4 FMUL.FTZ R10, R10, R27 ;  /* 0x0000001b0a0ac220 */ /* 0x000fc40000410000 */
[----:B0-----:R-:W-:Y:S02]  /*0cf0*/  @!P6 FMUL.FTZ R8, R8, R29 ;  /* 0x0000001d0808e220 */ /* 0x001fe40000410000 */
[----:B--2---:R-:W-:Y:S02]  /*0d00*/  @!P5 FMUL.FTZ R15, R15, R20 ;  /* 0x000000140f0fd220 */ /* 0x004fe40000410000 */
[----:B---3--:R-:W-:Y:S02]  /*0d10*/  @!P3 FMUL.FTZ R14, R14, R17 ;  /* 0x000000110e0eb220 */ /* 0x008fe40000410000 */
[----:B----4-:R-:W-:Y:S01]  /*0d20*/  @!P2 FMUL.FTZ R5, R16, R5 ;  /* 0x000000051005a220 */ /* 0x010fe20000410000 */
[----:B------:R-:W-:Y:S05]  /*0d30*/  @P1 BRA `(.L_x_7907) ;  /* 0x000000c000001947 */ /* 0x000fea0003800000 */
[----:B-1----:R-:W-:Y:S02]  /*0d40*/  IADD3 R6, R0, R9, RZ ;  /* 0x0000000900067210 */ /* 0x002fe40007ffe0ff */
[----:B------:R-:W-:Y:S02]  /*0d50*/  MOV R7, 0x4 ;  /* 0x0000000400077802 */ /* 0x000fe40000000f00 */
[----:B------:R-:W-:-:S03]  /*0d60*/  IADD3 R9, R9, 0x80, RZ ;  /* 0x0000008009097810 */ /* 0x000fc60007ffe0ff */
[----:B------:R-:W-:Y:S01]  /*0d70*/  IMAD.WIDE.U32 R6, R6, R7, c[0x0][0x168] ;  /* 0x00005a0006067625 */ /* 0x000fe200078e0007 */
[----:B------:R-:W-:-:S04]  /*0d80*/  ISETP.GE.AND P0, PT, R9, R2, PT ;  /* 0x000000020900720c */ /* 0x000fc80003f06270 */
[----:B------:R0:W-:Y:S09]  /*0d90*/  STG.E [R6.64], R11 ;  /* 0x0000000b06007986 */ /* 0x0001f2000c101904 */
[----:B------:R-:W-:Y:S05]  /*0da0*/  @P0 BRA `(.L_x_7908) ;  /* 0x000000c000000947 */ /* 0x000fea0003800000 */
[----:B0-----:R-:W-:Y:S01]  /*0db0*/  HFMA2.MMA R7, -RZ, RZ, 0, 2.384185791015625e-07 ;  /* 0x00000004ff077435 */ /* 0x001fe200000001ff */
[----:B------:R-:W-:Y:S01]  /*0dc0*/  IMAD.IADD R6, R0, 0x1, R9 ;  /* 0x0000000100067824 */ /* 0x000fe200078e0209 */
[----:B------:R-:W-:-:S08]  /*0dd0*/  IADD3 R9, R9, 0x80, RZ ;  /* 0x0000008009097810 */ /* 0x000fd00007ffe0ff */
[----:B------:R-:W-:-:S05]  /*0de0*/  IMAD.WIDE.U32 R6, R6, R7, c[0x0][0x168] ;  /* 0x00005a0006067625 */ /* 0x000fca00078e0007 */
[----:B------:R0:W-:Y:S02]  /*0df0*/  STG.E [R6.64], R12 ;  /* 0x0000000c06007986 */ /* 0x0001e4000c101904 */
.L_x_7907:
[----:B-1----:R-:W-:-:S13]  /*0e00*/  ISETP.GE.AND P0, PT, R9, R2, PT ;  /* 0x000000020900720c */ /* 0x002fda0003f06270 */
[----:B------:R-:W-:Y:S05]  /*0e10*/  @P0 BRA `(.L_x_7909) ;  /* 0x000000c000000947 */ /* 0x000fea0003800000 */
[----:B0-----:R-:W-:Y:S02]  /*0e20*/  IADD3 R6, R0, R9, RZ ;  /* 0x0000000900067210 */ /* 0x001fe40007ffe0ff */
[----:B------:R-:W-:Y:S02]  /*0e30*/  MOV R7, 0x4 ;  /* 0x0000000400077802 */ /* 0x000fe40000000f00 */
[----:B------:R-:W-:-:S03]  /*0e40*/  IADD3 R9, R9, 0x80, RZ ;  /* 0x0000008009097810 */ /* 0x000fc60007ffe0ff */
[----:B------:R-:W-:-:S05]  /*0e50*/  IMAD.WIDE.U32 R6, R6, R7, c[0x0][0x168] ;  /* 0x00005a0006067625 */ /* 0x000fca00078e0007 */
[----:B------:R0:W-:Y:S02]  /*0e60*/  STG.E [R6.64], R10 ;  /* 0x0000000a06007986 */ /* 0x0001e4000c101904 */
.L_x_7908:
[----:B------:R-:W-:-:S13]  /*0e70*/  ISETP.GE.AND P0, PT, R9, R2, PT ;  /* 0x000000020900720c */ /* 0x000fda0003f06270 */
[----:B------:R-:W-:Y:S05]  /*0e80*/  @P0 BRA `(.L_x_7910) ;  /* 0x000000d000000947 */ /* 0x000fea0003800000 */
[----:B0-----:R-:W-:Y:S01]  /*0e90*/  HFMA2.MMA R7, -RZ, RZ, 0, 2.384185791015625e-07 ;  /* 0x00000004ff077435 */ /* 0x001fe200000001ff */
[----:B------:R-:W-:Y:S02]  /*0ea0*/  IADD3 R6, R0, R9, RZ ;  /* 0x0000000900067210 */ /* 0x000fe40007ffe0ff */
[----:B------:R-:W-:-:S07]  /*0eb0*/  IADD3 R9, R9, 0x80, RZ ;  /* 0x0000008009097810 */ /* 0x000fce0007ffe0ff */
[----:B------:R-:W-:-:S05]  /*0ec0*/  IMAD.WIDE.U32 R6, R6, R7, c[0x0][0x168] ;  /* 0x00005a0006067625 */ /* 0x000fca00078e0007 */
[----:B------:R0:W-:Y:S02]  /*0ed0*/  STG.E [R6.64], R8 ;  /* 0x0000000806007986 */ /* 0x0001e4000c101904 */
.L_x_7909:
[----:B------:R-:W-:-:S13]  /*0ee0*/  ISETP.GE.AND P0, PT, R9, R2, PT ;  /* 0x000000020900720c */ /* 0x000fda0003f06270 */
[----:B------:R-:W-:Y:S01]  /*0ef0*/  @P0 BREAK B1 ;  /* 0x0000000000010942 */ /* 0x000fe20003800000 */
[----:B------:R-:W-:Y:S05]  /*0f00*/  @P0 BRA `(.L_x_7911) ;  /* 0x000000c000000947 */ /* 0x000fea0003800000 */
[----:B0-----:R-:W-:Y:S01]  /*0f10*/  MOV R7, 0x4 ;  /* 0x0000000400077802 */ /* 0x001fe20000000f00 */
[----:B------:R-:W-:Y:S01]  /*0f20*/  IMAD.IADD R6, R0, 0x1, R9 ;  /* 0x0000000100067824 */ /* 0x000fe200078e0209 */
[----:B------:R-:W-:-:S03]  /*0f30*/  IADD3 R9, R9, 0x80, RZ ;  /* 0x0000008009097810 */ /* 0x000fc60007ffe0ff */
[----:B------:R-:W-:-:S05]  /*0f40*/  IMAD.WIDE.U32 R6, R6, R7, c[0x0][0x168] ;  /* 0x00005a0006067625 */ /* 0x000fca00078e0007 */
[----:B------:R0:W-:Y:S02]  /*0f50*/  STG.E [R6.64], R15 ;  /* 0x0000000f06007986 */ /* 0x0001e4000c101904 */
.L_x_7910:
[----:B------:R-:W-:Y:S05]  /*0f60*/  BSYNC B1 ;  /* 0x0000000000017941 */ /* 0x000fea0003800000 */
.L_x_7906:
[----:B------:R-:W-:-:S13]  /*0f70*/  ISETP.GE.AND P0, PT, R9, R2, PT ;  /* 0x000000020900720c */ /* 0x000fda0003f06270 */
[----:B0-----:R-:W-:Y:S02]  /*0f80*/  @!P0 IADD3 R6, R0, R9, RZ ;  /* 0x0000000900068210 */ /* 0x001fe40007ffe0ff */
[----:B------:R-:W-:Y:S02]  /*0f90*/  @!P0 MOV R7, 0x4 ;  /* 0x0000000400078802 */ /* 0x000fe40000000f00 */
[----:B------:R-:W-:-:S03]  /*0fa0*/  @!P0 IADD3 R9, R9, 0x80, RZ ;  /* 0x0000008009098810 */ /* 0x000fc60007ffe0ff */
[----:B------:R-:W-:-:S05]  /*0fb0*/  @!P0 IMAD.WIDE.U32 R6, R6, R7, c[0x0][0x168] ;  /* 0x00005a0006068625 */ /* 0x000fca00078e0007 */
[----:B------:R0:W-:Y:S02]  /*0fc0*/  @!P0 STG.E [R6.64], R14 ;  /* 0x0000000e06008986 */ /* 0x0001e4000c101904 */
.L_x_7911:
[----:B------:R-:W-:Y:S05]  /*0fd0*/  BSYNC B0 ;  /* 0x0000000000007941 */ /* 0x000fea0003800000 */
.L_x_7905:
[----:B------:R-:W-:Y:S01]  /*0fe0*/  WARPSYNC 0xffffffff ;  /* 0xffffffff00007948 */ /* 0x000fe20003800000 */
[----:B------:R-:W-:-:S13]  /*0ff0*/  ISETP.GE.AND P0, PT, R9, R2, PT ;  /* 0x000000020900720c */ /* 0x000fda0003f06270 */
[----:B------:R-:W-:Y:S05]  /*1000*/  @P0 EXIT ;  /* 0x000000000000094d */ /* 0x000fea0003800000 */
[----:B------:R-:W-:Y:S01]  /*1010*/  HFMA2.MMA R3, -RZ, RZ, 0, 2.384185791015625e-07 ;  /* 0x00000004ff037435 */ /* 0x000fe200000001ff */
[----:B------:R-:W-:-:S09]  /*1020*/  IADD3 R2, R0, R9, RZ ;  /* 0x0000000900027210 */ /* 0x000fd20007ffe0ff */
[----:B------:R-:W-:-:S05]  /*1030*/  IMAD.WIDE.U32 R2, R2, R3, c[0x0][0x168] ;  /* 0x00005a0002027625 */ /* 0x000fca00078e0003 */
[----:B------:R-:W-:Y:S01]  /*1040*/  STG.E [R2.64], R5 ;  /* 0x0000000502007986 */ /* 0x000fe2000c101904 */
[----:B------:R-:W-:Y:S05]  /*1050*/  EXIT ;  /* 0x000000000000794d */ /* 0x000fea0003800000 */
.L_x_7912:
        /* <DEDUP_REMOVED lines=10> */
.L_x_9079:


//--------------------- .text._ZN2at6native29vectorized_elementwise_kernelILi4EZZZNS0_10glu_kernelERNS_18TensorIteratorBaseEENKUlvE_clEvENKUlvE0_clEvEUlffE_St5arrayIPcLm3EEEEviT0_T1_ --------------------------
	.section	.text._ZN2at6native29vectorized_elementwise_kernelILi4EZZZNS0_10glu_kernelERNS_18TensorIteratorBaseEENKUlvE_clEvENKUlvE0_clEvEUlffE_St5arrayIPcLm3EEEEviT0_T1_,"ax",@progbits
	.sectioninfo	@"SHI_REGISTERS=32"
	.align	128
        .global         _ZN2at6native29vectorized_elementwise_kernelILi4EZZZNS0_10glu_kernelERNS_18TensorIteratorBaseEENKUlvE_clEvENKUlvE0_clEvEUlffE_St5arrayIPcLm3EEEEviT0_T1_
        .type           _ZN2at6native29vectorized_elementwise_kernelILi4EZZZNS0_10glu_kernelERNS_18TensorIteratorBaseEENKUlvE_clEvENKUlvE0_clEvEUlffE_St5arrayIPcLm3EEEEviT0_T1_,@function
        .size           _ZN2at6native29vectorized_elementwise_kernelILi4EZZZNS0_10glu_kernelERNS_18TensorIteratorBaseEENKUlvE_clEvENKUlvE0_clEvEUlffE_St5arrayIPcLm3EEEEviT0_T1_,(.L_x_9080 - _ZN2at6native29vectorized_elementwise_kernelILi4EZZZNS0_10glu_kernelERNS_18TensorIteratorBaseEENKUlvE_clEvENKUlvE0_clEvEUlffE_St5arrayIPcLm3EEEEviT0_T1_)
        .other          _ZN2at6native29vectorized_elementwise_kernelILi4EZZZNS0_10glu_kernelERNS_18TensorIteratorBaseEENKUlvE_clEvENKUlvE0_clEvEUlffE_St5arrayIPcLm3EEEEviT0_T1_,@"STO_CUDA_ENTRY STV_DEFAULT"
_ZN2at6native29vectorized_elementwise_kernelILi4EZZZNS0_10glu_kernelERNS_18TensorIteratorBaseEENKUlvE_clEvENKUlvE0_clEvEUlffE_St5arrayIPcLm3EEEEviT0_T1_:
.text._ZN2at6native29vectorized_elementwise_kernelILi4EZZZNS0_10glu_kernelERNS_18TensorIteratorBaseEENKUlvE_clEvENKUlvE0_clEvEUlffE_St5arrayIPcLm3EEEEviT0_T1_:
        /* <DEDUP_REMOVED lines=11> */
[----:B------:R-:W2:Y:S04]  /*00b0*/  LDG.E.128 R8, [R24.64] ;  /* 0x0000000418087981 */ /* 0x000ea8000c1e1d00 */
[----:B------:R-:W3:Y:S01]  /*00c0*/  LDG.E.128 R12, [R24.64+0x800] ;  /* 0x00080004180c7981 */ /* 0x000ee2000c1e1d00 */
[----:B------:R-:W-:-:S06]  /*00d0*/  IMAD.WIDE R4, R0, R3, c[0x0][0x170] ;  /* 0x00005c0000047625 */ /* 0x000fcc00078e0203 */
[----:B------:R-:W-:-:S05]  /*00e0*/  IMAD.WIDE.U32 R22, R2, 0x10, R4 ;  /* 0x0000001002167825 */ /* 0x000fca00078e0004 */
[----:B------:R-:W4:Y:S04]  /*00f0*/  LDG.E.128 R16, [R22.64] ;  /* 0x0000000416107981 */ /* 0x000f28000c1e1d00 */
[----:B------:R-:W5:Y:S01]  /*0100*/  LDG.E.128 R4, [R22.64+0x800] ;  /* 0x0008000416047981 */ /* 0x000f62000c1e1d00 */
[----:B--2---:R-:W-:Y:S02]  /*0110*/  FMUL.FTZ R21, R8, -1.4426950216293334961 ;  /* 0xbfb8aa3b08157820 */ /* 0x004fe40000410000 */
[----:B------:R-:W-:Y:S02]  /*0120*/  FMUL.FTZ R20, R10, -1.4426950216293334961 ;  /* 0xbfb8aa3b0a147820 */ /* 0x000fe40000410000 */
[----:B---3--:R-:W-:Y:S02]  /*0130*/  FMUL.FTZ R8, R15, -1.4426950216293334961 ;  /* 0xbfb8aa3b0f087820 */ /* 0x008fe40000410000 */
[----:B------:R-:W-:Y:S01]  /*0140*/  FMUL.FTZ R10, R11, -1.4426950216293334961 ;  /* 0xbfb8aa3b0b0a7820 */ /* 0x000fe20000410000 */
[----:B------:R-:W-:Y:S01]  /*0150*/  MUFU.EX2 R21, R21 ;  /* 0x0000001500157308 */ /* 0x000fe20000000800 */
[----:B------:R-:W-:-:S02]  /*0160*/  FMUL.FTZ R15, R14, -1.4426950216293334961 ;  /* 0xbfb8aa3b0e0f7820 */ /* 0x000fc40000410000 */
[----:B------:R-:W-:Y:S02]  /*0170*/  FMUL.FTZ R14, R13, -1.4426950216293334961 ;  /* 0xbfb8aa3b0d0e7820 */ /* 0x000fe40000410000 */
[----:B------:R-:W-:Y:S02]  /*0180*/  FMUL.FTZ R13, R12, -1.4426950216293334961 ;  /* 0xbfb8aa3b0c0d7820 */ /* 0x000fe40000410000 */
[----:B------:R-:W-:Y:S01]  /*0190*/  FMUL.FTZ R9, R9, -1.4426950216293334961 ;  /* 0xbfb8aa3b09097820 */ /* 0x000fe20000410000 */
[----:B------:R-:W0:Y:S08]  /*01a0*/  MUFU.EX2 R10, R10 ;  /* 0x0000000a000a7308 */ /* 0x000e300000000800 */
[----:B------:R-:W1:Y:S08]  /*01b0*/  MUFU.EX2 R11, R9 ;  /* 0x00000009000b7308 */ /* 0x000e700000000800 */
[----:B------:R-:W2:Y:S01]  /*01c0*/  MUFU.EX2 R20, R20 ;  /* 0x0000001400147308 */ /* 0x000ea20000000800 */
[----:B0-----:R-:W-:-:S07]  /*01d0*/  FADD.FTZ R12, R10, 1 ;  /* 0x3f8000000a0c7421 */ /* 0x001fce0000010000 */
[----:B------:R-:W0:Y:S01]  /*01e0*/  MUFU.EX2 R8, R8 ;  /* 0x0000000800087308 */ /* 0x000e220000000800 */
[----:B-1----:R-:W-:Y:S02]  /*01f0*/  FADD.FTZ R10, R11, 1 ;  /* 0x3f8000000b0a7421 */ /* 0x002fe40000010000 */
[----:B------:R-:W-:-:S05]  /*0200*/  FADD.FTZ R11, R21, 1 ;  /* 0x3f800000150b7421 */ /* 0x000fca0000010000 */
[----:B------:R-:W1:Y:S01]  /*0210*/  MUFU.EX2 R15, R15 ;  /* 0x0000000f000f7308 */ /* 0x000e620000000800 */
[----:B--2---:R-:W-:Y:S02]  /*0220*/  FADD.FTZ R9, R20, 1 ;  /* 0x3f80000014097421 */ /* 0x004fe40000010000 */
[----:B------:R-:W-:-:S05]  /*0230*/  IMAD.WIDE.U32 R20, R0, R3, c[0x0][0x168] ;  /* 0x00005a0000147625 */ /* 0x000fca00078e0003 */
[----:B------:R-:W2:Y:S01]  /*0240*/  MUFU.EX2 R14, R14 ;  /* 0x0000000e000e7308 */ /* 0x000ea20000000800 */
[----:B0-----:R-:W-:Y:S02]  /*0250*/  FADD.FTZ R8, R8, 1 ;  /* 0x3f80000008087421 */ /* 0x001fe40000010000 */
[----:B------:R-:W-:-:S05]  /*0260*/  IMAD.WIDE R2, R2, 0x10, R20 ;  /* 0x0000001002027825 */ /* 0x000fca00078e0214 */
[----:B------:R-:W0:Y:S01]  /*0270*/  MUFU.EX2 R13, R13 ;  /* 0x0000000d000d7308 */ /* 0x000e220000000800 */
[----:B-1----:R-:W-:Y:S02]  /*0280*/  FADD.FTZ R15, R15, 1 ;  /* 0x3f8000000f0f7421 */ /* 0x002fe40000010000 */
[----:B--2---:R-:W-:-:S05]  /*0290*/  FADD.FTZ R14, R14, 1 ;  /* 0x3f8000000e0e7421 */ /* 0x004fca0000010000 */
[----:B------:R-:W4:Y:S01]  /*02a0*/  MUFU.RCP R9, R9 ;  /* 0x0000000900097308 */ /* 0x000f220000001000 */
[----:B0-----:R-:W-:-:S07]  /*02b0*/  FADD.FTZ R13, R13, 1 ;  /* 0x3f8000000d0d7421 */ /* 0x001fce0000010000 */
[----:B------:R-:W0:Y:S08]  /*02c0*/  MUFU.RCP R12, R12 ;  /* 0x0000000c000c7308 */ /* 0x000e300000001000 */
[----:B------:R-:W1:Y:S01]  /*02d0*/  MUFU.RCP R10, R10 ;  /* 0x0000000a000a7308 */ /* 0x000e620000001000 */
[----:B----4-:R-:W-:-:S07]  /*02e0*/  FMUL.FTZ R18, R18, R9 ;  /* 0x0000000912127220 */ /* 0x010fce0000410000 */
[----:B------:R-:W2:Y:S01]  /*02f0*/  MUFU.RCP R11, R11 ;  /* 0x0000000b000b7308 */ /* 0x000ea20000001000 */
[----:B0-----:R-:W-:-:S07]  /*0300*/  FMUL.FTZ R19, R19, R12 ;  /* 0x0000000c13137220 */ /* 0x001fce0000410000 */
[----:B------:R-:W5:Y:S01]  /*0310*/  MUFU.RCP R8, R8 ;  /* 0x0000000800087308 */ /* 0x000f620000001000 */
[----:B-1----:R-:W-:-:S07]  /*0320*/  FMUL.FTZ R17, R17, R10 ;  /* 0x0000000a11117220 */ /* 0x002fce0000410000 */
[----:B------:R-:W0:Y:S01]  /*0330*/  MUFU.RCP R15, R15 ;  /* 0x0000000f000f7308 */ /* 0x000e220000001000 */
[----:B--2---:R-:W-:-:S05]  /*0340*/  FMUL.FTZ R16, R16, R11 ;  /* 0x0000000b10107220 */ /* 0x004fca0000410000 */
[----:B------:R-:W-:Y:S02]  /*0350*/  STG.E.128 [R2.64], R16 ;  /* 0x0000001002007986 */ /* 0x000fe4000c101d04 */
[----:B------:R-:W1:Y:S01]  /*0360*/  MUFU.RCP R14, R14 ;  /* 0x0000000e000e7308 */ /* 0x000e620000001000 */
[----:B-----5:R-:W-:-:S07]  /*0370*/  FMUL.FTZ R7, R7, R8 ;  /* 0x0000000807077220 */ /* 0x020fce0000410000 */
[----:B------:R-:W2:Y:S01]  /*0380*/  MUFU.RCP R13, R13 ;  /* 0x0000000d000d7308 */ /* 0x000ea20000001000 */
[----:B0-----:R-:W-:Y:S02]  /*0390*/  FMUL.FTZ R6, R6, R15 ;  /* 0x0000000f06067220 */ /* 0x001fe40000410000 */
[----:B-1----:R-:W-:Y:S02]  /*03a0*/  FMUL.FTZ R5, R5, R14 ;  /* 0x0000000e05057220 */ /* 0x002fe40000410000 */
[----:B--2---:R-:W-:-:S05]  /*03b0*/  FMUL.FTZ R4, R4, R13 ;  /* 0x0000000d04047220 */ /* 0x004fca0000410000 */
[----:B------:R-:W-:Y:S01]  /*03c0*/  STG.E.128 [R2.64+0x800], R4 ;  /* 0x0008000402007986 */ /* 0x000fe2000c101d04 */
[----:B------:R-:W-:Y:S05]  /*03d0*/  EXIT ;  /* 0x000000000000794d */ /* 0x000fea0003800000 */
.L_x_7913:
[----:B------:R-:W0:Y:S02]  /*03e0*/  S2R R9, SR_TID.X ;  /* 0x0000000000097919 */ /* 0x000e240000002100 */
[----:B0-----:R-:W-:Y:S02]  /*03f0*/  ISETP.GE.AND P1, PT, R9, R2, PT ;  /* 0x000000020900720c */ /* 0x001fe40003f26270 */
        /* <DEDUP_REMOVED lines=154> */
.L_x_7916:
[----:B-1----:R-:W-:-:S13]  /*0da0*/  ISETP.GE.AND P0, PT, R9, R2, PT ;  /* 0x000000020900720c */ /* 0x002fda0003f06270 */
[----:B------:R-:W-:Y:S05]  /*0db0*/  @P0 BRA `(.L_x_7918) ;  /* 0x000000c000000947 */ /* 0x000fea0003800000 */
[----:B0-----:R-:W-:Y:S02]  /*0dc0*/  IADD3 R6, R0, R9, RZ ;  /* 0x0000000900067210 */ /* 0x001fe40007ffe0ff */
[----:B------:R-:W-:Y:S02]  /*0dd0*/  MOV R7, 0x4 ;  /* 0x0000000400077802 */ /* 0x000fe40000000f00 */
[----:B------:R-:W-:-:S03]  /*0de0*/  IADD3 R9, R9, 0x80, RZ ;  /* 0x0000008009097810 */ /* 0x000fc60007ffe0ff */
[----:B------:R-:W-:-:S05]  /*0df0*/  IMAD.WIDE.U32 R6, R6, R7, c[0x0][0x168] ;  /* 0x00005a0006067625 */ /* 0x000fca00078e0007 */
[----:B------:R0:W-:Y:S02]  /*0e00*/  STG.E [R6.64], R10 ;  /* 0x0000000a06007986 */ /* 0x0001e4000c101904 */
.L_x_7917:
[----:B------:R-:W-:-:S13]  /*0e10*/  ISETP.GE.AND P0, PT, R9, R2, PT ;  /* 0x000000020900720c */ /* 0x000fda0003f06270 */
[----:B------:R-:W-:Y:S05]  /*0e20*/  @P0 BRA `(.L_x_7919) ;  /* 0x000000d000000947 */ /* 0x000fea0003800000 */
[----:B0-----:R-:W-:Y:S01]  /*0e30*/  HFMA2.MMA R7, -RZ, RZ, 0, 2.384185791015625e-07 ;  /* 0x00000004ff077435 */ /* 0x001fe200000001ff */
[----:B------:R-:W-:Y:S02]  /*0e40*/  IADD3 R6, R0, R9, RZ ;  /* 0x0000000900067210 */ /* 0x000fe40007ffe0ff */
[----:B------:R-:W-:-:S07]  /*0e50*/  IADD3 R9, R9, 0x80, RZ ;  /* 0x0000008009097810 */ /* 0x000fce0007ffe0ff */
[----:B------:R-:W-:-:S05]  /*0e60*/  IMAD.WIDE.U32 R6, R6, R7, c[0x0][0x168] ;  /* 0x00005a0006067625 */ /* 0x000fca00078e0007 */
[----:B------:R0:W-:Y:S02]  /*0e70*/  STG.E [R6.64], R8 ;  /* 0x0000000806007986 */ /* 0x0001e4000c101904 */
.L_x_7918:
        /* <DEDUP_REMOVED lines=8> */
.L_x_7919:
[----:B------:R-:W-:Y:S05]  /*0f00*/  BSYNC B1 ;  /* 0x0000000000017941 */ /* 0x000fea0003800000 */
.L_x_7915:
[----:B------:R-:W-:-:S13]  /*0f10*/  ISETP.GE.AND P0, PT, R9, R2, PT ;  /* 0x000000020900720c */ /* 0x000fda0003f06270 */
[----:B0-----:R-:W-:Y:S02]  /*0f20*/  @!P0 IADD3 R6, R0, R9, RZ ;  /* 0x0000000900068210 */ /* 0x001fe40007ffe0ff */
[----:B------:R-:W-:Y:S02]  /*0f30*/  @!P0 MOV R7, 0x4 ;  /* 0x0000000400078802 */ /* 0x000fe40000000f00 */
[----:B------:R-:W-:-:S03]  /*0f40*/  @!P0 IADD3 R9, R9, 0x80, RZ ;  /* 0x0000008009098810 */ /* 0x000fc60007ffe0ff */
[----:B------:R-:W-:-:S05]  /*0f50*/  @!P0 IMAD.WIDE.U32 R6, R6, R7, c[0x0][0x168] ;  /* 0x00005a0006068625 */ /* 0x000fca00078e0007 */
[----:B------:R0:W-:Y:S02]  /*0f60*/  @!P0 STG.E [R6.64], R14 ;  /* 0x0000000e06008986 */ /* 0x0001e4000c101904 */
.L_x_7920:
[----:B------:R-:W-:Y:S05]  /*0f70*/  BSYNC B0 ;  /* 0x0000000000007941 */ /* 0x000fea0003800000 */
.L_x_7914:
        /* <DEDUP_REMOVED lines=8> */
.L_x_7921:
        /* <DEDUP_REMOVED lines=16> */
.L_x_9080:


//--------------------- .text._ZN2at6native29vectorized_elementwise_kernelILi8EZZZNS0_10glu_kernelERNS_18TensorIteratorBaseEENKUlvE_clEvENKUlvE0_clEvEUlffE_St5arrayIPcLm3EEEEviT0_T1_ --------------------------
	.section	.text._ZN2at6native29vectorized_elementwise_kernelILi8EZZZNS0_10glu_kernelERNS_18TensorIteratorBaseEENKUlvE_clEvENKUlvE0_clEvEUlffE_St5arrayIPcLm3EEEEviT0_T1_,"ax",@progbits
	.sectioninfo	@"SHI_REGISTERS=4"
	.align	128
        .global         _ZN2at6native29vectorized_elementwise_kernelILi8EZZZNS0_10glu_kernelERNS_18TensorIteratorBaseEENKUlvE_clEvENKUlvE0_clEvEUlffE_St5arrayIPcLm3EEEEviT0_T1_
        .type           _ZN2at6native29vectorized_elementwise_kernelILi8EZZZNS0_10glu_kernelERNS_18TensorIteratorBaseEENKUlvE_clEvENKUlvE0_clEvEUlffE_St5arrayIPcLm3EEEEviT0_T1_,@function
        .size           _ZN2at6native29vectorized_elementwise_kernelILi8EZZZNS0_10glu_kernelERNS_18TensorIteratorBaseEENKUlvE_clEvENKUlvE0_clEvEUlffE_St5arrayIPcLm3EEEEviT0_T1_,(.L_x_9081 - _ZN2at6native29vectorized_elementwise_kernelILi8EZZZNS0_10glu_kernelERNS_18TensorIteratorBaseEENKUlvE_clEvENKUlvE0_clEvEUlffE_St5arrayIPcLm3EEEEviT0_T1_)
        .other          _ZN2at6native29vectorized_elementwise_kernelILi8EZZZNS0_10glu_kernelERNS_18TensorIteratorBaseEENKUlvE_clEvENKUlvE0_clEvEUlffE_St5arrayIPcLm3EEEEviT0_T1_,@"STO_CUDA_ENTRY STV_DEFAULT"
_ZN2at6native29vectorized_elementwise_kernelILi8EZZZNS0_10glu_kernelERNS_18TensorIteratorBaseEENKUlvE_clEvENKUlvE0_clEvEUlffE_St5arrayIPcLm3EEEEviT0_T1_:
.text._ZN2at6native29vectorized_elementwise_kernelILi8EZZZNS0_10glu_kernelERNS_18TensorIteratorBaseEENKUlvE_clEvENKUlvE0_clEvEUlffE_St5arrayIPcLm3EEEEviT0_T1_:
[----:B------:R-:W-:Y:S02]  /*0000*/  MOV R1, c[0x0][0x28] ;  /* 0x00000a0000017a02 */ /* 0x000fe40000000f00 */
[----:B------:R-:W-:Y:S05]  /*0010*/  EXIT ;  /* 0x000000000000794d */ /* 0x000fea0003800000 */
.L_x_7922:
        /* <DEDUP_REMOVED lines=14> */
.L_x_9081:


//--------------------- .text._ZN2at6native18elementwise_kernelILi128ELi4EZNS0_15gpu_kernel_implIZZZNS0_10glu_kernelERNS_18TensorIteratorBaseEENKUlvE_clEvENKUlvE_clEvEUlddE_EEvS4_RKT_EUliE_EEviT1_ --------------------------
	.section	.text._ZN2at6native18elementwise_kernelILi128ELi4EZNS0_15gpu_kernel_implIZZZNS0_10glu_kernelERNS_18TensorIteratorBaseEENKUlvE_clEvENKUlvE_clEvEUlddE_EEvS4_RKT_EUliE_EEviT1_,"ax",@progbits
	.sectioninfo	@"SHI_REGISTERS=28"
	.align	128
        .global         _ZN2at6native18elementwise_kernelILi128ELi4EZNS0_15gpu_kernel_implIZZZNS0_10glu_kernelERNS_18TensorIteratorBaseEENKUlvE_clEvENKUlvE_clEvEUlddE_EEvS4_RKT_EUliE_EEviT1_
        .type           _ZN2at6native18elementwise_kernelILi128ELi4EZNS0_15gpu_kernel_implIZZZNS0_10glu_kernelERNS_18TensorIteratorBaseEENKUlvE_clEvENKUlvE_clEvEUlddE_EEvS4_RKT_EUliE_EEviT1_,@function
        .size           _ZN2at6native18elementwise_kernelILi128ELi4EZNS0_15gpu_kernel_implIZZZNS0_10glu_kernelERNS_18TensorIteratorBaseEENKUlvE_clEvENKUlvE_clEvEUlddE_EEvS4_RKT_EUliE_EEviT1_,(.L_x_9026 - _ZN2at6native18elementwise_kernelILi128ELi4EZNS0_15gpu_kernel_implIZZZNS0_10glu_kernelERNS_18TensorIteratorBaseEENKUlvE_clEvENKUlvE_clEvEUlddE_EEvS4_RKT_EUliE_EEviT1_)
        .other          _ZN2at6native18elementwise_kernelILi128ELi4EZNS0_15gpu_kernel_implIZZZNS0_10glu_kernelERNS_18TensorIteratorBaseEENKUlvE_clEvENKUlvE_clEvEUlddE_EEvS4_RKT_EUliE_EEviT1_,@"STO_CUDA_ENTRY STV_DEFAULT"
_ZN2at6native18elementwise_kernelILi128ELi4EZNS0_15gpu_kernel_implIZZZNS0_10glu_kernelERNS_18TensorIteratorBaseEENKUlvE_clEvENKUlvE_clEvEUlddE_EEvS4_RKT_EUliE_EEviT1_:
.text._ZN2at6native18elementwise_kernelILi128ELi4EZNS0_15gpu_kernel_implIZZZNS0_10glu_kernelERNS_18TensorIteratorBaseEENKUlvE_clEvENKUlvE_clEvEUlddE_EEvS4_RKT_EUliE_EEviT1_:
        /* <DEDUP_REMOVED lines=262> */
.L_x_7925:
        /* <DEDUP_REMOVED lines=19> */
.L_x_7929:
[----:B------:R-:W2:Y:S02]  /*1190*/  LDG.E.U8 R2, [R2.64] ;  /* 0x0000002402027981 */ /* 0x000ea4000c1e1100 */
[----:B--2---:R0:W1:Y:S01]  /*11a0*/  I2F.F64.U16 R18, R2 ;  /* 0x0000000200127312 */ /* 0x0040620000101800 */
[----:B------:R-:W-:Y:S05]  /*11b0*/  BRA `(.L_x_7931) ;  /* 0x00000df000007947 */ /* 0x000fea0003800000 */
.L_x_7928:
        /* <DEDUP_REMOVED lines=9> */
.L_x_7933:
[----:B------:R-:W2:Y:S02]  /*1250*/  LDG.E R2, [R2.64] ;  /* 0x0000002402027981 */ /* 0x000ea4000c1e1900 */
[----:B--2---:R0:W1:Y:S01]  /*1260*/  I2F.F64 R18, R2 ;  /* 0x0000000200127312 */ /* 0x0040620000201c00 */
[----:B------:R-:W-:Y:S05]  /*1270*/  BRA `(.L_x_7931) ;  /* 0x00000d3000007947 */ /* 0x000fea0003800000 */
.L_x_7932:
[----:B------:R-:W2:Y:S02]  /*1280*/  LDG.E.U16 R2, [R2.64] ;  /* 0x0000002402027981 */ /* 0x000ea4000c1e1500 */
[----:B--2---:R0:W1:Y:S01]  /*1290*/  I2F.F64.S16 R18, R2 ;  /* 0x0000000200127312 */ /* 0x0040620000101c00 */
[----:B------:R-:W-:Y:S05]  /*12a0*/  BRA `(.L_x_7931) ;  /* 0x00000d0000007947 */ /* 0x000fea0003800000 */
.L_x_7927:
        /* <DEDUP_REMOVED lines=10> */
.L_x_7935:
[----:B------:R-:W2:Y:S02]  /*1350*/  LDG.E.U16 R0, [R2.64] ;  /* 0x0000002402007981 */ /* 0x000ea4000c1e1500 */
[----:B--2---:R-:W-:-:S05]  /*1360*/  HADD2.F32 R0, -RZ, R0.H0_H0 ;  /* 0x20000000ff007230 */ /* 0x004fca0000004100 */
[----:B------:R-:W-:-:S04]  /*1370*/  FMUL.FTZ R0, R0, 1 ;  /* 0x3f80000000007820 */ /* 0x000fc80000410000 */
[----:B------:R0:W1:Y:S01]  /*1380*/  F2F.F64.F32 R18, R0 ;  /* 0x0000000000127310 */ /* 0x0000620000201800 */
[----:B------:R-:W-:Y:S05]  /*1390*/  BRA `(.L_x_7931) ;  /* 0x00000c1000007947 */ /* 0x000fea0003800000 */
.L_x_7934:
        /* <DEDUP_REMOVED lines=10> */
.L_x_7937:
[----:B------:R-:W2:Y:S02]  /*1440*/  LDG.E.U16 R2, [R2.64] ;  /* 0x0000002402027981 */ /* 0x000ea4000c1e1500 */
[----:B--2---:R-:W-:-:S05]  /*1450*/  HADD2.F32 R0, -RZ, R2.H0_H0 ;  /* 0x20000002ff007230 */ /* 0x004fca0000004100 */
[----:B------:R-:W-:-:S04]  /*1460*/  FMUL.FTZ R0, R0, 1 ;  /* 0x3f80000000007820 */ /* 0x000fc80000410000 */
[----:B------:R0:W1:Y:S01]  /*1470*/  F2F.F64.F32 R18, R0 ;  /* 0x0000000000127310 */ /* 0x0000620000201800 */
[----:B------:R-:W-:Y:S05]  /*1480*/  BRA `(.L_x_7931) ;  /* 0x00000b2000007947 */ /* 0x000fea0003800000 */
.L_x_7936:
[----:B------:R0:W5:Y:S01]  /*1490*/  LDG.E.64 R18, [R2.64] ;  /* 0x0000002402127981 */ /* 0x000162000c1e1b00 */
[----:B------:R-:W-:Y:S05]  /*14a0*/  BRA `(.L_x_7931) ;  /* 0x00000b0000007947 */ /* 0x000fea0003800000 */
.L_x_7926:
        /* <DEDUP_REMOVED lines=13> */
.L_x_7940:
[----:B------:R0:W5:Y:S01]  /*1580*/  LDG.E.64 R18, [R2.64] ;  /* 0x0000002402127981 */ /* 0x000162000c1e1b00 */
[----:B------:R-:W-:Y:S05]  /*1590*/  BRA `(.L_x_7931) ;  /* 0x00000a1000007947 */ /* 0x000fea0003800000 */
.L_x_7939:
        /* <DEDUP_REMOVED lines=28> */
.L_x_7942:
        /* <DEDUP_REMOVED lines=15> */
.L_x_7941:
[----:B------:R-:W2:Y:S02]  /*1850*/  LDG.E.U16 R0, [R2.64] ;  /* 0x0000002402007981 */ /* 0x000ea4000c1e1500 */
[----:B--2---:R-:W-:-:S05]  /*1860*/  PRMT R0, RZ, 0x5410, R0 ;  /* 0x00005410ff007816 */ /* 0x004fca0000000000 */
[----:B------:R-:W-:-:S04]  /*1870*/  FMUL.FTZ R0, R0, 1 ;  /* 0x3f80000000007820 */ /* 0x000fc80000410000 */
[----:B------:R0:W1:Y:S01]  /*1880*/  F2F.F64.F32 R18, R0 ;  /* 0x0000000000127310 */ /* 0x0000620000201800 */
[----:B------:R-:W-:Y:S05]  /*1890*/  BRA `(.L_x_7931) ;  /* 0x0000071000007947 */ /* 0x000fea0003800000 */
.L_x_7938:
        /* <DEDUP_REMOVED lines=11> */
.L_x_7945:
        /* <DEDUP_REMOVED lines=21> */
.L_x_7949:
[----:B------:R-:W-:Y:S05]  /*1aa0*/  BSYNC B1 ;  /* 0x0000000000017941 */ /* 0x000fea0003800000 */
.L_x_7948:
[----:B------:R-:W-:Y:S01]  /*1ab0*/  LEA R3, R0, 0x3b800000, 0x17 ;  /* 0x3b80000000037811 */ /* 0x000fe200078eb8ff */
[----:B------:R-:W-:-:S05]  /*1ac0*/  IMAD.SHL.U32 R0, R2, 0x100000, RZ ;  /* 0x0010000002007824 */ /* 0x000fca00078e00ff */
[----:B------:R-:W-:Y:S02]  /*1ad0*/  LOP3.LUT R0, R3, R0, R4, 0xfe, !PT ;  /* 0x0000000003007212 */ /* 0x000fe400078efe04 */
.L_x_7947:
[----:B------:R-:W-:Y:S05]  /*1ae0*/  BSYNC B0 ;  /* 0x0000000000007941 */ /* 0x000fea0003800000 */
.L_x_7946:
[----:B------:R-:W-:-:S04]  /*1af0*/  FMUL.FTZ R0, R0, 1 ;  /* 0x3f80000000007820 */ /* 0x000fc80000410000 */
[----:B------:R0:W1:Y:S01]  /*1b00*/  F2F.F64.F32 R18, R0 ;  /* 0x0000000000127310 */ /* 0x0000620000201800 */
[----:B------:R-:W-:Y:S05]  /*1b10*/  BRA `(.L_x_7931) ;  /* 0x0000049000007947 */ /* 0x000fea0003800000 */
.L_x_7944:
        /* <DEDUP_REMOVED lines=21> */
.L_x_7953:
[----:B------:R-:W-:Y:S05]  /*1c70*/  BSYNC B1 ;  /* 0x0000000000017941 */ /* 0x000fea0003800000 */
.L_x_7952:
[----:B------:R-:W-:Y:S01]  /*1c80*/  LEA R3, R0, 0x37800000, 0x17 ;  /* 0x3780000000037811 */ /* 0x000fe200078eb8ff */
[----:B------:R-:W-:-:S05]  /*1c90*/  IMAD.SHL.U32 R0, R2, 0x200000, RZ ;  /* 0x0020000002007824 */ /* 0x000fca00078e00ff */
[----:B------:R-:W-:Y:S02]  /*1ca0*/  LOP3.LUT R0, R3, R0, R4, 0xfe, !PT ;  /* 0x0000000003007212 */ /* 0x000fe400078efe04 */
.L_x_7951:
[----:B------:R-:W-:Y:S05]  /*1cb0*/  BSYNC B0 ;  /* 0x0000000000007941 */ /* 0x000fea0003800000 */
.L_x_7950:
[----:B------:R-:W-:-:S04]  /*1cc0*/  FMUL.FTZ R0, R0, 1 ;  /* 0x3f80000000007820 */ /* 0x000fc80000410000 */
[----:B------:R0:W1:Y:S01]  /*1cd0*/  F2F.F64.F32 R18, R0 ;  /* 0x0000000000127310 */ /* 0x0000620000201800 */
[----:B------:R-:W-:Y:S05]  /*1ce0*/  BRA `(.L_x_7931) ;  /* 0x000002c000007947 */ /* 0x000fea0003800000 */
.L_x_7943:
        /* <DEDUP_REMOVED lines=14> */
.L_x_7957:
[----:B------:R-:W-:Y:S05]  /*1dd0*/  BSYNC B0 ;  /* 0x0000000000007941 */ /* 0x000fea0003800000 */
.L_x_7956:
[----:B------:R-:W-:-:S04]  /*1de0*/  FMUL.FTZ R0, R0, 1 ;  /* 0x3f80000000007820 */ /* 0x000fc80000410000 */
[----:B------:R0:W1:Y:S01]  /*1df0*/  F2F.F64.F32 R18, R0 ;  /* 0x0000000000127310 */ /* 0x0000620000201800 */
[----:B------:R-:W-:Y:S05]  /*1e00*/  BRA `(.L_x_7931) ;  /* 0x000001a000007947 */ /* 0x000fea0003800000 */
.L_x_7930:
        /* <DEDUP_REMOVED lines=21> */
.L_x_7955:
[----:B------:R-:W2:Y:S02]  /*1f60*/  LDG.E.64 R18, [R2.64] ;  /* 0x0000002402127981 */ /* 0x000ea4000c1e1b00 */
[----:B--2---:R-:W0:Y:S01]  /*1f70*/  I2F.F64.U64 R18, R18 ;  /* 0x0000001200127312 */ /* 0x004e220000301800 */
[----:B------:R-:W-:Y:S05]  /*1f80*/  BRA `(.L_x_7931) ;  /* 0x0000002000007947 */ /* 0x000fea0003800000 */
.L_x_7954:
[----:B------:R-:W2:Y:S02]  /*1f90*/  LDG.E R2, [R2.64] ;  /* 0x0000002402027981 */ /* 0x000ea4000c1e1900 */
[----:B--2---:R0:W1:Y:S02]  /*1fa0*/  I2F.F64.U32 R18, R2 ;  /* 0x0000000200127312 */ /* 0x0040640000201800 */
.L_x_7931:
        /* <DEDUP_REMOVED lines=15> */
[----:B--2---:R-:W0:Y:S01]  /*20a0*/  I2F.F64.S16 R2, R2 ;  /* 0x0000000200027312 */ /* 0x004e220000101c00 */
[----:B------:R-:W-:Y:S05]  /*20b0*/  BRA `(.L_x_7963) ;  /* 0x00000e2000007947 */ /* 0x000fea0003800000 */
.L_x_7961:
[----:B------:R-:W2:Y:S02]  /*20c0*/  LDG.E.U8 R2, [R24.64] ;  /* 0x0000002418027981 */ /* 0x000ea4000c1e1100 */
[----:B--2---:R-:W0:Y:S01]  /*20d0*/  I2F.F64.U16 R2, R2 ;  /* 0x0000000200027312 */ /* 0x004e220000101800 */
[----:B------:R-:W-:Y:S05]  /*20e0*/  BRA `(.L_x_7963) ;  /* 0x00000df000007947 */ /* 0x000fea0003800000 */
.L_x_7960:
        /* <DEDUP_REMOVED lines=9> */
.L_x_7965:
[----:B------:R-:W2:Y:S02]  /*2180*/  LDG.E R2, [R24.64] ;  /* 0x0000002418027981 */ /* 0x000ea4000c1e1900 */
[----:B--2---:R-:W0:Y:S01]  /*2190*/  I2F.F64 R2, R2 ;  /* 0x0000000200027312 */ /* 0x004e220000201c00 */
[----:B------:R-:W-:Y:S05]  /*21a0*/  BRA `(.L_x_7963) ;  /* 0x00000d3000007947 */ /* 0x000fea0003800000 */
.L_x_7964:
[----:B------:R-:W2:Y:S02]  /*21b0*/  LDG.E.U16 R2, [R24.64] ;  /* 0x0000002418027981 */ /* 0x000ea4000c1e1500 */
[----:B--2---:R-:W0:Y:S01]  /*21c0*/  I2F.F64.S16 R2, R2 ;  /* 0x0000000200027312 */ /* 0x004e220000101c00 */
[----:B------:R-:W-:Y:S05]  /*21d0*/  BRA `(.L_x_7963) ;  /* 0x00000d0000007947 */ /* 0x000fea0003800000 */
.L_x_7959:
        /* <DEDUP_REMOVED lines=10> */
.L_x_7967:
[----:B------:R-:W2:Y:S02]  /*2280*/  LDG.E.U16 R0, [R24.64] ;  /* 0x0000002418007981 */ /* 0x000ea4000c1e1500 */
[----:B--2---:R-:W-:-:S05]  /*2290*/  HADD2.F32 R0, -RZ, R0.H0_H0 ;  /* 0x20000000ff007230 */ /* 0x004fca0000004100 */
[----:B------:R-:W-:-:S04]  /*22a0*/  FMUL.FTZ R0, R0, 1 ;  /* 0x3f80000000007820 */ /* 0x000fc80000410000 */
[----:B------:R0:W2:Y:S01]  /*22b0*/  F2F.F64.F32 R2, R0 ;  /* 0x0000000000027310 */ /* 0x0000a20000201800 */
[----:B------:R-:W-:Y:S05]  /*22c0*/  BRA `(.L_x_7963) ;  /* 0x00000c1000007947 */ /* 0x000fea0003800000 */
.L_x_7966:
        /* <DEDUP_REMOVED lines=10> */
.L_x_7969:
[----:B------:R-:W2:Y:S02]  /*2370*/  LDG.E.U16 R24, [R24.64] ;  /* 0x0000002418187981 */ /* 0x000ea4000c1e1500 */
[----:B--2---:R-:W-:-:S05]  /*2380*/  HADD2.F32 R0, -RZ, R24.H0_H0 ;  /* 0x20000018ff007230 */ /* 0x004fca0000004100 */
[----:B------:R-:W-:-:S04]  /*2390*/  FMUL.FTZ R0, R0, 1 ;  /* 0x3f80000000007820 */ /* 0x000fc80000410000 */
[----:B------:R0:W2:Y:S01]  /*23a0*/  F2F.F64.F32 R2, R0 ;  /* 0x0000000000027310 */ /* 0x0000a20000201800 */
[----:B------:R-:W-:Y:S05]  /*23b0*/  BRA `(.L_x_7963) ;  /* 0x00000b2000007947 */ /* 0x000fea0003800000 */
.L_x_7968:
[----:B------:R0:W5:Y:S01]  /*23c0*/  LDG.E.64 R2, [R24.64] ;  /* 0x0000002418027981 */ /* 0x000162000c1e1b00 */
[----:B------:R-:W-:Y:S05]  /*23d0*/  BRA `(.L_x_7963) ;  /* 0x00000b0000007947 */ /* 0x000fea0003800000 */
.L_x_7958:
        /* <DEDUP_REMOVED lines=13> */
.L_x_7972:
[----:B------:R0:W5:Y:S01]  /*24b0*/  LDG.E.64 R2, [R24.64] ;  /* 0x0000002418027981 */ /* 0x000162000c1e1b00 */
[----:B------:R-:W-:Y:S05]  /*24c0*/  BRA `(.L_x_7963) ;  /* 0x00000a1000007947 */ /* 0x000fea0003800000 */
.L_x_7971:
        /* <DEDUP_REMOVED lines=25> */
[----:B------:R-:W-:-:S06]  /*2660*/  FMUL.FTZ R3, R3, 1 ;  /* 0x3f80000003037820 */ /* 0x000fcc0000410000 */
[----:B------:R-:W0:Y:S01]  /*2670*/  F2F.F64.F32 R2, R3 ;  /* 0x0000000300027310 */ /* 0x000e220000201800 */
[----:B------:R-:W-:Y:S05]  /*2680*/  BRA `(.L_x_7963) ;  /* 0x0000085000007947 */ /* 0x000fea0003800000 */
.L_x_7974:
        /* <DEDUP_REMOVED lines=12> */
[----:B------:R-:W-:-:S06]  /*2750*/  FMUL.FTZ R2, R2, 1 ;  /* 0x3f80000002027820 */ /* 0x000fcc0000410000 */
[----:B------:R-:W0:Y:S01]  /*2760*/  F2F.F64.F32 R2, R2 ;  /* 0x0000000200027310 */ /* 0x000e220000201800 */
[----:B------:R-:W-:Y:S05]  /*2770*/  BRA `(.L_x_7963) ;  /* 0x0000076000007947 */ /* 0x000fea0003800000 */
.L_x_7973:
[----:B------:R-:W2:Y:S02]  /*2780*/  LDG.E.U16 R0, [R24.64] ;  /* 0x0000002418007981 */ /* 0x000ea4000c1e1500 */
[----:B--2---:R-:W-:-:S05]  /*2790*/  PRMT R0, RZ, 0x5410, R0 ;  /* 0x00005410ff007816 */ /* 0x004fca0000000000 */
[----:B------:R-:W-:-:S04]  /*27a0*/  FMUL.FTZ R0, R0, 1 ;  /* 0x3f80000000007820 */ /* 0x000fc80000410000 */
[----:B------:R0:W2:Y:S01]  /*27b0*/  F2F.F64.F32 R2, R0 ;  /* 0x0000000000027310 */ /* 0x0000a20000201800 */
[----:B------:R-:W-:Y:S05]  /*27c0*/  BRA `(.L_x_7963) ;  /* 0x0000071000007947 */ /* 0x000fea0003800000 */
.L_x_7970:
        /* <DEDUP_REMOVED lines=9> */
[----:B--2---:R-:W0:Y:S01]  /*2860*/  I2F.F64.U16 R2, R2 ;  /* 0x0000000200027312 */ /* 0x004e220000101800 */
[----:B------:R-:W-:Y:S05]  /*2870*/  BRA `(.L_x_7963) ;  /* 0x0000066000007947 */ /* 0x000fea0003800000 */
.L_x_7977:
        /* <DEDUP_REMOVED lines=21> */
.L_x_7981:
[----:B------:R-:W-:Y:S05]  /*29d0*/  BSYNC B1 ;  /* 0x0000000000017941 */ /* 0x000fea0003800000 */
.L_x_7980:
[----:B------:R-:W-:Y:S01]  /*29e0*/  LEA R3, R0, 0x3b800000, 0x17 ;  /* 0x3b80000000037811 */ /* 0x000fe200078eb8ff */
[----:B------:R-:W-:-:S05]  /*29f0*/  IMAD.SHL.U32 R0, R2, 0x100000, RZ ;  /* 0x0010000002007824 */ /* 0x000fca00078e00ff */
[----:B------:R-:W-:Y:S02]  /*2a00*/  LOP3.LUT R0, R3, R0, R4, 0xfe, !PT ;  /* 0x0000000003007212 */ /* 0x000fe400078efe04 */
.L_x_7979:
[----:B------:R-:W-:Y:S05]  /*2a10*/  BSYNC B0 ;  /* 0x0000000000007941 */ /* 0x000fea0003800000 */
.L_x_7978:
[----:B------:R-:W-:-:S04]  /*2a20*/  FMUL.FTZ R0, R0, 1 ;  /* 0x3f80000000007820 */ /* 0x000fc80000410000 */
[----:B------:R0:W2:Y:S01]  /*2a30*/  F2F.F64.F32 R2, R0 ;  /* 0x0000000000027310 */ /* 0x0000a20000201800 */
[----:B------:R-:W-:Y:S05]  /*2a40*/  BRA `(.L_x_7963) ;  /* 0x0000049000007947 */ /* 0x000fea0003800000 */
.L_x_7976:
        /* <DEDUP_REMOVED lines=21> */
.L_x_7985:
[----:B------:R-:W-:Y:S05]  /*2ba0*/  BSYNC B1 ;  /* 0x0000000000017941 */ /* 0x000fea0003800000 */
.L_x_7984:
[----:B------:R-:W-:Y:S01]  /*2bb0*/  LEA R3, R0, 0x37800000, 0x17 ;  /* 0x3780000000037811 */ /* 0x000fe200078eb8ff */
[----:B------:R-:W-:-:S05]  /*2bc0*/  IMAD.SHL.U32 R0, R2, 0x200000, RZ ;  /* 0x0020000002007824 */ /* 0x000fca00078e00ff */
[----:B------:R-:W-:Y:S02]  /*2bd0*/  LOP3.LUT R0, R3, R0, R4, 0xfe, !PT ;  /* 0x0000000003007212 */ /* 0x000fe400078efe04 */
.L_x_7983:
[----:B------:R-:W-:Y:S05]  /*2be0*/  BSYNC B0 ;  /* 0x0000000000007941 */ /* 0x000fea0003800000 */
.L_x_7982:
[----:B------:R-:W-:-:S04]  /*2bf0*/  FMUL.FTZ R0, R0, 1 ;  /* 0x3f80000000007820 */ /* 0x000fc80000410000 */
[----:B------:R0:W2:Y:S01]  /*2c00*/  F2F.F64.F32 R2, R0 ;  /* 0x0000000000027310 */ /* 0x0000a20000201800 */
[----:B------:R-:W-:Y:S05]  /*2c10*/  BRA `(.L_x_7963) ;  /* 0x000002c000007947 */ /* 0x000fea0003800000 */
.L_x_7975:
        /* <DEDUP_REMOVED lines=14> */
.L_x_7989:
[----:B------:R-:W-:Y:S05]  /*2d00*/  BSYNC B0 ;  /* 0x0000000000007941 */ /* 0x000fea0003800000 */
.L_x_7988:
[----:B------:R-:W-:-:S04]  /*2d10*/  FMUL.FTZ R0, R0, 1 ;  /* 0x3f80000000007820 */ /* 0x000fc80000410000 */
[----:B------:R0:W2:Y:S01]  /*2d20*/  F2F.F64.F32 R2, R0 ;  /* 0x0000000000027310 */ /* 0x0000a20000201800 */
[----:B------:R-:W-:Y:S05]  /*2d30*/  BRA `(.L_x_7963) ;  /* 0x000001a000007947 */ /* 0x000fea0003800000 */
.L_x_7962:
        /* <DEDUP_REMOVED lines=21> */
.L_x_7987:
[----:B------:R-:W2:Y:S02]  /*2e90*/  LDG.E.64 R2, [R24.64] ;  /* 0x0000002418027981 */ /* 0x000ea4000c1e1b00 */
[----:B--2---:R-:W0:Y:S01]  /*2ea0*/  I2F.F64.U64 R2, R2 ;  /* 0x0000000200027312 */ /* 0x004e220000301800 */
[----:B------:R-:W-:Y:S05]  /*2eb0*/  BRA `(.L_x_7963) ;  /* 0x0000002000007947 */ /* 0x000fea0003800000 */
.L_x_7986:
[----:B------:R-:W2:Y:S02]  /*2ec0*/  LDG.E R2, [R24.64] ;  /* 0x0000002418027981 */ /* 0x000ea4000c1e1900 */
[----:B--2---:R-:W0:Y:S02]  /*2ed0*/  I2F.F64.U32 R2, R2 ;  /* 0x0000000200027312 */ /* 0x004e240000201800 */
.L_x_7963:
[----:B------:R-:W-:Y:S01]  /*2ee0*/  IMAD.MOV.U32 R4, RZ, RZ, 0x652b82fe ;  /* 0x652b82feff047424 */ /* 0x000fe200078e00ff */
[----:B------:R-:W-:Y:S01]  /*2ef0*/  BSSY B0, `(.L_x_7990) ;  /* 0x0000025000007945 */ /* 0x000fe20003800000 */
[----:B------:R-:W-:Y:S02]  /*2f00*/  IMAD.MOV.U32 R5, RZ, RZ, 0x3ff71547 ;  /* 0x3ff71547ff057424 */ /* 0x000fe400078e00ff */
[----:B------:R-:W-:-:S02]  /*2f10*/  IMAD.MOV.U32 R10, RZ, RZ, 0x69ce2bdf ;  /* 0x69ce2bdfff0a7424 */ /* 0x000fc400078e00ff */
[----:B------:R-:W-:Y:S02]  /*2f20*/  IMAD.MOV.U32 R11, RZ, RZ, 0x3e5ade15 ;  /* 0x3e5ade15ff0b7424 */ /* 0x000fe400078e00ff */
[----:B0-2--5:R-:W0:-:S06]  /*2f30*/  DFMA R4, -R2, R4, 6.75539944105574400000e+15 ;  /* 0x433800000204742b */ /* 0x025e0c0000000104 */
        /* <DEDUP_REMOVED lines=32> */
.L_x_7991:
[----:B------:R-:W-:Y:S05]  /*3140*/  BSYNC B0 ;  /* 0x0000000000007941 */ /* 0x000fea0003800000 */
.L_x_7990:
        /* <DEDUP_REMOVED lines=11> */
[----:B--2---:R-:W-:Y:S01]  /*3200*/  LOP3.LUT R4, R9, 0x7fffffff, RZ, 0xc0, !PT ;  /* 0x7fffffff09047812 */ /* 0x004fe200078ec0ff */
[----:B------:R-:W-:Y:S01]  /*3210*/  IMAD.MOV.U32 R2, RZ, RZ, R8 ;  /* 0x000000ffff027224 */ /* 0x000fe200078e0008 */
[----:B------:R-:W-:Y:S02]  /*3220*/  MOV R0, 0x3250 ;  /* 0x0000325000007802 */ /* 0x000fe40000000f00 */
[----:B------:R-:W-:Y:S02]  /*3230*/  IADD3 R4, R4, -0x100000, RZ ;  /* 0xfff0000004047810 */ /* 0x000fe40007ffe0ff */
[----:B01----:R-:W-:Y:S05]  /*3240*/  CALL.REL.NOINC `($__internal_6_$__cuda_sm20_dblrcp_rn_slowpath_v3) ;  /* 0x0000d70000007944 */ /* 0x003fea0003c00000 */
.L_x_7993:
[----:B------:R-:W-:Y:S05]  /*3250*/  BSYNC B0 ;  /* 0x0000000000007941 */ /* 0x000fea0003800000 */
.L_x_7992:
[----:B------:R-:W3:Y:S01]  /*3260*/  LDC.U8 R2, c[0x0][0x3e1] ;  /* 0x0000f840ff027b82 */ /* 0x000ee20000000000 */
[----:B-12---:R1:W2:Y:S01]  /*3270*/  DMUL R4, R4, R18 ;  /* 0x0000001204047228 */ /* 0x0062a20000000000 */
[----:B---3--:R-:W-:-:S04]  /*3280*/  PRMT R0, R2, 0x9910, RZ ;  /* 0x0000991002007816 */ /* 0x008fc800000000ff */
        /* <DEDUP_REMOVED lines=13> */
.L_x_7997:
[----:B------:R-:W1:Y:S02]  /*3360*/  F2I.S64.F64.TRUNC R4, R4 ;  /* 0x0000000400047311 */ /* 0x000e64000030d900 */
[----:B-1----:R-:W-:-:S05]  /*3370*/  IMAD.MOV.U32 R3, RZ, RZ, R4 ;  /* 0x000000ffff037224 */ /* 0x002fca00078e0004 */
[----:B------:R1:W-:Y:S01]  /*3380*/  STG.E.U8 [R16.64], R3 ;  /* 0x0000000310007986 */ /* 0x0003e2000c101124 */
[----:B------:R-:W-:Y:S05]  /*3390*/  BRA `(.L_x_7999) ;  /* 0x00000ed000007947 */ /* 0x000fea0003800000 */
.L_x_7996:
        /* <DEDUP_REMOVED lines=9> */
.L_x_8001:
[----:B------:R-:W1:Y:S02]  /*3430*/  F2I.F64.TRUNC R5, R4 ;  /* 0x0000000400057311 */ /* 0x000e64000030d100 */
[----:B-1----:R1:W-:Y:S01]  /*3440*/  STG.E [R16.64], R5 ;  /* 0x0000000510007986 */ /* 0x0023e2000c101924 */
[----:B------:R-:W-:Y:S05]  /*3450*/  BRA `(.L_x_7999) ;  /* 0x00000e1000007947 */ /* 0x000fea0003800000 */
.L_x_8000:
[----:B------:R-:W1:Y:S02]  /*3460*/  F2I.F64.TRUNC R5, R4 ;  /* 0x0000000400057311 */ /* 0x000e64000030d100 */
[----:B-1----:R1:W-:Y:S01]  /*3470*/  STG.E.U16 [R16.64], R5 ;  /* 0x0000000510007986 */ /* 0x0023e2000c101524 */
[----:B------:R-:W-:Y:S05]  /*3480*/  BRA `(.L_x_7999) ;  /* 0x00000de000007947 */ /* 0x000fea0003800000 */
.L_x_7995:
        /* <DEDUP_REMOVED lines=11> */
.L_x_8003:
[----:B------:R-:W1:Y:S01]  /*3540*/  F2F.F32.F64 R0, R4 ;  /* 0x0000000400007310 */ /* 0x000e620000301000 */
[----:B------:R-:W1:-:S14]  /*3550*/  DSETP.GEU.AND P0, PT, |R4|, c[0x2][0x58], PT ;  /* 0x008016000400762a */ /* 0x000e5c0003f0e200 */
[----:B-1----:R-:W-:-:S05]  /*3560*/  @!P0 FMUL R0, R0, 1.175494350822287508e-38 ;  /* 0x0080000000008820 */ /* 0x002fca0000400000 */
[----:B------:R-:W-:-:S05]  /*3570*/  F2FP.PACK_AB R0, RZ, R0 ;  /* 0x00000000ff00723e */ /* 0x000fca00000000ff */
[----:B------:R1:W-:Y:S01]  /*3580*/  STG.E.U16 [R16.64], R0 ;  /* 0x0000000010007986 */ /* 0x0003e2000c101524 */
[----:B------:R-:W-:Y:S05]  /*3590*/  BRA `(.L_x_7999) ;  /* 0x00000cd000007947 */ /* 0x000fea0003800000 */
.L_x_8002:
[----:B------:R-:W-:-:S13]  /*35a0*/  ISETP.NE.AND P0, PT, R0, 0x7, PT ;  /* 0x000000070000780c */ /* 0x000fda0003f05270 */
[----:B------:R-:W-:Y:S05]  /*35b0*/  @!P0 BRA `(.L_x_8004) ;  /* 0x0000011000008947 */ /* 0x000fea0003800000 */
[----:B------:R-:W-:-:S13]  /*35c0*/  ISETP.NE.AND P0, PT, R0, 0x8, PT ;  /* 0x000000080000780c */ /* 0x000fda0003f05270 */
[----:B------:R-:W-:Y:S05]  /*35d0*/  @!P0 BRA `(.L_x_8005) ;  /* 0x0000008000008947 */ /* 0x000fea0003800000 */
[----:B------:R-:W-:-:S13]  /*35e0*/  ISETP.NE.AND P0, PT, R0, 0x9, PT ;  /* 0x000000090000780c */ /* 0x000fda0003f05270 */
[----:B------:R-:W-:Y:S05]  /*35f0*/  @P0 BRA `(.L_x_7998) ;  /* 0x00000ae000000947 */ /* 0x000fea0003800000 */
[----:B------:R-:W1:Y:S01]  /*3600*/  F2F.F32.F64 R2, R4 ;  /* 0x0000000400027310 */ /* 0x000e620000301000 */
[----:B------:R-:W1:Y:S01]  /*3610*/  DSETP.GEU.AND P0, PT, |R4|, c[0x2][0x58], PT ;  /* 0x008016000400762a */ /* 0x000e620003f0e200 */
[----:B------:R-:W-:-:S13]  /*3620*/  IMAD.MOV.U32 R3, RZ, RZ, RZ ;  /* 0x000000ffff037224 */ /* 0x000fda00078e00ff */
[----:B-1----:R-:W-:-:S05]  /*3630*/  @!P0 FMUL R2, R2, 1.175494350822287508e-38 ;  /* 0x0080000002028820 */ /* 0x002fca0000400000 */
[----:B------:R1:W-:Y:S01]  /*3640*/  STG.E.64 [R16.64], R2 ;  /* 0x0000000210007986 */ /* 0x0003e2000c101b24 */
[----:B------:R-:W-:Y:S05]  /*3650*/  BRA `(.L_x_7999) ;  /* 0x00000c1000007947 */ /* 0x000fea0003800000 */
.L_x_8005:
[----:B------:R-:W1:Y:S01]  /*3660*/  F2F.F32.F64 R0, R4 ;  /* 0x0000000400007310 */ /* 0x000e620000301000 */
[----:B------:R-:W1:-:S14]  /*3670*/  DSETP.GEU.AND P0, PT, |R4|, c[0x2][0x58], PT ;  /* 0x008016000400762a */ /* 0x000e5c0003f0e200 */
[----:B-1----:R-:W-:-:S05]  /*3680*/  @!P0 FMUL R0, R0, 1.175494350822287508e-38 ;  /* 0x0080000000008820 */ /* 0x002fca0000400000 */
[----:B------:R-:W-:-:S04]  /*3690*/  F2FP.PACK_AB R3, RZ, R0 ;  /* 0x00000000ff03723e */ /* 0x000fc800000000ff */
[----:B------:R-:W-:-:S05]  /*36a0*/  PRMT R3, R3, 0x5410, RZ ;  /* 0x0000541003037816 */ /* 0x000fca00000000ff */
[----:B------:R1:W-:Y:S01]  /*36b0*/  STG.E [R16.64], R3 ;  /* 0x0000000310007986 */ /* 0x0003e2000c101924 */
[----:B------:R-:W-:Y:S05]  /*36c0*/  BRA `(.L_x_7999) ;  /* 0x00000ba000007947 */ /* 0x000fea0003800000 */
.L_x_8004:
[----:B------:R1:W-:Y:S01]  /*36d0*/  STG.E.64 [R16.64], R4 ;  /* 0x0000000410007986 */ /* 0x0003e2000c101b24 */
[----:B------:R-:W-:Y:S05]  /*36e0*/  BRA `(.L_x_7999) ;  /* 0x00000b8000007947 */ /* 0x000fea0003800000 */
.L_x_7994:
        /* <DEDUP_REMOVED lines=12> */
.L_x_8008:
[----:B0-----:R-:W-:-:S05]  /*37b0*/  CS2R R6, SRZ ;  /* 0x0000000000067805 */ /* 0x001fca000001ff00 */
[----:B------:R0:W-:Y:S01]  /*37c0*/  STG.E.128 [R16.64], R4 ;  /* 0x0000000410007986 */ /* 0x0001e2000c101d24 */
[----:B------:R-:W-:Y:S05]  /*37d0*/  BRA `(.L_x_7999) ;  /* 0x00000a9000007947 */ /* 0x000fea0003800000 */
.L_x_8007:
        /* <DEDUP_REMOVED lines=23> */
.L_x_8012:
[----:B------:R-:W-:Y:S05]  /*3950*/  BSYNC B0 ;  /* 0x0000000000007941 */ /* 0x000fea0003800000 */
.L_x_8011:
[----:B------:R-:W-:-:S05]  /*3960*/  LOP3.LUT R3, R0, R3, RZ, 0xfc, !PT ;  /* 0x0000000300037212 */ /* 0x000fca00078efcff */
[----:B------:R0:W-:Y:S01]  /*3970*/  STG.E.U8 [R16.64], R3 ;  /* 0x0000000310007986 */ /* 0x0001e2000c101124 */
[----:B------:R-:W-:Y:S05]  /*3980*/  BRA `(.L_x_7999) ;  /* 0x000008e000007947 */ /* 0x000fea0003800000 */
.L_x_8010:
[----:B------:R-:W1:Y:S01]  /*3990*/  F2F.F32.F64 R3, R4 ;  /* 0x0000000400037310 */ /* 0x000e620000301000 */
[----:B------:R-:W1:Y:S01]  /*39a0*/  DSETP.GEU.AND P0, PT, |R4|, c[0x2][0x58], PT ;  /* 0x008016000400762a */ /* 0x000e620003f0e200 */
[----:B------:R-:W-:-:S13]  /*39b0*/  BSSY B0, `(.L_x_8013) ;  /* 0x0000010000007945 */ /* 0x000fda0003800000 */
[----:B-1----:R-:W-:-:S05]  /*39c0*/  @!P0 FMUL R3, R3, 1.175494350822287508e-38 ;  /* 0x0080000003038820 */ /* 0x002fca0000400000 */
        /* <DEDUP_REMOVED lines=11> */
.L_x_8014:
[----:B------:R-:W-:Y:S01]  /*3a80*/  IMAD.MOV.U32 R0, RZ, RZ, 0x7f ;  /* 0x0000007fff007424 */ /* 0x000fe200078e00ff */
[----:B------:R-:W-:-:S04]  /*3a90*/  ISETP.GT.U32.AND P0, PT, R2, 0x7f800000, PT ;  /* 0x7f8000000200780c */ /* 0x000fc80003f04070 */
[----:B------:R-:W-:-:S04]  /*3aa0*/  SEL R0, R0, 0x7c, P0 ;  /* 0x0000007c00007807 */ /* 0x000fc80000000000 */
.L_x_8015:
[----:B------:R-:W-:Y:S05]  /*3ab0*/  BSYNC B0 ;  /* 0x0000000000007941 */ /* 0x000fea0003800000 */
.L_x_8013:
[----:B------:R-:W-:-:S04]  /*3ac0*/  LOP3.LUT R2, R3, 0x80000000, RZ, 0xc0, !PT ;  /* 0x8000000003027812 */ /* 0x000fc800078ec0ff */
[----:B------:R-:W-:-:S04]  /*3ad0*/  SHF.R.U32.HI R3, RZ, 0x18, R2 ;  /* 0x00000018ff037819 */ /* 0x000fc80000011602 */
[----:B------:R-:W-:-:S05]  /*3ae0*/  LOP3.LUT R3, R0, R3, RZ, 0xfc, !PT ;  /* 0x0000000300037212 */ /* 0x000fca00078efcff */
[----:B------:R1:W-:Y:S01]  /*3af0*/  STG.E.U8 [R16.64], R3 ;  /* 0x0000000310007986 */ /* 0x0003e2000c101124 */
[----:B------:R-:W-:Y:S05]  /*3b00*/  BRA `(.L_x_7999) ;  /* 0x0000076000007947 */ /* 0x000fea0003800000 */
.L_x_8009:
[----:B------:R-:W1:Y:S01]  /*3b10*/  F2F.F32.F64 R0, R4 ;  /* 0x0000000400007310 */ /* 0x000e620000301000 */
[----:B------:R-:W1:-:S14]  /*3b20*/  DSETP.GEU.AND P0, PT, |R4|, c[0x2][0x58], PT ;  /* 0x008016000400762a */ /* 0x000e5c0003f0e200 */
[----:B-1----:R-:W-:-:S05]  /*3b30*/  @!P0 FMUL R0, R0, 1.175494350822287508e-38 ;  /* 0x0080000000008820 */ /* 0x002fca0000400000 */
[----:B------:R-:W-:-:S05]  /*3b40*/  F2FP.BF16.PACK_AB R0, RZ, R0 ;  /* 0x00000000ff00723e */ /* 0x000fca00000010ff */
[----:B------:R1:W-:Y:S01]  /*3b50*/  STG.E.U16 [R16.64], R0 ;  /* 0x0000000010007986 */ /* 0x0003e2000c101524 */
[----:B------:R-:W-:Y:S05]  /*3b60*/  BRA `(.L_x_7999) ;  /* 0x0000070000007947 */ /* 0x000fea0003800000 */
.L_x_8006:
        /* <DEDUP_REMOVED lines=11> */
.L_x_8018:
[----:B------:R-:W1:Y:S01]  /*3c20*/  F2F.F32.F64 R3, R4 ;  /* 0x0000000400037310 */ /* 0x000e620000301000 */
[----:B------:R-:W1:Y:S01]  /*3c30*/  DSETP.GEU.AND P0, PT, |R4|, c[0x2][0x58], PT ;  /* 0x008016000400762a */ /* 0x000e620003f0e200 */
[----:B------:R-:W-:Y:S01]  /*3c40*/  BSSY B0, `(.L_x_8019) ;  /* 0x0000015000007945 */ /* 0x000fe20003800000 */
[----:B------:R-:W-:-:S12]  /*3c50*/  IMAD.MOV.U32 R8, RZ, RZ, 0x80 ;  /* 0x00000080ff087424 */ /* 0x000fd800078e00ff */
[----:B-1----:R-:W-:-:S05]  /*3c60*/  @!P0 FMUL R3, R3, 1.175494350822287508e-38 ;  /* 0x0080000003038820 */ /* 0x002fca0000400000 */
        /* <DEDUP_REMOVED lines=14> */
.L_x_8021:
[----:B------:R-:W-:-:S04]  /*3d50*/  LOP3.LUT R2, R3, 0x80000000, RZ, 0xc0, !PT ;  /* 0x8000000003027812 */ /* 0x000fc800078ec0ff */
[----:B------:R-:W-:-:S04]  /*3d60*/  SHF.R.U32.HI R3, RZ, 0x18, R2 ;  /* 0x00000018ff037819 */ /* 0x000fc80000011602 */
[----:B------:R-:W-:-:S04]  /*3d70*/  LOP3.LUT R0, R0, R3, RZ, 0xfc, !PT ;  /* 0x0000000300007212 */ /* 0x000fc800078efcff */
[----:B------:R-:W-:Y:S02]  /*3d80*/  PRMT R8, R0, 0x7610, R8 ;  /* 0x0000761000087816 */ /* 0x000fe40000000008 */
.L_x_8020:
[----:B------:R-:W-:Y:S05]  /*3d90*/  BSYNC B0 ;  /* 0x0000000000007941 */ /* 0x000fea0003800000 */
.L_x_8019:
[----:B------:R1:W-:Y:S01]  /*3da0*/  STG.E.U8 [R16.64], R8 ;  /* 0x0000000810007986 */ /* 0x0003e2000c101124 */
[----:B------:R-:W-:Y:S05]  /*3db0*/  BRA `(.L_x_7999) ;  /* 0x000004b000007947 */ /* 0x000fea0003800000 */
.L_x_8017:
        /* <DEDUP_REMOVED lines=19> */
.L_x_8024:
[----:B------:R-:W-:-:S04]  /*3ef0*/  LOP3.LUT R2, R3, 0x80000000, RZ, 0xc0, !PT ;  /* 0x8000000003027812 */ /* 0x000fc800078ec0ff */
[----:B------:R-:W-:-:S04]  /*3f00*/  SHF.R.U32.HI R3, RZ, 0x18, R2 ;  /* 0x00000018ff037819 */ /* 0x000fc80000011602 */
[----:B------:R-:W-:-:S04]  /*3f10*/  LOP3.LUT R0, R0, R3, RZ, 0xfc, !PT ;  /* 0x0000000300007212 */ /* 0x000fc800078efcff */
[----:B------:R-:W-:Y:S02]  /*3f20*/  PRMT R8, R0, 0x7610, R8 ;  /* 0x0000761000087816 */ /* 0x000fe40000000008 */
.L_x_8023:
[----:B------:R-:W-:Y:S05]  /*3f30*/  BSYNC B0 ;  /* 0x0000000000007941 */ /* 0x000fea0003800000 */
.L_x_8022:
[----:B------:R1:W-:Y:S01]  /*3f40*/  STG.E.U8 [R16.64], R8 ;  /* 0x0000000810007986 */ /* 0x0003e2000c101124 */
[----:B------:R-:W-:Y:S05]  /*3f50*/  BRA `(.L_x_7999) ;  /* 0x0000031000007947 */ /* 0x000fea0003800000 */
.L_x_8016:
        /* <DEDUP_REMOVED lines=24> */
.L_x_7998:
        /* <DEDUP_REMOVED lines=20> */
.L_x_8026:
[----:B------:R-:W1:Y:S02]  /*4220*/  F2I.U64.F64.TRUNC R4, R4 ;  /* 0x0000000400047311 */ /* 0x000e64000030d800 */
[----:B-1----:R1:W-:Y:S01]  /*4230*/  STG.E.64 [R16.64], R4 ;  /* 0x0000000410007986 */ /* 0x0023e2000c101b24 */
[----:B------:R-:W-:Y:S05]  /*4240*/  BRA `(.L_x_7999) ;  /* 0x0000002000007947 */ /* 0x000fea0003800000 */
.L_x_8025:
[----:B------:R-:W1:Y:S02]  /*4250*/  F2I.U32.F64.TRUNC R5, R4 ;  /* 0x0000000400057311 */ /* 0x000e64000030d000 */
[----:B-1----:R1:W-:Y:S02]  /*4260*/  STG.E [R16.64], R5 ;  /* 0x0000000510007986 */ /* 0x0023e4000c101924 */
.L_x_7999:
[----:B------:R-:W-:-:S05]  /*4270*/  IMAD R22, R22, 0x200, R23 ;  /* 0x0000020016167824 */ /* 0x000fca00078e0217 */
[----:B------:R-:W-:Y:S02]  /*4280*/  IADD3 R25, R22, 0x80, RZ ;  /* 0x0000008016197810 */ /* 0x000fe40007ffe0ff */
.L_x_7924:
[----:B------:R-:W-:Y:S05]  /*4290*/  BSYNC B6 ;  /* 0x0000000000067941 */ /* 0x000fea0003800000 */
.L_x_7923:
[----:B------:R-:W-:Y:S01]  /*42a0*/  ISETP.GE.AND P0, PT, R25, c[0x0][0x160], PT ;  /* 0x0000580019007a0c */ /* 0x000fe20003f06270 */
[----:B------:R-:W-:-:S12]  /*42b0*/  BSSY B6, `(.L_x_8027) ;  /* 0x0000846000067945 */ /* 0x000fd80003800000 */
[----:B------:R-:W-:Y:S05]  /*42c0*/  @P0 BRA `(.L_x_8028) ;  /* 0x0000844000000947 */ /* 0x000fea0003800000 */
[----:B------:R-:W-:Y:S01]  /*42d0*/  ISETP.NE.AND P0, PT, RZ, c[0x0][0x168], PT ;  /* 0x00005a00ff007a0c */ /* 0x000fe20003f05270 */
[----:B------:R-:W-:Y:S02]  /*42e0*/  IMAD.MOV.U32 R22, RZ, RZ, RZ ;  /* 0x000000ffff167224 */ /* 0x000fe400078e00ff */
        /* <DEDUP_REMOVED lines=253> */
.L_x_8029:
        /* <DEDUP_REMOVED lines=19> */
.L_x_8033:
[----:B------:R-:W2:Y:S02]  /*53f0*/  LDG.E.U8 R2, [R2.64] ;  /* 0x0000002402027981 */ /* 0x000ea4000c1e1100 */
[----:B--2---:R0:W1:Y:S01]  /*5400*/  I2F.F64.U16 R18, R2 ;  /* 0x0000000200127312 */ /* 0x0040620000101800 */
[----:B------:R-:W-:Y:S05]  /*5410*/  BRA `(.L_x_8035) ;  /* 0x00000df000007947 */ /* 0x000fea0003800000 */
.L_x_8032:
        /* <DEDUP_REMOVED lines=9> */
.L_x_8037:
[----:B------:R-:W2:Y:S02]  /*54b0*/  LDG.E R2, [R2.64] ;  /* 0x0000002402027981 */ /* 0x000ea4000c1e1900 */
[----:B--2---:R0:W1:Y:S01]  /*54c0*/  I2F.F64 R18, R2 ;  /* 0x0000000200127312 */ /* 0x0040620000201c00 */
[----:B------:R-:W-:Y:S05]  /*54d0*/  BRA `(.L_x_8035) ;  /* 0x00000d3000007947 */ /* 0x000fea0003800000 */
.L_x_8036:
[----:B------:R-:W2:Y:S02]  /*54e0*/  LDG.E.U16 R2, [R2.64] ;  /* 0x0000002402027981 */ /* 0x000ea4000c1e1500 */
[----:B--2---:R0:W1:Y:S01]  /*54f0*/  I2F.F64.S16 R18, R2 ;  /* 0x0000000200127312 */ /* 0x0040620000101c00 */
[----:B------:R-:W-:Y:S05]  /*5500*/  BRA `(.L_x_8035) ;  /* 0x00000d0000007947 */ /* 0x000fea0003800000 */
.L_x_8031:
        /* <DEDUP_REMOVED lines=10> */
.L_x_8039:
[----:B------:R-:W2:Y:S02]  /*55b0*/  LDG.E.U16 R0, [R2.64] ;  /* 0x0000002402007981 */ /* 0x000ea4000c1e1500 */
[----:B--2---:R-:W-:-:S05]  /*55c0*/  HADD2.F32 R0, -RZ, R0.H0_H0 ;  /* 0x20000000ff007230 */ /* 0x004fca0000004100 */
[----:B------:R-:W-:-:S04]  /*55d0*/  FMUL.FTZ R0, R0, 1 ;  /* 0x3f80000000007820 */ /* 0x000fc80000410000 */
[----:B------:R0:W1:Y:S01]  /*55e0*/  F2F.F64.F32 R18, R0 ;  /* 0x0000000000127310 */ /* 0x0000620000201800 */
[----:B------:R-:W-:Y:S05]  /*55f0*/  BRA `(.L_x_8035) ;  /* 0x00000c1000007947 */ /* 0x000fea0003800000 */
.L_x_8038:
        /* <DEDUP_REMOVED lines=10> */
.L_x_8041:
[----:B------:R-:W2:Y:S02]  /*56a0*/  LDG.E.U16 R2, [R2.64] ;  /* 0x0000002402027981 */ /* 0x000ea4000c1e1500 */
[----:B--2---:R-:W-:-:S05]  /*56b0*/  HADD2.F32 R0, -RZ, R2.H0_H0 ;  /* 0x20000002ff007230 */ /* 0x004fca0000004100 */
[----:B------:R-:W-:-:S04]  /*56c0*/  FMUL.FTZ R0, R0, 1 ;  /* 0x3f80000000007820 */ /* 0x000fc80000410000 */
[----:B------:R0:W1:Y:S01]  /*56d0*/  F2F.F64.F32 R18, R0 ;  /* 0x0000000000127310 */ /* 0x0000620000201800 */
[----:B------:R-:W-:Y:S05]  /*56e0*/  BRA `(.L_x_8035) ;  /* 0x00000b2000007947 */ /* 0x000fea0003800000 */
.L_x_8040:
[----:B------:R0:W5:Y:S01]  /*56f0*/  LDG.E.64 R18, [R2.64] ;  /* 0x0000002402127981 */ /* 0x000162000c1e1b00 */
[----:B------:R-:W-:Y:S05]  /*5700*/  BRA `(.L_x_8035) ;  /* 0x00000b0000007947 */ /* 0x000fea0003800000 */
.L_x_8030:
        /* <DEDUP_REMOVED lines=13> */
.L_x_8044:
[----:B------:R0:W5:Y:S01]  /*57e0*/  LDG.E.64 R18, [R2.64] ;  /* 0x0000002402127981 */ /* 0x000162000c1e1b00 */
[----:B------:R-:W-:Y:S05]  /*57f0*/  BRA `(.L_x_8035) ;  /* 0x00000a1000007947 */ /* 0x000fea0003800000 */
.L_x_8043:
        /* <DEDUP_REMOVED lines=28> */
.L_x_8046:
        /* <DEDUP_REMOVED lines=15> */
.L_x_8045:
[----:B------:R-:W2:Y:S02]  /*5ab0*/  LDG.E.U16 R0, [R2.64] ;  /* 0x0000002402007981 */ /* 0x000ea4000c1e1500 */
[----:B--2---:R-:W-:-:S05]  /*5ac0*/  PRMT R0, RZ, 0x5410, R0 ;  /* 0x00005410ff007816 */ /* 0x004fca0000000000 */
[----:B------:R-:W-:-:S04]  /*5ad0*/  FMUL.FTZ R0, R0, 1 ;  /* 0x3f80000000007820 */ /* 0x000fc80000410000 */
[----:B------:R0:W1:Y:S01]  /*5ae0*/  F2F.F64.F32 R18, R0 ;  /* 0x0000000000127310 */ /* 0x0000620000201800 */
[----:B------:R-:W-:Y:S05]  /*5af0*/  BRA `(.L_x_8035) ;  /* 0x0000071000007947 */ /* 0x000fea0003800000 */
.L_x_8042:
        /* <DEDUP_REMOVED lines=11> */
.L_x_8049:
        /* <DEDUP_REMOVED lines=21> */
.L_x_8053:
[----:B------:R-:W-:Y:S05]  /*5d00*/  BSYNC B1 ;  /* 0x0000000000017941 */ /* 0x000fea0003800000 */
.L_x_8052:
[----:B------:R-:W-:Y:S01]  /*5d10*/  LEA R3, R0, 0x3b800000, 0x17 ;  /* 0x3b80000000037811 */ /* 0x000fe200078eb8ff */
[----:B------:R-:W-:-:S05]  /*5d20*/  IMAD.SHL.U32 R0, R2, 0x100000, RZ ;  /* 0x0010000002007824 */ /* 0x000fca00078e00ff */
[----:B------:R-:W-:Y:S02]  /*5d30*/  LOP3.LUT R0, R3, R0, R4, 0xfe, !PT ;  /* 0x0000000003007212 */ /* 0x000fe400078efe04 */
.L_x_8051:
[----:B------:R-:W-:Y:S05]  /*5d40*/  BSYNC B0 ;  /* 0x0000000000007941 */ /* 0x000fea0003800000 */
.L_x_8050:
[----:B------:R-:W-:-:S04]  /*5d50*/  FMUL.FTZ R0, R0, 1 ;  /* 0x3f80000000007820 */ /* 0x000fc80000410000 */
[----:B------:R0:W1:Y:S01]  /*5d60*/  F2F.F64.F32 R18, R0 ;  /* 0x0000000000127310 */ /* 0x0000620000201800 */
[----:B------:R-:W-:Y:S05]  /*5d70*/  BRA `(.L_x_8035) ;  /* 0x0000049000007947 */ /* 0x000fea0003800000 */
.L_x_8048:
        /* <DEDUP_REMOVED lines=21> */
.L_x_8057:
[----:B------:R-:W-:Y:S05]  /*5ed0*/  BSYNC B1 ;  /* 0x0000000000017941 */ /* 0x000fea0003800000 */
.L_x_8056:
[----:B------:R-:W-:Y:S01]  /*5ee0*/  LEA R3, R0, 0x37800000, 0x17 ;  /* 0x3780000000037811 */ /* 0x000fe200078eb8ff */
[----:B------:R-:W-:-:S05]  /*5ef0*/  IMAD.SHL.U32 R0, R2, 0x200000, RZ ;  /* 0x0020000002007824 */ /* 0x000fca00078e00ff */
[----:B------:R-:W-:Y:S02]  /*5f00*/  LOP3.LUT R0, R3, R0, R4, 0xfe, !PT ;  /* 0x0000000003007212 */ /* 0x000fe400078efe04 */
.L_x_8055:
[----:B------:R-:W-:Y:S05]  /*5f10*/  BSYNC B0 ;  /* 0x0000000000007941 */ /* 0x000fea0003800000 */
.L_x_8054:
[----:B------:R-:W-:-:S04]  /*5f20*/  FMUL.FTZ R0, R0, 1 ;  /* 0x3f80000000007820 */ /* 0x000fc80000410000 */
[----:B------:R0:W1:Y:S01]  /*5f30*/  F2F.F64.F32 R18, R0 ;  /* 0x0000000000127310 */ /* 0x0000620000201800 */
[----:B------:R-:W-:Y:S05]  /*5f40*/  BRA `(.L_x_8035) ;  /* 0x000002c000007947 */ /* 0x000fea0003800000 */
.L_x_8047:
        /* <DEDUP_REMOVED lines=14> */
.L_x_8061:
[----:B------:R-:W-:Y:S05]  /*6030*/  BSYNC B0 ;  /* 0x0000000000007941 */ /* 0x000fea0003800000 */
.L_x_8060:
[----:B------:R-:W-:-:S04]  /*6040*/  FMUL.FTZ R0, R0, 1 ;  /* 0x3f80000000007820 */ /* 0x000fc80000410000 */
[----:B------:R0:W1:Y:S01]  /*6050*/  F2F.F64.F32 R18, R0 ;  /* 0x0000000000127310 */ /* 0x0000620000201800 */
[----:B------:R-:W-:Y:S05]  /*6060*/  BRA `(.L_x_8035) ;  /* 0x000001a000007947 */ /* 0x000fea0003800000 */
.L_x_8034:
        /* <DEDUP_REMOVED lines=21> */
.L_x_8059:
[----:B------:R-:W2:Y:S02]  /*61c0*/  LDG.E.64 R18, [R2.64] ;  /* 0x0000002402127981 */ /* 0x000ea4000c1e1b00 */
[----:B--2---:R-:W0:Y:S01]  /*61d0*/  I2F.F64.U64 R18, R18 ;  /* 0x0000001200127312 */ /* 0x004e220000301800 */
[----:B------:R-:W-:Y:S05]  /*61e0*/  BRA `(.L_x_8035) ;  /* 0x0000002000007947 */ /* 0x000fea0003800000 */
.L_x_8058:
[----:B------:R-:W2:Y:S02]  /*61f0*/  LDG.E R2, [R2.64] ;  /* 0x0000002402027981 */ /* 0x000ea4000c1e1900 */
[----:B--2---:R0:W1:Y:S02]  /*6200*/  I2F.F64.U32 R18, R2 ;  /* 0x0000000200127312 */ /* 0x0040640000201800 */
.L_x_8035:
        /* <DEDUP_REMOVED lines=17> */
.L_x_8065:
[----:B------:R-:W2:Y:S02]  /*6320*/  LDG.E.U8 R2, [R22.64] ;  /* 0x0000002416027981 */ /* 0x000ea4000c1e1100 */
[----:B--2---:R-:W0:Y:S01]  /*6330*/  I2F.F64.U16 R2, R2 ;  /* 0x0000000200027312 */ /* 0x004e220000101800 */
[----:B------:R-:W-:Y:S05]  /*6340*/  BRA `(.L_x_8067) ;  /* 0x00000df000007947 */ /* 0x000fea0003800000 */
.L_x_8064:
        /* <DEDUP_REMOVED lines=9> */
.L_x_8069:
[----:B------:R-:W2:Y:S02]  /*63e0*/  LDG.E R2, [R22.64] ;  /* 0x0000002416027981 */ /* 0x000ea4000c1e1900 */
[----:B--2---:R-:W0:Y:S01]  /*63f0*/  I2F.F64 R2, R2 ;  /* 0x0000000200027312 */ /* 0x004e220000201c00 */
[----:B------:R-:W-:Y:S05]  /*6400*/  BRA `(.L_x_8067) ;  /* 0x00000d3000007947 */ /* 0x000fea0003800000 */
.L_x_8068:
[----:B------:R-:W2:Y:S02]  /*6410*/  LDG.E.U16 R2, [R22.64] ;  /* 0x0000002416027981 */ /* 0x000ea4000c1e1500 */
[----:B--2---:R-:W0:Y:S01]  /*6420*/  I2F.F64.S16 R2, R2 ;  /* 0x0000000200027312 */ /* 0x004e220000101c00 */
[----:B------:R-:W-:Y:S05]  /*6430*/  BRA `(.L_x_8067) ;  /* 0x00000d0000007947 */ /* 0x000fea0003800000 */
.L_x_8063:
        /* <DEDUP_REMOVED lines=10> */
.L_x_8071:
[----:B------:R-:W2:Y:S02]  /*64e0*/  LDG.E.U16 R0, [R22.64] ;  /* 0x0000002416007981 */ /* 0x000ea4000c1e1500 */
[----:B--2---:R-:W-:-:S05]  /*64f0*/  HADD2.F32 R0, -RZ, R0.H0_H0 ;  /* 0x20000000ff007230 */ /* 0x004fca0000004100 */
[----:B------:R-:W-:-:S04]  /*6500*/  FMUL.FTZ R0, R0, 1 ;  /* 0x3f80000000007820 */ /* 0x000fc80000410000 */
[----:B------:R0:W2:Y:S01]  /*6510*/  F2F.F64.F32 R2, R0 ;  /* 0x0000000000027310 */ /* 0x0000a20000201800 */
[----:B------:R-:W-:Y:S05]  /*6520*/  BRA `(.L_x_8067) ;  /* 0x00000c1000007947 */ /* 0x000fea0003800000 */
.L_x_8070:
        /* <DEDUP_REMOVED lines=10> */
.L_x_8073:
[----:B------:R-:W2:Y:S02]  /*65d0*/  LDG.E.U16 R22, [R22.64] ;  /* 0x0000002416167981 */ /* 0x000ea4000c1e1500 */
[----:B--2---:R-:W-:-:S05]  /*65e0*/  HADD2.F32 R0, -RZ, R22.H0_H0 ;  /* 0x20000016ff007230 */ /* 0x004fca0000004100 */
[----:B------:R-:W-:-:S04]  /*65f0*/  FMUL.FTZ R0, R0, 1 ;  /* 0x3f80000000007820 */ /* 0x000fc80000410000 */
[----:B------:R0:W2:Y:S01]  /*6600*/  F2F.F64.F32 R2, R0 ;  /* 0x0000000000027310 */ /* 0x0000a20000201800 */
[----:B------:R-:W-:Y:S05]  /*6610*/  BRA `(.L_x_8067) ;  /* 0x00000b2000007947 */ /* 0x000fea0003800000 */
.L_x_8072:
[----:B------:R0:W5:Y:S01]  /*6620*/  LDG.E.64 R2, [R22.64] ;  /* 0x0000002416027981 */ /* 0x000162000c1e1b00 */
[----:B------:R-:W-:Y:S05]  /*6630*/  BRA `(.L_x_8067) ;  /* 0x00000b0000007947 */ /* 0x000fea0003800000 */
.L_x_8062:
        /* <DEDUP_REMOVED lines=13> */
.L_x_8076:
[----:B------:R0:W5:Y:S01]  /*6710*/  LDG.E.64 R2, [R22.64] ;  /* 0x0000002416027981 */ /* 0x000162000c1e1b00 */
[----:B------:R-:W-:Y:S05]  /*6720*/  BRA `(.L_x_8067) ;  /* 0x00000a1000007947 */ /* 0x000fea0003800000 */
.L_x_8075:
        /* <DEDUP_REMOVED lines=28> */
.L_x_8078:
        /* <DEDUP_REMOVED lines=15> */
.L_x_8077:
[----:B------:R-:W2:Y:S02]  /*69e0*/  LDG.E.U16 R0, [R22.64] ;  /* 0x0000002416007981 */ /* 0x000ea4000c1e1500 */
[----:B--2---:R-:W-:-:S05]  /*69f0*/  PRMT R0, RZ, 0x5410, R0 ;  /* 0x00005410ff007816 */ /* 0x004fca0000000000 */
[----:B------:R-:W-:-:S04]  /*6a00*/  FMUL.FTZ R0, R0, 1 ;  /* 0x3f80000000007820 */ /* 0x000fc80000410000 */
[----:B------:R0:W2:Y:S01]  /*6a10*/  F2F.F64.F32 R2, R0 ;  /* 0x0000000000027310 */ /* 0x0000a20000201800 */
[----:B------:R-:W-:Y:S05]  /*6a20*/  BRA `(.L_x_8067) ;  /* 0x0000071000007947 */ /* 0x000fea0003800000 */
.L_x_8074:
        /* <DEDUP_REMOVED lines=11> */
.L_x_8081:
        /* <DEDUP_REMOVED lines=21> */
.L_x_8085:
[----:B------:R-:W-:Y:S05]  /*6c30*/  BSYNC B1 ;  /* 0x0000000000017941 */ /* 0x000fea0003800000 */
.L_x_8084:
[----:B------:R-:W-:Y:S01]  /*6c40*/  LEA R3, R0, 0x3b800000, 0x17 ;  /* 0x3b80000000037811 */ /* 0x000fe200078eb8ff */
[----:B------:R-:W-:-:S05]  /*6c50*/  IMAD.SHL.U32 R0, R2, 0x100000, RZ ;  /* 0x0010000002007824 */ /* 0x000fca00078e00ff */
[----:B------:R-:W-:Y:S02]  /*6c60*/  LOP3.LUT R0, R3, R0, R4, 0xfe, !PT ;  /* 0x0000000003007212 */ /* 0x000fe400078efe04 */
.L_x_8083:
[----:B------:R-:W-:Y:S05]  /*6c70*/  BSYNC B0 ;  /* 0x0000000000007941 */ /* 0x000fea0003800000 */
.L_x_8082:
[----:B------:R-:W-:-:S04]  /*6c80*/  FMUL.FTZ R0, R0, 1 ;  /* 0x3f80000000007820 */ /* 0x000fc80000410000 */
[----:B------:R0:W2:Y:S01]  /*6c90*/  F2F.F64.F32 R2, R0 ;  /* 0x0000000000027310 */ /* 0x0000a20000201800 */
[----:B------:R-:W-:Y:S05]  /*6ca0*/  BRA `(.L_x_8067) ;  /* 0x0000049000007947 */ /* 0x000fea0003800000 */
.L_x_8080:
        /* <DEDUP_REMOVED lines=21> */
.L_x_8089:
[----:B------:R-:W-:Y:S05]  /*6e00*/  BSYNC B1 ;  /* 0x0000000000017941 */ /* 0x000fea0003800000 */
.L_x_8088:
[----:B------:R-:W-:Y:S01]  /*6e10*/  LEA R3, R0, 0x37800000, 0x17 ;  /* 0x3780000000037811 */ /* 0x000fe200078eb8ff */
[----:B------:R-:W-:-:S05]  /*6e20*/  IMAD.SHL.U32 R0, R2, 0x200000, RZ ;  /* 0x0020000002007824 */ /* 0x000fca00078e00ff */
[----:B------:R-:W-:Y:S02]  /*6e30*/  LOP3.LUT R0, R3, R0, R4, 0xfe, !PT ;  /* 0x0000000003007212 */ /* 0x000fe400078efe04 */
.L_x_8087:
[----:B------:R-:W-:Y:S05]  /*6e40*/  BSYNC B0 ;  /* 0x0000000000007941 */ /* 0x000fea0003800000 */
.L_x_8086:
[----:B------:R-:W-:-:S04]  /*6e50*/  FMUL.FTZ R0, R0, 1 ;  /* 0x3f80000000007820 */ /* 0x000fc80000410000 */
[----:B------:R0:W2:Y:S01]  /*6e60*/  F2F.F64.F32 R2, R0 ;  /* 0x0000000000027310 */ /* 0x0000a20000201800 */
[----:B------:R-:W-:Y:S05]  /*6e70*/  BRA `(.L_x_8067) ;  /* 0x000002c000007947 */ /* 0x000fea0003800000 */
.L_x_8079:
        /* <DEDUP_REMOVED lines=14> */
.L_x_8093:
[----:B------:R-:W-:Y:S05]  /*6f60*/  BSYNC B0 ;  /* 0x0000000000007941 */ /* 0x000fea0003800000 */
.L_x_8092:
[----:B------:R-:W-:-:S04]  /*6f70*/  FMUL.FTZ R0, R0, 1 ;  /* 0x3f80000000007820 */ /* 0x000fc80000410000 */
[----:B------:R0:W2:Y:S01]  /*6f80*/  F2F.F64.F32 R2, R0 ;  /* 0x0000000000027310 */ /* 0x0000a20000201800 */
[----:B------:R-:W-:Y:S05]  /*6f90*/  BRA `(.L_x_8067) ;  /* 0x000001a000007947 */ /* 0x000fea0003800000 */
.L_x_8066:
        /* <DEDUP_REMOVED lines=21> */
.L_x_8091:
[----:B------:R-:W2:Y:S02]  /*70f0*/  LDG.E.64 R2, [R22.64] ;  /* 0x0000002416027981 */ /* 0x000ea4000c1e1b00 */
[----:B--2---:R-:W0:Y:S01]  /*7100*/  I2F.F64.U64 R2, R2 ;  /* 0x0000000200027312 */ /* 0x004e220000301800 */
[----:B------:R-:W-:Y:S05]  /*7110*/  BRA `(.L_x_8067) ;  /* 0x0000002000007947 */ /* 0x000fea0003800000 */
.L_x_8090:
[----:B------:R-:W2:Y:S02]  /*7120*/  LDG.E R2, [R22.64] ;  /* 0x0000002416027981 */ /* 0x000ea4000c1e1900 */
[----:B--2---:R-:W0:Y:S02]  /*7130*/  I2F.F64.U32 R2, R2 ;  /* 0x0000000200027312 */ /* 0x004e240000201800 */
.L_x_8067:
        /* <DEDUP_REMOVED lines=38> */
.L_x_8095:
[----:B------:R-:W-:Y:S05]  /*73a0*/  BSYNC B0 ;  /* 0x0000000000007941 */ /* 0x000fea0003800000 */
.L_x_8094:
        /* <DEDUP_REMOVED lines=16> */
.L_x_8097:
[----:B------:R-:W-:Y:S05]  /*74b0*/  BSYNC B0 ;  /* 0x0000000000007941 */ /* 0x000fea0003800000 */
.L_x_8096:
        /* <DEDUP_REMOVED lines=16> */
.L_x_8101:
[----:B------:R-:W1:Y:S02]  /*75c0*/  F2I.S64.F64.TRUNC R4, R4 ;  /* 0x0000000400047311 */ /* 0x000e64000030d900 */
[----:B-1----:R-:W-:-:S05]  /*75d0*/  IMAD.MOV.U32 R3, RZ, RZ, R4 ;  /* 0x000000ffff037224 */ /* 0x002fca00078e0004 */
[----:B------:R1:W-:Y:S01]  /*75e0*/  STG.E.U8 [R16.64], R3 ;  /* 0x0000000310007986 */ /* 0x0003e2000c101124 */
[----:B------:R-:W-:Y:S05]  /*75f0*/  BRA `(.L_x_8103) ;  /* 0x00000ed000007947 */ /* 0x000fea0003800000 */
.L_x_8100:
        /* <DEDUP_REMOVED lines=9> */
.L_x_8105:
[----:B------:R-:W1:Y:S02]  /*7690*/  F2I.F64.TRUNC R5, R4 ;  /* 0x0000000400057311 */ /* 0x000e64000030d100 */
[----:B-1----:R1:W-:Y:S01]  /*76a0*/  STG.E [R16.64], R5 ;  /* 0x0000000510007986 */ /* 0x0023e2000c101924 */
[----:B------:R-:W-:Y:S05]  /*76b0*/  BRA `(.L_x_8103) ;  /* 0x00000e1000007947 */ /* 0x000fea0003800000 */
.L_x_8104:
[----:B------:R-:W1:Y:S02]  /*76c0*/  F2I.F64.TRUNC R5, R4 ;  /* 0x0000000400057311 */ /* 0x000e64000030d100 */
[----:B-1----:R1:W-:Y:S01]  /*76d0*/  STG.E.U16 [R16.64], R5 ;  /* 0x0000000510007986 */ /* 0x0023e2000c101524 */
[----:B------:R-:W-:Y:S05]  /*76e0*/  BRA `(.L_x_8103) ;  /* 0x00000de000007947 */ /* 0x000fea0003800000 */
.L_x_8099:
        /* <DEDUP_REMOVED lines=11> */
.L_x_8107:
[----:B------:R-:W1:Y:S01]  /*77a0*/  F2F.F32.F64 R0, R4 ;  /* 0x0000000400007310 */ /* 0x000e620000301000 */
[----:B------:R-:W1:-:S14]  /*77b0*/  DSETP.GEU.AND P0, PT, |R4|, c[0x2][0x58], PT ;  /* 0x008016000400762a */ /* 0x000e5c0003f0e200 */
[----:B-1----:R-:W-:-:S05]  /*77c0*/  @!P0 FMUL R0, R0, 1.175494350822287508e-38 ;  /* 0x0080000000008820 */ /* 0x002fca0000400000 */
[----:B------:R-:W-:-:S05]  /*77d0*/  F2FP.PACK_AB R0, RZ, R0 ;  /* 0x00000000ff00723e */ /* 0x000fca00000000ff */
[----:B------:R1:W-:Y:S01]  /*77e0*/  STG.E.U16 [R16.64], R0 ;  /* 0x0000000010007986 */ /* 0x0003e2000c101524 */
[----:B------:R-:W-:Y:S05]  /*77f0*/  BRA `(.L_x_8103) ;  /* 0x00000cd000007947 */ /* 0x000fea0003800000 */
.L_x_8106:
        /* <DEDUP_REMOVED lines=12> */
.L_x_8109:
[----:B------:R-:W1:Y:S01]  /*78c0*/  F2F.F32.F64 R0, R4 ;  /* 0x0000000400007310 */ /* 0x000e620000301000 */
[----:B------:R-:W1:-:S14]  /*78d0*/  DSETP.GEU.AND P0, PT, |R4|, c[0x2][0x58], PT ;  /* 0x008016000400762a */ /* 0x000e5c0003f0e200 */
[----:B-1----:R-:W-:-:S05]  /*78e0*/  @!P0 FMUL R0, R0, 1.175494350822287508e-38 ;  /* 0x0080000000008820 */ /* 0x002fca0000400000 */
[----:B------:R-:W-:-:S04]  /*78f0*/  F2FP.PACK_AB R3, RZ, R0 ;  /* 0x00000000ff03723e */ /* 0x000fc800000000ff */
[----:B------:R-:W-:-:S05]  /*7900*/  PRMT R3, R3, 0x5410, RZ ;  /* 0x0000541003037816 */ /* 0x000fca00000000ff */
[----:B------:R1:W-:Y:S01]  /*7910*/  STG.E [R16.64], R3 ;  /* 0x0000000310007986 */ /* 0x0003e2000c101924 */
[----:B------:R-:W-:Y:S05]  /*7920*/  BRA `(.L_x_8103) ;  /* 0x00000ba000007947 */ /* 0x000fea0003800000 */
.L_x_8108:
[----:B------:R1:W-:Y:S01]  /*7930*/  STG.E.64 [R16.64], R4 ;  /* 0x0000000410007986 */ /* 0x0003e2000c101b24 */
[----:B------:R-:W-:Y:S05]  /*7940*/  BRA `(.L_x_8103) ;  /* 0x00000b8000007947 */ /* 0x000fea0003800000 */
.L_x_8098:
        /* <DEDUP_REMOVED lines=12> */
.L_x_8112:
[----:B0-----:R-:W-:-:S05]  /*7a10*/  CS2R R6, SRZ ;  /* 0x0000000000067805 */ /* 0x001fca000001ff00 */
[----:B------:R0:W-:Y:S01]  /*7a20*/  STG.E.128 [R16.64], R4 ;  /* 0x0000000410007986 */ /* 0x0001e2000c101d24 */
[----:B------:R-:W-:Y:S05]  /*7a30*/  BRA `(.L_x_8103) ;  /* 0x00000a9000007947 */ /* 0x000fea0003800000 */
.L_x_8111:
        /* <DEDUP_REMOVED lines=23> */
.L_x_8116:
[----:B------:R-:W-:Y:S05]  /*7bb0*/  BSYNC B0 ;  /* 0x0000000000007941 */ /* 0x000fea0003800000 */
.L_x_8115:
[----:B------:R-:W-:-:S05]  /*7bc0*/  LOP3.LUT R3, R0, R3, RZ, 0xfc, !PT ;  /* 0x0000000300037212 */ /* 0x000fca00078efcff */
[----:B------:R0:W-:Y:S01]  /*7bd0*/  STG.E.U8 [R16.64], R3 ;  /* 0x0000000310007986 */ /* 0x0001e2000c101124 */
[----:B------:R-:W-:Y:S05]  /*7be0*/  BRA `(.L_x_8103) ;  /* 0x000008e000007947 */ /* 0x000fea0003800000 */
.L_x_8114:
        /* <DEDUP_REMOVED lines=15> */
.L_x_8118:
[----:B------:R-:W-:Y:S01]  /*7ce0*/  IMAD.MOV.U32 R0, RZ, RZ, 0x7f ;  /* 0x0000007fff007424 */ /* 0x000fe200078e00ff */
[----:B------:R-:W-:-:S04]  /*7cf0*/  ISETP.GT.U32.AND P0, PT, R2, 0x7f800000, PT ;  /* 0x7f8000000200780c */ /* 0x000fc80003f04070 */
[----:B------:R-:W-:-:S04]  /*7d00*/  SEL R0, R0, 0x7c, P0 ;  /* 0x0000007c00007807 */ /* 0x000fc80000000000 */
.L_x_8119:
[----:B------:R-:W-:Y:S05]  /*7d10*/  BSYNC B0 ;  /* 0x0000000000007941 */ /* 0x000fea0003800000 */
.L_x_8117:
[----:B------:R-:W-:-:S04]  /*7d20*/  LOP3.LUT R2, R3, 0x80000000, RZ, 0xc0, !PT ;  /* 0x8000000003027812 */ /* 0x000fc800078ec0ff */
[----:B------:R-:W-:-:S04]  /*7d30*/  SHF.R.U32.HI R3, RZ, 0x18, R2 ;  /* 0x00000018ff037819 */ /* 0x000fc80000011602 */
[----:B------:R-:W-:-:S05]  /*7d40*/  LOP3.LUT R3, R0, R3, RZ, 0xfc, !PT ;  /* 0x0000000300037212 */ /* 0x000fca00078efcff */
[----:B------:R1:W-:Y:S01]  /*7d50*/  STG.E.U8 [R16.64], R3 ;  /* 0x0000000310007986 */ /* 0x0003e2000c101124 */
[----:B------:R-:W-:Y:S05]  /*7d60*/  BRA `(.L_x_8103) ;  /* 0x0000076000007947 */ /* 0x000fea0003800000 */
.L_x_8113:
[----:B------:R-:W1:Y:S01]  /*7d70*/  F2F.F32.F64 R0, R4 ;  /* 0x0000000400007310 */ /* 0x000e620000301000 */
[----:B------:R-:W1:-:S14]  /*7d80*/  DSETP.GEU.AND P0, PT, |R4|, c[0x2][0x58], PT ;  /* 0x008016000400762a */ /* 0x000e5c0003f0e200 */
[----:B-1----:R-:W-:-:S05]  /*7d90*/  @!P0 FMUL R0, R0, 1.175494350822287508e-38 ;  /* 0x0080000000008820 */ /* 0x002fca0000400000 */
[----:B------:R-:W-:-:S05]  /*7da0*/  F2FP.BF16.PACK_AB R0, RZ, R0 ;  /* 0x00000000ff00723e */ /* 0x000fca00000010ff */
[----:B------:R1:W-:Y:S01]  /*7db0*/  STG.E.U16 [R16.64], R0 ;  /* 0x0000000010007986 */ /* 0x0003e2000c101524 */
[----:B------:R-:W-:Y:S05]  /*7dc0*/  BRA `(.L_x_8103) ;  /* 0x0000070000007947 */ /* 0x000fea0003800000 */
.L_x_8110:
        /* <DEDUP_REMOVED lines=11> */
.L_x_8122:
        /* <DEDUP_REMOVED lines=19> */
.L_x_8125:
[----:B------:R-:W-:-:S04]  /*7fb0*/  LOP3.LUT R2, R3, 0x80000000, RZ, 0xc0, !PT ;  /* 0x8000000003027812 */ /* 0x000fc800078ec0ff */
[----:B------:R-:W-:-:S04]  /*7fc0*/  SHF.R.U32.HI R3, RZ, 0x18, R2 ;  /* 0x00000018ff037819 */ /* 0x000fc80000011602 */
[----:B------:R-:W-:-:S04]  /*7fd0*/  LOP3.LUT R0, R0, R3, RZ, 0xfc, !PT ;  /* 0x0000000300007212 */ /* 0x000fc800078efcff */
[----:B------:R-:W-:Y:S02]  /*7fe0*/  PRMT R8, R0, 0x7610, R8 ;  /* 0x0000761000087816 */ /* 0x000fe40000000008 */
.L_x_8124:
[----:B------:R-:W-:Y:S05]  /*7ff0*/  BSYNC B0 ;  /* 0x0000000000007941 */ /* 0x000fea0003800000 */
.L_x_8123:
[----:B------:R1:W-:Y:S01]  /*8000*/  STG.E.U8 [R16.64], R8 ;  /* 0x0000000810007986 */ /* 0x0003e2000c101124 */
[----:B------:R-:W-:Y:S05]  /*8010*/  BRA `(.L_x_8103) ;  /* 0x000004b000007947 */ /* 0x000fea0003800000 */
.L_x_8121:
        /* <DEDUP_REMOVED lines=19> */
.L_x_8128:
[----:B------:R-:W-:-:S04]  /*8150*/  LOP3.LUT R2, R3, 0x80000000, RZ, 0xc0, !PT ;  /* 0x8000000003027812 */ /* 0x000fc800078ec0ff */
[----:B------:R-:W-:-:S04]  /*8160*/  SHF.R.U32.HI R3, RZ, 0x18, R2 ;  /* 0x00000018ff037819 */ /* 0x000fc80000011602 */
[----:B------:R-:W-:-:S04]  /*8170*/  LOP3.LUT R0, R0, R3, RZ, 0xfc, !PT ;  /* 0x0000000300007212 */ /* 0x000fc800078efcff */
[----:B------:R-:W-:Y:S02]  /*8180*/  PRMT R8, R0, 0x7610, R8 ;  /* 0x0000761000087816 */ /* 0x000fe40000000008 */
.L_x_8127:
[----:B------:R-:W-:Y:S05]  /*8190*/  BSYNC B0 ;  /* 0x0000000000007941 */ /* 0x000fea0003800000 */
.L_x_8126:
[----:B------:R1:W-:Y:S01]  /*81a0*/  STG.E.U8 [R16.64], R8 ;  /* 0x0000000810007986 */ /* 0x0003e2000c101124 */
[----:B------:R-:W-:Y:S05]  /*81b0*/  BRA `(.L_x_8103) ;  /* 0x0000031000007947 */ /* 0x000fea0003800000 */
.L_x_8120:
        /* <DEDUP_REMOVED lines=24> */
.L_x_8102:
        /* <DEDUP_REMOVED lines=20> */
.L_x_8130:
[----:B------:R-:W1:Y:S02]  /*8480*/  F2I.U64.F64.TRUNC R4, R4 ;  /* 0x0000000400047311 */ /* 0x000e64000030d800 */
[----:B-1----:R1:W-:Y:S01]  /*8490*/  STG.E.64 [R16.64], R4 ;  /* 0x0000000410007986 */ /* 0x0023e2000c101b24 */
[----:B------:R-:W-:Y:S05]  /*84a0*/  BRA `(.L_x_8103) ;  /* 0x0000002000007947 */ /* 0x000fea0003800000 */
.L_x_8129:
[----:B------:R-:W1:Y:S02]  /*84b0*/  F2I.U32.F64.TRUNC R5, R4 ;  /* 0x0000000400057311 */ /* 0x000e64000030d000 */
[----:B-1----:R1:W-:Y:S02]  /*84c0*/  STG.E [R16.64], R5 ;  /* 0x0000000510007986 */ /* 0x0023e4000c101924 */
.L_x_8103:
[----:B------:R-:W-:-:S04]  /*84d0*/  IADD3 R25, R25, 0x80, RZ ;  /* 0x0000008019197810 */ /* 0x000fc80007ffe0ff */
[----:B------:R-:W-:-:S13]  /*84e0*/  ISETP.GE.AND P0, PT, R25, c[0x0][0x160], PT ;  /* 0x0000580019007a0c */ /* 0x000fda0003f06270 */
        /* <DEDUP_REMOVED lines=256> */
.L_x_8131:
        /* <DEDUP_REMOVED lines=19> */
.L_x_8135:
[----:B------:R-:W2:Y:S02]  /*9620*/  LDG.E.U8 R2, [R2.64] ;  /* 0x0000002402027981 */ /* 0x000ea4000c1e1100 */
[----:B--2---:R0:W1:Y:S01]  /*9630*/  I2F.F64.U16 R18, R2 ;  /* 0x0000000200127312 */ /* 0x0040620000101800 */
[----:B------:R-:W-:Y:S05]  /*9640*/  BRA `(.L_x_8137) ;  /* 0x00000df000007947 */ /* 0x000fea0003800000 */
.L_x_8134:
        /* <DEDUP_REMOVED lines=9> */
.L_x_8139:
[----:B------:R-:W2:Y:S02]  /*96e0*/  LDG.E R2, [R2.64] ;  /* 0x0000002402027981 */ /* 0x000ea4000c1e1900 */
[----:B--2---:R0:W1:Y:S01]  /*96f0*/  I2F.F64 R18, R2 ;  /* 0x0000000200127312 */ /* 0x0040620000201c00 */
[----:B------:R-:W-:Y:S05]  /*9700*/  BRA `(.L_x_8137) ;  /* 0x00000d3000007947 */ /* 0x000fea0003800000 */
.L_x_8138:
[----:B------:R-:W2:Y:S02]  /*9710*/  LDG.E.U16 R2, [R2.64] ;  /* 0x0000002402027981 */ /* 0x000ea4000c1e1500 */
[----:B--2---:R0:W1:Y:S01]  /*9720*/  I2F.F64.S16 R18, R2 ;  /* 0x0000000200127312 */ /* 0x0040620000101c00 */
[----:B------:R-:W-:Y:S05]  /*9730*/  BRA `(.L_x_8137) ;  /* 0x00000d0000007947 */ /* 0x000fea0003800000 */
.L_x_8133:
        /* <DEDUP_REMOVED lines=10> */
.L_x_8141:
[----:B------:R-:W2:Y:S02]  /*97e0*/  LDG.E.U16 R0, [R2.64] ;  /* 0x0000002402007981 */ /* 0x000ea4000c1e1500 */
[----:B--2---:R-:W-:-:S05]  /*97f0*/  HADD2.F32 R0, -RZ, R0.H0_H0 ;  /* 0x20000000ff007230 */ /* 0x004fca0000004100 */
[----:B------:R-:W-:-:S04]  /*9800*/  FMUL.FTZ R0, R0, 1 ;  /* 0x3f80000000007820 */ /* 0x000fc80000410000 */
[----:B------:R0:W1:Y:S01]  /*9810*/  F2F.F64.F32 R18, R0 ;  /* 0x0000000000127310 */ /* 0x0000620000201800 */
[----:B------:R-:W-:Y:S05]  /*9820*/  BRA `(.L_x_8137) ;  /* 0x00000c1000007947 */ /* 0x000fea0003800000 */
.L_x_8140:
        /* <DEDUP_REMOVED lines=10> */
.L_x_8143:
[----:B------:R-:W2:Y:S02]  /*98d0*/  LDG.E.U16 R2, [R2.64] ;  /* 0x0000002402027981 */ /* 0x000ea4000c1e1500 */
[----:B--2---:R-:W-:-:S05]  /*98e0*/  HADD2.F32 R0, -RZ, R2.H0_H0 ;  /* 0x20000002ff007230 */ /* 0x004fca0000004100 */
[----:B------:R-:W-:-:S04]  /*98f0*/  FMUL.FTZ R0, R0, 1 ;  /* 0x3f80000000007820 */ /* 0x000fc80000410000 */
[----:B------:R0:W1:Y:S01]  /*9900*/  F2F.F64.F32 R18, R0 ;  /* 0x0000000000127310 */ /* 0x0000620000201800 */
[----:B------:R-:W-:Y:S05]  /*9910*/  BRA `(.L_x_8137) ;  /* 0x00000b2000007947 */ /* 0x000fea0003800000 */
.L_x_8142:
[----:B------:R0:W5:Y:S01]  /*9920*/  LDG.E.64 R18, [R2.64] ;  /* 0x0000002402127981 */ /* 0x000162000c1e1b00 */
[----:B------:R-:W-:Y:S05]  /*9930*/  BRA `(.L_x_8137) ;  /* 0x00000b0000007947 */ /* 0x000fea0003800000 */
.L_x_8132:
        /* <DEDUP_REMOVED lines=13> */
.L_x_8146:
[----:B------:R0:W5:Y:S01]  /*9a10*/  LDG.E.64 R18, [R2.64] ;  /* 0x0000002402127981 */ /* 0x000162000c1e1b00 */
[----:B------:R-:W-:Y:S05]  /*9a20*/  BRA `(.L_x_8137) ;  /* 0x00000a1000007947 */ /* 0x000fea0003800000 */
.L_x_8145:
        /* <DEDUP_REMOVED lines=28> */
.L_x_8148:
        /* <DEDUP_REMOVED lines=15> */
.L_x_8147:
[----:B------:R-:W2:Y:S02]  /*9ce0*/  LDG.E.U16 R0, [R2.64] ;  /* 0x0000002402007981 */ /* 0x000ea4000c1e1500 */
[----:B--2---:R-:W-:-:S05]  /*9cf0*/  PRMT R0, RZ, 0x5410, R0 ;  /* 0x00005410ff007816 */ /* 0x004fca0000000000 */
[----:B------:R-:W-:-:S04]  /*9d00*/  FMUL.FTZ R0, R0, 1 ;  /* 0x3f80000000007820 */ /* 0x000fc80000410000 */
[----:B------:R0:W1:Y:S01]  /*9d10*/  F2F.F64.F32 R18, R0 ;  /* 0x0000000000127310 */ /* 0x0000620000201800 */
[----:B------:R-:W-:Y:S05]  /*9d20*/  BRA `(.L_x_8137) ;  /* 0x0000071000007947 */ /* 0x000fea0003800000 */
.L_x_8144:
        /* <DEDUP_REMOVED lines=11> */
.L_x_8151:
        /* <DEDUP_REMOVED lines=21> */
.L_x_8155:
[----:B------:R-:W-:Y:S05]  /*9f30*/  BSYNC B1 ;  /* 0x0000000000017941 */ /* 0x000fea0003800000 */
.L_x_8154:
[----:B------:R-:W-:Y:S01]  /*9f40*/  LEA R3, R0, 0x3b800000, 0x17 ;  /* 0x3b80000000037811 */ /* 0x000fe200078eb8ff */
[----:B------:R-:W-:-:S05]  /*9f50*/  IMAD.SHL.U32 R0, R2, 0x100000, RZ ;  /* 0x0010000002007824 */ /* 0x000fca00078e00ff */
[----:B------:R-:W-:Y:S02]  /*9f60*/  LOP3.LUT R0, R3, R0, R4, 0xfe, !PT ;  /* 0x0000000003007212 */ /* 0x000fe400078efe04 */
.L_x_8153:
[----:B------:R-:W-:Y:S05]  /*9f70*/  BSYNC B0 ;  /* 0x0000000000007941 */ /* 0x000fea0003800000 */
.L_x_8152:
[----:B------:R-:W-:-:S04]  /*9f80*/  FMUL.FTZ R0, R0, 1 ;  /* 0x3f80000000007820 */ /* 0x000fc80000410000 */
[----:B------:R0:W1:Y:S01]  /*9f90*/  F2F.F64.F32 R18, R0 ;  /* 0x0000000000127310 */ /* 0x0000620000201800 */
[----:B------:R-:W-:Y:S05]  /*9fa0*/  BRA `(.L_x_8137) ;  /* 0x0000049000007947 */ /* 0x000fea0003800000 */
.L_x_8150:
        /* <DEDUP_REMOVED lines=21> */
.L_x_8159:
[----:B------:R-:W-:Y:S05]  /*a100*/  BSYNC B1 ;  /* 0x0000000000017941 */ /* 0x000fea0003800000 */
.L_x_8158:
[----:B------:R-:W-:Y:S01]  /*a110*/  LEA R3, R0, 0x37800000, 0x17 ;  /* 0x3780000000037811 */ /* 0x000fe200078eb8ff */
[----:B------:R-:W-:-:S05]  /*a120*/  IMAD.SHL.U32 R0, R2, 0x200000, RZ ;  /* 0x0020000002007824 */ /* 0x000fca00078e00ff */
[----:B------:R-:W-:Y:S02]  /*a130*/  LOP3.LUT R0, R3, R0, R4, 0xfe, !PT ;  /* 0x0000000003007212 */ /* 0x000fe400078efe04 */
.L_x_8157:
[----:B------:R-:W-:Y:S05]  /*a140*/  BSYNC B0 ;  /* 0x0000000000007941 */ /* 0x000fea0003800000 */
.L_x_8156:
[----:B------:R-:W-:-:S04]  /*a150*/  FMUL.FTZ R0, R0, 1 ;  /* 0x3f80000000007820 */ /* 0x000fc80000410000 */
[----:B------:R0:W1:Y:S01]  /*a160*/  F2F.F64.F32 R18, R0 ;  /* 0x0000000000127310 */ /* 0x0000620000201800 */
[----:B------:R-:W-:Y:S05]  /*a170*/  BRA `(.L_x_8137) ;  /* 0x000002c000007947 */ /* 0x000fea0003800000 */
.L_x_8149:
        /* <DEDUP_REMOVED lines=14> */
.L_x_8163:
[----:B------:R-:W-:Y:S05]  /*a260*/  BSYNC B0 ;  /* 0x0000000000007941 */ /* 0x000fea0003800000 */
.L_x_8162:
[----:B------:R-:W-:-:S04]  /*a270*/  FMUL.FTZ R0, R0, 1 ;  /* 0x3f80000000007820 */ /* 0x000fc80000410000 */
[----:B------:R0:W1:Y:S01]  /*a280*/  F2F.F64.F32 R18, R0 ;  /* 0x0000000000127310 */ /* 0x0000620000201800 */
[----:B------:R-:W-:Y:S05]  /*a290*/  BRA `(.L_x_8137) ;  /* 0x000001a000007947 */ /* 0x000fea0003800000 */
.L_x_8136:
        /* <DEDUP_REMOVED lines=21> */
.L_x_8161:
[----:B------:R-:W2:Y:S02]  /*a3f0*/  LDG.E.64 R18, [R2.64] ;  /* 0x0000002402127981 */ /* 0x000ea4000c1e1b00 */
[----:B--2---:R-:W0:Y:S01]  /*a400*/  I2F.F64.U64 R18, R18 ;  /* 0x0000001200127312 */ /* 0x004e220000301800 */
[----:B------:R-:W-:Y:S05]  /*a410*/  BRA `(.L_x_8137) ;  /* 0x0000002000007947 */ /* 0x000fea0003800000 */
.L_x_8160:
[----:B------:R-:W2:Y:S02]  /*a420*/  LDG.E R2, [R2.64] ;  /* 0x0000002402027981 */ /* 0x000ea4000c1e1900 */
[----:B--2---:R0:W1:Y:S02]  /*a430*/  I2F.F64.U32 R18, R2 ;  /* 0x0000000200127312 */ /* 0x0040640000201800 */
.L_x_8137:
        /* <DEDUP_REMOVED lines=17> */
.L_x_8167:
[----:B------:R-:W2:Y:S02]  /*a550*/  LDG.E.U8 R2, [R22.64] ;  /* 0x0000002416027981 */ /* 0x000ea4000c1e1100 */
[----:B--2---:R-:W0:Y:S01]  /*a560*/  I2F.F64.U16 R2, R2 ;  /* 0x0000000200027312 */ /* 0x004e220000101800 */
[----:B------:R-:W-:Y:S05]  /*a570*/  BRA `(.L_x_8169) ;  /* 0x00000df000007947 */ /* 0x000fea0003800000 */
.L_x_8166:
        /* <DEDUP_REMOVED lines=9> */
.L_x_8171:
[----:B------:R-:W2:Y:S02]  /*a610*/  LDG.E R2, [R22.64] ;  /* 0x0000002416027981 */ /* 0x000ea4000c1e1900 */
[----:B--2---:R-:W0:Y:S01]  /*a620*/  I2F.F64 R2, R2 ;  /* 0x0000000200027312 */ /* 0x004e220000201c00 */
[----:B------:R-:W-:Y:S05]  /*a630*/  BRA `(.L_x_8169) ;  /* 0x00000d3000007947 */ /* 0x000fea0003800000 */
.L_x_8170:
[----:B------:R-:W2:Y:S02]  /*a640*/  LDG.E.U16 R2, [R22.64] ;  /* 0x0000002416027981 */ /* 0x000ea4000c1e1500 */
[----:B--2---:R-:W0:Y:S01]  /*a650*/  I2F.F64.S16 R2, R2 ;  /* 0x0000000200027312 */ /* 0x004e220000101c00 */
[----:B------:R-:W-:Y:S05]  /*a660*/  BRA `(.L_x_8169) ;  /* 0x00000d0000007947 */ /* 0x000fea0003800000 */
.L_x_8165:
        /* <DEDUP_REMOVED lines=10> */
.L_x_8173:
[----:B------:R-:W2:Y:S02]  /*a710*/  LDG.E.U16 R0, [R22.64] ;  /* 0x0000002416007981 */ /* 0x000ea4000c1e1500 */
[----:B--2---:R-:W-:-:S05]  /*a720*/  HADD2.F32 R0, -RZ, R0.H0_H0 ;  /* 0x20000000ff007230 */ /* 0x004fca0000004100 */
[----:B------:R-:W-:-:S04]  /*a730*/  FMUL.FTZ R0, R0, 1 ;  /* 0x3f80000000007820 */ /* 0x000fc80000410000 */
[----:B------:R0:W2:Y:S01]  /*a740*/  F2F.F64.F32 R2, R0 ;  /* 0x0000000000027310 */ /* 0x0000a20000201800 */
[----:B------:R-:W-:Y:S05]  /*a750*/  BRA `(.L_x_8169) ;  /* 0x00000c1000007947 */ /* 0x000fea0003800000 */
.L_x_8172:
        /* <DEDUP_REMOVED lines=10> */
.L_x_8175:
[----:B------:R-:W2:Y:S02]  /*a800*/  LDG.E.U16 R22, [R22.64] ;  /* 0x0000002416167981 */ /* 0x000ea4000c1e1500 */
[----:B--2---:R-:W-:-:S05]  /*a810*/  HADD2.F32 R0, -RZ, R22.H0_H0 ;  /* 0x20000016ff007230 */ /* 0x004fca0000004100 */
[----:B------:R-:W-:-:S04]  /*a820*/  FMUL.FTZ R0, R0, 1 ;  /* 0x3f80000000007820 */ /* 0x000fc80000410000 */
[----:B------:R0:W2:Y:S01]  /*a830*/  F2F.F64.F32 R2, R0 ;  /* 0x0000000000027310 */ /* 0x0000a20000201800 */
[----:B------:R-:W-:Y:S05]  /*a840*/  BRA `(.L_x_8169) ;  /* 0x00000b2000007947 */ /* 0x000fea0003800000 */
.L_x_8174:
[----:B------:R0:W5:Y:S01]  /*a850*/  LDG.E.64 R2, [R22.64] ;  /* 0x0000002416027981 */ /* 0x000162000c1e1b00 */
[----:B------:R-:W-:Y:S05]  /*a860*/  BRA `(.L_x_8169) ;  /* 0x00000b0000007947 */ /* 0x000fea0003800000 */
.L_x_8164:
        /* <DEDUP_REMOVED lines=13> */
.L_x_8178:
[----:B------:R0:W5:Y:S01]  /*a940*/  LDG.E.64 R2, [R22.64] ;  /* 0x0000002416027981 */ /* 0x000162000c1e1b00 */
[----:B------:R-:W-:Y:S05]  /*a950*/  BRA `(.L_x_8169) ;  /* 0x00000a1000007947 */ /* 0x000fea0003800000 */
.L_x_8177:
        /* <DEDUP_REMOVED lines=28> */
.L_x_8180:
        /* <DEDUP_REMOVED lines=15> */
.L_x_8179:
[----:B------:R-:W2:Y:S02]  /*ac10*/  LDG.E.U16 R0, [R22.64] ;  /* 0x0000002416007981 */ /* 0x000ea4000c1e1500 */
[----:B--2---:R-:W-:-:S05]  /*ac20*/  PRMT R0, RZ, 0x5410, R0 ;  /* 0x00005410ff007816 */ /* 0x004fca0000000000 */
[----:B------:R-:W-:-:S04]  /*ac30*/  FMUL.FTZ R0, R0, 1 ;  /* 0x3f80000000007820 */ /* 0x000fc80000410000 */
[----:B------:R0:W2:Y:S01]  /*ac40*/  F2F.F64.F32 R2, R0 ;  /* 0x0000000000027310 */ /* 0x0000a20000201800 */
[----:B------:R-:W-:Y:S05]  /*ac50*/  BRA `(.L_x_8169) ;  /* 0x0000071000007947 */ /* 0x000fea0003800000 */
.L_x_8176:
        /* <DEDUP_REMOVED lines=11> */
.L_x_8183:
        /* <DEDUP_REMOVED lines=21> */
.L_x_8187:
[----:B------:R-:W-:Y:S05]  /*ae60*/  BSYNC B1 ;  /* 0x0000000000017941 */ /* 0x000fea0003800000 */
.L_x_8186:
[----:B------:R-:W-:Y:S01]  /*ae70*/  LEA R3, R0, 0x3b800000, 0x17 ;  /* 0x3b80000000037811 */ /* 0x000fe200078eb8ff */
[----:B------:R-:W-:-:S05]  /*ae80*/  IMAD.SHL.U32 R0, R2, 0x100000, RZ ;  /* 0x0010000002007824 */ /* 0x000fca00078e00ff */
[----:B------:R-:W-:Y:S02]  /*ae90*/  LOP3.LUT R0, R3, R0, R4, 0xfe, !PT ;  /* 0x0000000003007212 */ /* 0x000fe400078efe04 */
.L_x_8185:
[----:B------:R-:W-:Y:S05]  /*aea0*/  BSYNC B0 ;  /* 0x0000000000007941 */ /* 0x000fea0003800000 */
.L_x_8184:
[----:B------:R-:W-:-:S04]  /*aeb0*/  FMUL.FTZ R0, R0, 1 ;  /* 0x3f80000000007820 */ /* 0x000fc80000410000 */
[----:B------:R0:W2:Y:S01]  /*aec0*/  F2F.F64.F32 R2, R0 ;  /* 0x0000000000027310 */ /* 0x0000a20000201800 */
[----:B------:R-:W-:Y:S05]  /*aed0*/  BRA `(.L_x_8169) ;  /* 0x0000049000007947 */ /* 0x000fea0003800000 */
.L_x_8182:
        /* <DEDUP_REMOVED lines=21> */
.L_x_8191:
[----:B------:R-:W-:Y:S05]  /*b030*/  BSYNC B1 ;  /* 0x0000000000017941 */ /* 0x000fea0003800000 */
.L_x_8190:
[----:B------:R-:W-:Y:S01]  /*b040*/  LEA R3, R0, 0x37800000, 0x17 ;  /* 0x3780000000037811 */ /* 0x000fe200078eb8ff */
[----:B------:R-:W-:-:S05]  /*b050*/  IMAD.SHL.U32 R0, R2, 0x200000, RZ ;  /* 0x0020000002007824 */ /* 0x000fca00078e00ff */
[----:B------:R-:W-:Y:S02]  /*b060*/  LOP3.LUT R0, R3, R0, R4, 0xfe, !PT ;  /* 0x0000000003007212 */ /* 0x000fe400078efe04 */
.L_x_8189:
[----:B------:R-:W-:Y:S05]  /*b070*/  BSYNC B0 ;  /* 0x0000000000007941 */ /* 0x000fea0003800000 */
.L_x_8188:
[----:B------:R-:W-:-:S04]  /*b080*/  FMUL.FTZ R0, R0, 1 ;  /* 0x3f80000000007820 */ /* 0x000fc80000410000 */
[----:B------:R0:W2:Y:S01]  /*b090*/  F2F.F64.F32 R2, R0 ;  /* 0x0000000000027310 */ /* 0x0000a20000201800 */
[----:B------:R-:W-:Y:S05]  /*b0a0*/  BRA `(.L_x_8169) ;  /* 0x000002c000007947 */ /* 0x000fea0003800000 */
.L_x_8181:
        /* <DEDUP_REMOVED lines=14> */
.L_x_8195:
[----:B------:R-:W-:Y:S05]  /*b190*/  BSYNC B0 ;  /* 0x0000000000007941 */ /* 0x000fea0003800000 */
.L_x_8194:
[----:B------:R-:W-:-:S04]  /*b1a0*/  FMUL.FTZ R0, R0, 1 ;  /* 0x3f80000000007820 */ /* 0x000fc80000410000 */
[----:B------:R0:W2:Y:S01]  /*b1b0*/  F2F.F64.F32 R2, R0 ;  /* 0x0000000000027310 */ /* 0x0000a20000201800 */
[----:B------:R-:W-:Y:S05]  /*b1c0*/  BRA `(.L_x_8169) ;  /* 0x000001a000007947 */ /* 0x000fea0003800000 */
.L_x_8168:
        /* <DEDUP_REMOVED lines=21> */
.L_x_8193:
[----:B------:R-:W2:Y:S02]  /*b320*/  LDG.E.64 R2, [R22.64] ;  /* 0x0000002416027981 */ /* 0x000ea4000c1e1b00 */
[----:B--2---:R-:W0:Y:S01]  /*b330*/  I2F.F64.U64 R2, R2 ;  /* 0x0000000200027312 */ /* 0x004e220000301800 */
[----:B------:R-:W-:Y:S05]  /*b340*/  BRA `(.L_x_8169) ;  /* 0x0000002000007947 */ /* 0x000fea0003800000 */
.L_x_8192:
[----:B------:R-:W2:Y:S02]  /*b350*/  LDG.E R2, [R22.64] ;  /* 0x0000002416027981 */ /* 0x000ea4000c1e1900 */
[----:B--2---:R-:W0:Y:S02]  /*b360*/  I2F.F64.U32 R2, R2 ;  /* 0x0000000200027312 */ /* 0x004e240000201800 */
.L_x_8169:
        /* <DEDUP_REMOVED lines=38> */
.L_x_8197:
[----:B------:R-:W-:Y:S05]  /*b5d0*/  BSYNC B0 ;  /* 0x0000000000007941 */ /* 0x000fea0003800000 */
.L_x_8196:
        /* <DEDUP_REMOVED lines=16> */
.L_x_8199:
[----:B------:R-:W-:Y:S05]  /*b6e0*/  BSYNC B0 ;  /* 0x0000000000007941 */ /* 0x000fea0003800000 */
.L_x_8198:
        /* <DEDUP_REMOVED lines=16> */
.L_x_8203:
[----:B------:R-:W1:Y:S02]  /*b7f0*/  F2I.S64.F64.TRUNC R4, R4 ;  /* 0x0000000400047311 */ /* 0x000e64000030d900 */
[----:B-1----:R-:W-:-:S05]  /*b800*/  IMAD.MOV.U32 R3, RZ, RZ, R4 ;  /* 0x000000ffff037224 */ /* 0x002fca00078e0004 */
[----:B------:R1:W-:Y:S01]  /*b810*/  STG.E.U8 [R16.64], R3 ;  /* 0x0000000310007986 */ /* 0x0003e2000c101124 */
[----:B------:R-:W-:Y:S05]  /*b820*/  BRA `(.L_x_8205) ;  /* 0x00000ed000007947 */ /* 0x000fea0003800000 */
.L_x_8202:
        /* <DEDUP_REMOVED lines=9> */
.L_x_8207:
[----:B------:R-:W1:Y:S02]  /*b8c0*/  F2I.F64.TRUNC R5, R4 ;  /* 0x0000000400057311 */ /* 0x000e64000030d100 */
[----:B-1----:R1:W-:Y:S01]  /*b8d0*/  STG.E [R16.64], R5 ;  /* 0x0000000510007986 */ /* 0x0023e2000c101924 */
[----:B------:R-:W-:Y:S05]  /*b8e0*/  BRA `(.L_x_8205) ;  /* 0x00000e1000007947 */ /* 0x000fea0003800000 */
.L_x_8206:
[----:B------:R-:W1:Y:S02]  /*b8f0*/  F2I.F64.TRUNC R5, R4 ;  /* 0x0000000400057311 */ /* 0x000e64000030d100 */
[----:B-1----:R1:W-:Y:S01]  /*b900*/  STG.E.U16 [R16.64], R5 ;  /* 0x0000000510007986 */ /* 0x0023e2000c101524 */
[----:B------:R-:W-:Y:S05]  /*b910*/  BRA `(.L_x_8205) ;  /* 0x00000de000007947 */ /* 0x000fea0003800000 */
.L_x_8201:
        /* <DEDUP_REMOVED lines=11> */
.L_x_8209:
[----:B------:R-:W1:Y:S01]  /*b9d0*/  F2F.F32.F64 R0, R4 ;  /* 0x0000000400007310 */ /* 0x000e620000301000 */
[----:B------:R-:W1:-:S14]  /*b9e0*/  DSETP.GEU.AND P0, PT, |R4|, c[0x2][0x58], PT ;  /* 0x008016000400762a */ /* 0x000e5c0003f0e200 */
[----:B-1----:R-:W-:-:S05]  /*b9f0*/  @!P0 FMUL R0, R0, 1.175494350822287508e-38 ;  /* 0x0080000000008820 */ /* 0x002fca0000400000 */
[----:B------:R-:W-:-:S05]  /*ba00*/  F2FP.PACK_AB R0, RZ, R0 ;  /* 0x00000000ff00723e */ /* 0x000fca00000000ff */
[----:B------:R1:W-:Y:S01]  /*ba10*/  STG.E.U16 [R16.64], R0 ;  /* 0x0000000010007986 */ /* 0x0003e2000c101524 */
[----:B------:R-:W-:Y:S05]  /*ba20*/  BRA `(.L_x_8205) ;  /* 0x00000cd000007947 */ /* 0x000fea0003800000 */
.L_x_8208:
        /* <DEDUP_REMOVED lines=12> */
.L_x_8211:
[----:B------:R-:W1:Y:S01]  /*baf0*/  F2F.F32.F64 R0, R4 ;  /* 0x0000000400007310 */ /* 0x000e620000301000 */
[----:B------:R-:W1:-:S14]  /*bb00*/  DSETP.GEU.AND P0, PT, |R4|, c[0x2][0x58], PT ;  /* 0x008016000400762a */ /* 0x000e5c0003f0e200 */
[----:B-1----:R-:W-:-:S05]  /*bb10*/  @!P0 FMUL R0, R0, 1.175494350822287508e-38 ;  /* 0x0080000000008820 */ /* 0x002fca0000400000 */
[----:B------:R-:W-:-:S04]  /*bb20*/  F2FP.PACK_AB R3, RZ, R0 ;  /* 0x00000000ff03723e */ /* 0x000fc800000000ff */
[----:B------:R-:W-:-:S05]  /*bb30*/  PRMT R3, R3, 0x5410, RZ ;  /* 0x0000541003037816 */ /* 0x000fca00000000ff */
[----:B------:R1:W-:Y:S01]  /*bb40*/  STG.E [R16.64], R3 ;  /* 0x0000000310007986 */ /* 0x0003e2000c101924 */
[----:B------:R-:W-:Y:S05]  /*bb50*/  BRA `(.L_x_8205) ;  /* 0x00000ba000007947 */ /* 0x000fea0003800000 */
.L_x_8210:
[----:B------:R1:W-:Y:S01]  /*bb60*/  STG.E.64 [R16.64], R4 ;  /* 0x0000000410007986 */ /* 0x0003e2000c101b24 */
[----:B------:R-:W-:Y:S05]  /*bb70*/  BRA `(.L_x_8205) ;  /* 0x00000b8000007947 */ /* 0x000fea0003800000 */
.L_x_8200:
        /* <DEDUP_REMOVED lines=12> */
.L_x_8214:
[----:B0-----:R-:W-:-:S05]  /*bc40*/  CS2R R6, SRZ ;  /* 0x0000000000067805 */ /* 0x001fca000001ff00 */
[----:B------:R0:W-:Y:S01]  /*bc50*/  STG.E.128 [R16.64], R4 ;  /* 0x0000000410007986 */ /* 0x0001e2000c101d24 */
[----:B------:R-:W-:Y:S05]  /*bc60*/  BRA `(.L_x_8205) ;  /* 0x00000a9000007947 */ /* 0x000fea0003800000 */
.L_x_8213:
        /* <DEDUP_REMOVED lines=23> */
.L_x_8218:
[----:B------:R-:W-:Y:S05]  /*bde0*/  BSYNC B0 ;  /* 0x0000000000007941 */ /* 0x000fea0003800000 */
.L_x_8217:
[----:B------:R-:W-:-:S05]  /*bdf0*/  LOP3.LUT R3, R0, R3, RZ, 0xfc, !PT ;  /* 0x0000000300037212 */ /* 0x000fca00078efcff */
[----:B------:R0:W-:Y:S01]  /*be00*/  STG.E.U8 [R16.64], R3 ;  /* 0x0000000310007986 */ /* 0x0001e2000c101124 */
[----:B------:R-:W-:Y:S05]  /*be10*/  BRA `(.L_x_8205) ;  /* 0x000008e000007947 */ /* 0x000fea0003800000 */
.L_x_8216:
        /* <DEDUP_REMOVED lines=15> */
.L_x_8220:
[----:B------:R-:W-:Y:S01]  /*bf10*/  IMAD.MOV.U32 R0, RZ, RZ, 0x7f ;  /* 0x0000007fff007424 */ /* 0x000fe200078e00ff */
[----:B------:R-:W-:-:S04]  /*bf20*/  ISETP.GT.U32.AND P0, PT, R2, 0x7f800000, PT ;  /* 0x7f8000000200780c */ /* 0x000fc80003f04070 */
[----:B------:R-:W-:-:S04]  /*bf30*/  SEL R0, R0, 0x7c, P0 ;  /* 0x0000007c00007807 */ /* 0x000fc80000000000 */
.L_x_8221:
[----:B------:R-:W-:Y:S05]  /*bf40*/  BSYNC B0 ;  /* 0x0000000000007941 */ /* 0x000fea0003800000 */
.L_x_8219:
[----:B------:R-:W-:-:S04]  /*bf50*/  LOP3.LUT R2, R3, 0x80000000, RZ, 0xc0, !PT ;  /* 0x8000000003027812 */ /* 0x000fc800078ec0ff */
[----:B------:R-:W-:-:S04]  /*bf60*/  SHF.R.U32.HI R3, RZ, 0x18, R2 ;  /* 0x00000018ff037819 */ /* 0x000fc80000011602 */
[----:B------:R-:W-:-:S05]  /*bf70*/  LOP3.LUT R3, R0, R3, RZ, 0xfc, !PT ;  /* 0x0000000300037212 */ /* 0x000fca00078efcff */
[----:B------:R1:W-:Y:S01]  /*bf80*/  STG.E.U8 [R16.64], R3 ;  /* 0x0000000310007986 */ /* 0x0003e2000c101124 */
[----:B------:R-:W-:Y:S05]  /*bf90*/  BRA `(.L_x_8205) ;  /* 0x0000076000007947 */ /* 0x000fea0003800000 */
.L_x_8215:
[----:B------:R-:W1:Y:S01]  /*bfa0*/  F2F.F32.F64 R0, R4 ;  /* 0x0000000400007310 */ /* 0x000e620000301000 */
[----:B------:R-:W1:-:S14]  /*bfb0*/  DSETP.GEU.AND P0, PT, |R4|, c[0x2][0x58], PT ;  /* 0x008016000400762a */ /* 0x000e5c0003f0e200 */
[----:B-1----:R-:W-:-:S05]  /*bfc0*/  @!P0 FMUL R0, R0, 1.175494350822287508e-38 ;  /* 0x0080000000008820 */ /* 0x002fca0000400000 */
[----:B------:R-:W-:-:S05]  /*bfd0*/  F2FP.BF16.PACK_AB R0, RZ, R0 ;  /* 0x00000000ff00723e */ /* 0x000fca00000010ff */
[----:B------:R1:W-:Y:S01]  /*bfe0*/  STG.E.U16 [R16.64], R0 ;  /* 0x0000000010007986 */ /* 0x0003e2000c101524 */
[----:B------:R-:W-:Y:S05]  /*bff0*/  BRA `(.L_x_8205) ;  /* 0x0000070000007947 */ /* 0x000fea0003800000 */
.L_x_8212:
        /* <DEDUP_REMOVED lines=11> */
.L_x_8224:
        /* <DEDUP_REMOVED lines=19> */
.L_x_8227:
[----:B------:R-:W-:-:S04]  /*c1e0*/  LOP3.LUT R2, R3, 0x80000000, RZ, 0xc0, !PT ;  /* 0x8000000003027812 */ /* 0x000fc800078ec0ff */
[----:B------:R-:W-:-:S04]  /*c1f0*/  SHF.R.U32.HI R3, RZ, 0x18, R2 ;  /* 0x00000018ff037819 */ /* 0x000fc80000011602 */
[----:B------:R-:W-:-:S04]  /*c200*/  LOP3.LUT R0, R0, R3, RZ, 0xfc, !PT ;  /* 0x0000000300007212 */ /* 0x000fc800078efcff */
[----:B------:R-:W-:Y:S02]  /*c210*/  PRMT R8, R0, 0x7610, R8 ;  /* 0x0000761000087816 */ /* 0x000fe40000000008 */
.L_x_8226:
[----:B------:R-:W-:Y:S05]  /*c220*/  BSYNC B0 ;  /* 0x0000000000007941 */ /* 0x000fea0003800000 */
.L_x_8225:
[----:B------:R1:W-:Y:S01]  /*c230*/  STG.E.U8 [R16.64], R8 ;  /* 0x0000000810007986 */ /* 0x0003e2000c101124 */
[----:B------:R-:W-:Y:S05]  /*c240*/  BRA `(.L_x_8205) ;  /* 0x000004b000007947 */ /* 0x000fea0003800000 */
.L_x_8223:
        /* <DEDUP_REMOVED lines=19> */
.L_x_8230:
[----:B------:R-:W-:-:S04]  /*c380*/  LOP3.LUT R2, R3, 0x80000000, RZ, 0xc0, !PT ;  /* 0x8000000003027812 */ /* 0x000fc800078ec0ff */
[----:B------:R-:W-:-:S04]  /*c390*/  SHF.R.U32.HI R3, RZ, 0x18, R2 ;  /* 0x00000018ff037819 */ /* 0x000fc80000011602 */
[----:B------:R-:W-:-:S04]  /*c3a0*/  LOP3.LUT R0, R0, R3, RZ, 0xfc, !PT ;  /* 0x0000000300007212 */ /* 0x000fc800078efcff */
[----:B------:R-:W-:Y:S02]  /*c3b0*/  PRMT R8, R0, 0x7610, R8 ;  /* 0x0000761000087816 */ /* 0x000fe40000000008 */
.L_x_8229:
[----:B------:R-:W-:Y:S05]  /*c3c0*/  BSYNC B0 ;  /* 0x0000000000007941 */ /* 0x000fea0003800000 */
.L_x_8228:
[----:B------:R1:W-:Y:S01]  /*c3d0*/  STG.E.U8 [R16.64], R8 ;  /* 0x0000000810007986 */ /* 0x0003e2000c101124 */
[----:B------:R-:W-:Y:S05]  /*c3e0*/  BRA `(.L_x_8205) ;  /* 0x0000031000007947 */ /* 0x000fea0003800000 */
.L_x_8222:
        /* <DEDUP_REMOVED lines=24> */
.L_x_8204:
        /* <DEDUP_REMOVED lines=20> */
.L_x_8232:
[----:B------:R-:W1:Y:S02]  /*c6b0*/  F2I.U64.F64.TRUNC R4, R4 ;  /* 0x0000000400047311 */ /* 0x000e64000030d800 */
[----:B-1----:R1:W-:Y:S01]  /*c6c0*/  STG.E.64 [R16.64], R4 ;  /* 0x0000000410007986 */ /* 0x0023e2000c101b24 */
[----:B------:R-:W-:Y:S05]  /*c6d0*/  BRA `(.L_x_8205) ;  /* 0x0000002000007947 */ /* 0x000fea0003800000 */
.L_x_8231:
[----:B------:R-:W1:Y:S02]  /*c6e0*/  F2I.U32.F64.TRUNC R5, R4 ;  /* 0x0000000400057311 */ /* 0x000e64000030d000 */
[----:B-1----:R1:W-:Y:S02]  /*c6f0*/  STG.E [R16.64], R5 ;  /* 0x0000000510007986 */ /* 0x0023e4000c101924 */
.L_x_8205:
[----:B------:R-:W-:Y:S02]  /*c700*/  IADD3 R25, R25, 0x80, RZ ;  /* 0x0000008019197810 */ /* 0x000fe40007ffe0ff */
.L_x_8028:
[----:B------:R-:W-:Y:S05]  /*c710*/  BSYNC B6 ;  /* 0x0000000000067941 */ /* 0x000fea0003800000 */
.L_x_8027:
[----:B------:R-:W-:-:S13]  /*c720*/  ISETP.GE.AND P0, PT, R25, c[0x0][0x160], PT ;  /* 0x0000580019007a0c */ /* 0x000fda0003f06270 */
[----:B------:R-:W-:Y:S05]  /*c730*/  @P0 EXIT ;  /* 0x000000000000094d */ /* 0x000fea0003800000 */
        /* <DEDUP_REMOVED lines=255> */
.L_x_8233:
        /* <DEDUP_REMOVED lines=19> */
.L_x_8237:
[----:B------:R-:W2:Y:S02]  /*d860*/  LDG.E.U8 R2, [R2.64] ;  /* 0x0000002402027981 */ /* 0x000ea4000c1e1100 */
[----:B--2---:R0:W1:Y:S01]  /*d870*/  I2F.F64.U16 R18, R2 ;  /* 0x0000000200127312 */ /* 0x0040620000101800 */
[----:B------:R-:W-:Y:S05]  /*d880*/  BRA `(.L_x_8239) ;  /* 0x00000df000007947 */ /* 0x000fea0003800000 */
.L_x_8236:
        /* <DEDUP_REMOVED lines=9> */
.L_x_8241:
[----:B------:R-:W2:Y:S02]  /*d920*/  LDG.E R2, [R2.64] ;  /* 0x0000002402027981 */ /* 0x000ea4000c1e1900 */
[----:B--2---:R0:W1:Y:S01]  /*d930*/  I2F.F64 R18, R2 ;  /* 0x0000000200127312 */ /* 0x0040620000201c00 */
[----:B------:R-:W-:Y:S05]  /*d940*/  BRA `(.L_x_8239) ;  /* 0x00000d3000007947 */ /* 0x000fea0003800000 */
.L_x_8240:
[----:B------:R-:W2:Y:S02]  /*d950*/  LDG.E.U16 R2, [R2.64] ;  /* 0x0000002402027981 */ /* 0x000ea4000c1e1500 */
[----:B--2---:R0:W1:Y:S01]  /*d960*/  I2F.F64.S16 R18, R2 ;  /* 0x0000000200127312 */ /* 0x0040620000101c00 */
[----:B------:R-:W-:Y:S05]  /*d970*/  BRA `(.L_x_8239) ;  /* 0x00000d0000007947 */ /* 0x000fea0003800000 */
.L_x_8235:
        /* <DEDUP_REMOVED lines=10> */
.L_x_8243:
[----:B------:R-:W2:Y:S02]  /*da20*/  LDG.E.U16 R0, [R2.64] ;  /* 0x0000002402007981 */ /* 0x000ea4000c1e1500 */
[----:B--2---:R-:W-:-:S05]  /*da30*/  HADD2.F32 R0, -RZ, R0.H0_H0 ;  /* 0x20000000ff007230 */ /* 0x004fca0000004100 */
[----:B------:R-:W-:-:S04]  /*da40*/  FMUL.FTZ R0, R0, 1 ;  /* 0x3f80000000007820 */ /* 0x000fc80000410000 */
[----:B------:R0:W1:Y:S01]  /*da50*/  F2F.F64.F32 R18, R0 ;  /* 0x0000000000127310 */ /* 0x0000620000201800 */
[----:B------:R-:W-:Y:S05]  /*da60*/  BRA `(.L_x_8239) ;  /* 0x00000c1000007947 */ /* 0x000fea0003800000 */
.L_x_8242:
        /* <DEDUP_REMOVED lines=10> */
.L_x_8245:
[----:B------:R-:W2:Y:S02]  /*db10*/  LDG.E.U16 R2, [R2.64] ;  /* 0x0000002402027981 */ /* 0x000ea4000c1e1500 */
[----:B--2---:R-:W-:-:S05]  /*db20*/  HADD2.F32 R0, -RZ, R2.H0_H0 ;  /* 0x20000002ff007230 */ /* 0x004fca0000004100 */
[----:B------:R-:W-:-:S04]  /*db30*/  FMUL.FTZ R0, R0, 1 ;  /* 0x3f80000000007820 */ /* 0x000fc80000410000 */
[----:B------:R0:W1:Y:S01]  /*db40*/  F2F.F64.F32 R18, R0 ;  /* 0x0000000000127310 */ /* 0x0000620000201800 */
[----:B------:R-:W-:Y:S05]  /*db50*/  BRA `(.L_x_8239) ;  /* 0x00000b2000007947 */ /* 0x000fea0003800000 */
.L_x_8244:
[----:B------:R0:W5:Y:S01]  /*db60*/  LDG.E.64 R18, [R2.64] ;  /* 0x0000002402127981 */ /* 0x000162000c1e1b00 */
[----:B------:R-:W-:Y:S05]  /*db70*/  BRA `(.L_x_8239) ;  /* 0x00000b0000007947 */ /* 0x000fea0003800000 */
.L_x_8234:
        /* <DEDUP_REMOVED lines=13> */
.L_x_8248:
[----:B------:R0:W5:Y:S01]  /*dc50*/  LDG.E.64 R18, [R2.64] ;  /* 0x0000002402127981 */ /* 0x000162000c1e1b00 */
[----:B------:R-:W-:Y:S05]  /*dc60*/  BRA `(.L_x_8239) ;  /* 0x00000a1000007947 */ /* 0x000fea0003800000 */
.L_x_8247:
        /* <DEDUP_REMOVED lines=28> */
.L_x_8250:
        /* <DEDUP_REMOVED lines=15> */
.L_x_8249:
[----:B------:R-:W2:Y:S02]  /*df20*/  LDG.E.U16 R0, [R2.64] ;  /* 0x0000002402007981 */ /* 0x000ea4000c1e1500 */
[----:B--2---:R-:W-:-:S05]  /*df30*/  PRMT R0, RZ, 0x5410, R0 ;  /* 0x00005410ff007816 */ /* 0x004fca0000000000 */
[----:B------:R-:W-:-:S04]  /*df40*/  FMUL.FTZ R0, R0, 1 ;  /* 0x3f80000000007820 */ /* 0x000fc80000410000 */
[----:B------:R0:W1:Y:S01]  /*df50*/  F2F.F64.F32 R18, R0 ;  /* 0x0000000000127310 */ /* 0x0000620000201800 */
[----:B------:R-:W-:Y:S05]  /*df60*/  BRA `(.L_x_8239) ;  /* 0x0000071000007947 */ /* 0x000fea0003800000 */
.L_x_8246:
        /* <DEDUP_REMOVED lines=11> */
.L_x_8253:
        /* <DEDUP_REMOVED lines=21> */
.L_x_8257:
[----:B------:R-:W-:Y:S05]  /*e170*/  BSYNC B1 ;  /* 0x0000000000017941 */ /* 0x000fea0003800000 */
.L_x_8256:
[----:B------:R-:W-:Y:S01]  /*e180*/  LEA R3, R0, 0x3b800000, 0x17 ;  /* 0x3b80000000037811 */ /* 0x000fe200078eb8ff */
[----:B------:R-:W-:-:S05]  /*e190*/  IMAD.SHL.U32 R0, R2, 0x100000, RZ ;  /* 0x0010000002007824 */ /* 0x000fca00078e00ff */
[----:B------:R-:W-:Y:S02]  /*e1a0*/  LOP3.LUT R0, R3, R0, R4, 0xfe, !PT ;  /* 0x0000000003007212 */ /* 0x000fe400078efe04 */
.L_x_8255:
[----:B------:R-:W-:Y:S05]  /*e1b0*/  BSYNC B0 ;  /* 0x0000000000007941 */ /* 0x000fea0003800000 */
.L_x_8254:
[----:B------:R-:W-:-:S04]  /*e1c0*/  FMUL.FTZ R0, R0, 1 ;  /* 0x3f80000000007820 */ /* 0x000fc80000410000 */
[----:B------:R0:W1:Y:S01]  /*e1d0*/  F2F.F64.F32 R18, R0 ;  /* 0x0000000000127310 */ /* 0x0000620000201800 */
[----:B------:R-:W-:Y:S05]  /*e1e0*/  BRA `(.L_x_8239) ;  /* 0x0000049000007947 */ /* 0x000fea0003800000 */
.L_x_8252:
        /* <DEDUP_REMOVED lines=21> */
.L_x_8261:
[----:B------:R-:W-:Y:S05]  /*e340*/  BSYNC B1 ;  /* 0x0000000000017941 */ /* 0x000fea0003800000 */
.L_x_8260:
[----:B------:R-:W-:Y:S01]  /*e350*/  LEA R3, R0, 0x37800000, 0x17 ;  /* 0x3780000000037811 */ /* 0x000fe200078eb8ff */
[----:B------:R-:W-:-:S05]  /*e360*/  IMAD.SHL.U32 R0, R2, 0x200000, RZ ;  /* 0x0020000002007824 */ /* 0x000fca00078e00ff */
[----:B------:R-:W-:Y:S02]  /*e370*/  LOP3.LUT R0, R3, R0, R4, 0xfe, !PT ;  /* 0x0000000003007212 */ /* 0x000fe400078efe04 */
.L_x_8259:
[----:B------:R-:W-:Y:S05]  /*e380*/  BSYNC B0 ;  /* 0x0000000000007941 */ /* 0x000fea0003800000 */
.L_x_8258:
[----:B------:R-:W-:-:S04]  /*e390*/  FMUL.FTZ R0, R0, 1 ;  /* 0x3f80000000007820 */ /* 0x000fc80000410000 */
[----:B------:R0:W1:Y:S01]  /*e3a0*/  F2F.F64.F32 R18, R0 ;  /* 0x0000000000127310 */ /* 0x0000620000201800 */
[----:B------:R-:W-:Y:S05]  /*e3b0*/  BRA `(.L_x_8239) ;  /* 0x000002c000007947 */ /* 0x000fea0003800000 */
.L_x_8251:
        /* <DEDUP_REMOVED lines=14> */
.L_x_8265:
[----:B------:R-:W-:Y:S05]  /*e4a0*/  BSYNC B0 ;  /* 0x0000000000007941 */ /* 0x000fea0003800000 */
.L_x_8264:
[----:B------:R-:W-:-:S04]  /*e4b0*/  FMUL.FTZ R0, R0, 1 ;  /* 0x3f80000000007820 */ /* 0x000fc80000410000 */
[----:B------:R0:W1:Y:S01]  /*e4c0*/  F2F.F64.F32 R18, R0 ;  /* 0x0000000000127310 */ /* 0x0000620000201800 */
[----:B------:R-:W-:Y:S05]  /*e4d0*/  BRA `(.L_x_8239) ;  /* 0x000001a000007947 */ /* 0x000fea0003800000 */
.L_x_8238:
        /* <DEDUP_REMOVED lines=21> */
.L_x_8263:
[----:B------:R-:W2:Y:S02]  /*e630*/  LDG.E.64 R18, [R2.64] ;  /* 0x0000002402127981 */ /* 0x000ea4000c1e1b00 */
[----:B--2---:R-:W0:Y:S01]  /*e640*/  I2F.F64.U64 R18, R18 ;  /* 0x0000001200127312 */ /* 0x004e220000301800 */
[----:B------:R-:W-:Y:S05]  /*e650*/  BRA `(.L_x_8239) ;  /* 0x0000002000007947 */ /* 0x000fea0003800000 */
.L_x_8262:
[----:B------:R-:W2:Y:S02]  /*e660*/  LDG.E R2, [R2.64] ;  /* 0x0000002402027981 */ /* 0x000ea4000c1e1900 */
[----:B--2---:R0:W1:Y:S02]  /*e670*/  I2F.F64.U32 R18, R2 ;  /* 0x0000000200127312 */ /* 0x0040640000201800 */
.L_x_8239:
        /* <DEDUP_REMOVED lines=17> */
.L_x_8269:
[----:B------:R-:W2:Y:S02]  /*e790*/  LDG.E.U8 R2, [R22.64] ;  /* 0x0000002416027981 */ /* 0x000ea4000c1e1100 */
[----:B--2---:R-:W0:Y:S01]  /*e7a0*/  I2F.F64.U16 R2, R2 ;  /* 0x0000000200027312 */ /* 0x004e220000101800 */
[----:B------:R-:W-:Y:S05]  /*e7b0*/  BRA `(.L_x_8271) ;  /* 0x00000df000007947 */ /* 0x000fea0003800000 */
.L_x_8268:
        /* <DEDUP_REMOVED lines=9> */
.L_x_8273:
[----:B------:R-:W2:Y:S02]  /*e850*/  LDG.E R2, [R22.64] ;  /* 0x0000002416027981 */ /* 0x000ea4000c1e1900 */
[----:B--2---:R-:W0:Y:S01]  /*e860*/  I2F.F64 R2, R2 ;  /* 0x0000000200027312 */ /* 0x004e220000201c00 */
[----:B------:R-:W-:Y:S05]  /*e870*/  BRA `(.L_x_8271) ;  /* 0x00000d3000007947 */ /* 0x000fea0003800000 */
.L_x_8272:
[----:B------:R-:W2:Y:S02]  /*e880*/  LDG.E.U16 R2, [R22.64] ;  /* 0x0000002416027981 */ /* 0x000ea4000c1e1500 */
[----:B--2---:R-:W0:Y:S01]  /*e890*/  I2F.F64.S16 R2, R2 ;  /* 0x0000000200027312 */ /* 0x004e220000101c00 */
[----:B------:R-:W-:Y:S05]  /*e8a0*/  BRA `(.L_x_8271) ;  /* 0x00000d0000007947 */ /* 0x000fea0003800000 */
.L_x_8267:
        /* <DEDUP_REMOVED lines=10> */
.L_x_8275:
[----:B------:R-:W2:Y:S02]  /*e950*/  LDG.E.U16 R0, [R22.64] ;  /* 0x0000002416007981 */ /* 0x000ea4000c1e1500 */
[----:B--2---:R-:W-:-:S05]  /*e960*/  HADD2.F32 R0, -RZ, R0.H0_H0 ;  /* 0x20000000ff007230 */ /* 0x004fca0000004100 */
[----:B------:R-:W-:-:S04]  /*e970*/  FMUL.FTZ R0, R0, 1 ;  /* 0x3f80000000007820 */ /* 0x000fc80000410000 */
[----:B------:R0:W2:Y:S01]  /*e980*/  F2F.F64.F32 R2, R0 ;  /* 0x0000000000027310 */ /* 0x0000a20000201800 */
[----:B------:R-:W-:Y:S05]  /*e990*/  BRA `(.L_x_8271) ;  /* 0x00000c1000007947 */ /* 0x000fea0003800000 */
.L_x_8274:
        /* <DEDUP_REMOVED lines=10> */
.L_x_8277:
[----:B------:R-:W2:Y:S02]  /*ea40*/  LDG.E.U16 R22, [R22.64] ;  /* 0x0000002416167981 */ /* 0x000ea4000c1e1500 */
[----:B--2---:R-:W-:-:S05]  /*ea50*/  HADD2.F32 R0, -RZ, R22.H0_H0 ;  /* 0x20000016ff007230 */ /* 0x004fca0000004100 */
[----:B------:R-:W-:-:S04]  /*ea60*/  FMUL.FTZ R0, R0, 1 ;  /* 0x3f80000000007820 */ /* 0x000fc80000410000 */
[----:B------:R0:W2:Y:S01]  /*ea70*/  F2F.F64.F32 R2, R0 ;  /* 0x0000000000027310 */ /* 0x0000a20000201800 */
[----:B------:R-:W-:Y:S05]  /*ea80*/  BRA `(.L_x_8271) ;  /* 0x00000b2000007947 */ /* 0x000fea0003800000 */
.L_x_8276:
[----:B------:R0:W5:Y:S01]  /*ea90*/  LDG.E.64 R2, [R22.64] ;  /* 0x0000002416027981 */ /* 0x000162000c1e1b00 */
[----:B------:R-:W-:Y:S05]  /*eaa0*/  BRA `(.L_x_8271) ;  /* 0x00000b0000007947 */ /* 0x000fea0003800000 */
.L_x_8266:
        /* <DEDUP_REMOVED lines=13> */
.L_x_8280:
[----:B------:R0:W5:Y:S01]  /*eb80*/  LDG.E.64 R2, [R22.64] ;  /* 0x0000002416027981 */ /* 0x000162000c1e1b00 */
[----:B------:R-:W-:Y:S05]  /*eb90*/  BRA `(.L_x_8271) ;  /* 0x00000a1000007947 */ /* 0x000fea0003800000 */
.L_x_8279:
        /* <DEDUP_REMOVED lines=28> */
.L_x_8282:
        /* <DEDUP_REMOVED lines=15> */
.L_x_8281:
[----:B------:R-:W2:Y:S02]  /*ee50*/  LDG.E.U16 R0, [R22.64] ;  /* 0x0000002416007981 */ /* 0x000ea4000c1e1500 */
[----:B--2---:R-:W-:-:S05]  /*ee60*/  PRMT R0, RZ, 0x5410, R0 ;  /* 0x00005410ff007816 */ /* 0x004fca0000000000 */
[----:B------:R-:W-:-:S04]  /*ee70*/  FMUL.FTZ R0, R0, 1 ;  /* 0x3f80000000007820 */ /* 0x000fc80000410000 */
[----:B------:R0:W2:Y:S01]  /*ee80*/  F2F.F64.F32 R2, R0 ;  /* 0x0000000000027310 */ /* 0x0000a20000201800 */
[----:B------:R-:W-:Y:S05]  /*ee90*/  BRA `(.L_x_8271) ;  /* 0x0000071000007947 */ /* 0x000fea0003800000 */
.L_x_8278:
        /* <DEDUP_REMOVED lines=11> */
.L_x_8285:
        /* <DEDUP_REMOVED lines=21> */
.L_x_8289:
[----:B------:R-:W-:Y:S05]  /*f0a0*/  BSYNC B1 ;  /* 0x0000000000017941 */ /* 0x000fea0003800000 */
.L_x_8288:
[----:B------:R-:W-:Y:S01]  /*f0b0*/  LEA R3, R0, 0x3b800000, 0x17 ;  /* 0x3b80000000037811 */ /* 0x000fe200078eb8ff */
[----:B------:R-:W-:-:S05]  /*f0c0*/  IMAD.SHL.U32 R0, R2, 0x100000, RZ ;  /* 0x0010000002007824 */ /* 0x000fca00078e00ff */
[----:B------:R-:W-:Y:S02]  /*f0d0*/  LOP3.LUT R0, R3, R0, R4, 0xfe, !PT ;  /* 0x0000000003007212 */ /* 0x000fe400078efe04 */
.L_x_8287:
[----:B------:R-:W-:Y:S05]  /*f0e0*/  BSYNC B0 ;  /* 0x0000000000007941 */ /* 0x000fea0003800000 */
.L_x_8286:
[----:B------:R-:W-:-:S04]  /*f0f0*/  FMUL.FTZ R0, R0, 1 ;  /* 0x3f80000000007820 */ /* 0x000fc80000410000 */
[----:B------:R0:W2:Y:S01]  /*f100*/  F2F.F64.F32 R2, R0 ;  /* 0x0000000000027310 */ /* 0x0000a20000201800 */
[----:B------:R-:W-:Y:S05]  /*f110*/  BRA `(.L_x_8271) ;  /* 0x0000049000007947 */ /* 0x000fea0003800000 */
.L_x_8284:
        /* <DEDUP_REMOVED lines=21> */
.L_x_8293:
[----:B------:R-:W-:Y:S05]  /*f270*/  BSYNC B1 ;  /* 0x0000000000017941 */ /* 0x000fea0003800000 */
.L_x_8292:
[----:B------:R-:W-:Y:S01]  /*f280*/  LEA R3, R0, 0x37800000, 0x17 ;  /* 0x3780000000037811 */ /* 0x000fe200078eb8ff */
[----:B------:R-:W-:-:S05]  /*f290*/  IMAD.SHL.U32 R0, R2, 0x200000, RZ ;  /* 0x0020000002007824 */ /* 0x000fca00078e00ff */
[----:B------:R-:W-:Y:S02]  /*f2a0*/  LOP3.LUT R0, R3, R0, R4, 0xfe, !PT ;  /* 0x0000000003007212 */ /* 0x000fe400078efe04 */
.L_x_8291:
[----:B------:R-:W-:Y:S05]  /*f2b0*/  BSYNC B0 ;  /* 0x0000000000007941 */ /* 0x000fea0003800000 */
.L_x_8290:
[----:B------:R-:W-:-:S04]  /*f2c0*/  FMUL.FTZ R0, R0, 1 ;  /* 0x3f80000000007820 */ /* 0x000fc80000410000 */
[----:B------:R0:W2:Y:S01]  /*f2d0*/  F2F.F64.F32 R2, R0 ;  /* 0x0000000000027310 */ /* 0x0000a20000201800 */
[----:B------:R-:W-:Y:S05]  /*f2e0*/  BRA `(.L_x_8271) ;  /* 0x000002c000007947 */ /* 0x000fea0003800000 */
.L_x_8283:
        /* <DEDUP_REMOVED lines=14> */
.L_x_8297:
[----:B------:R-:W-:Y:S05]  /*f3d0*/  BSYNC B0 ;  /* 0x0000000000007941 */ /* 0x000fea0003800000 */
.L_x_8296:
[----:B------:R-:W-:-:S04]  /*f3e0*/  FMUL.FTZ R0, R0, 1 ;  /* 0x3f80000000007820 */ /* 0x000fc80000410000 */
[----:B------:R0:W2:Y:S01]  /*f3f0*/  F2F.F64.F32 R2, R0 ;  /* 0x0000000000027310 */ /* 0x0000a20000201800 */
[----:B------:R-:W-:Y:S05]  /*f400*/  BRA `(.L_x_8271) ;  /* 0x000001a000007947 */ /* 0x000fea0003800000 */
.L_x_8270:
        /* <DEDUP_REMOVED lines=21> */
.L_x_8295:
[----:B------:R-:W2:Y:S02]  /*f560*/  LDG.E.64 R2, [R22.64] ;  /* 0x0000002416027981 */ /* 0x000ea4000c1e1b00 */
[----:B--2---:R-:W0:Y:S01]  /*f570*/  I2F.F64.U64 R2, R2 ;  /* 0x0000000200027312 */ /* 0x004e220000301800 */
[----:B------:R-:W-:Y:S05]  /*f580*/  BRA `(.L_x_8271) ;  /* 0x0000002000007947 */ /* 0x000fea0003800000 */
.L_x_8294:
[----:B------:R-:W2:Y:S02]  /*f590*/  LDG.E R2, [R22.64] ;  /* 0x0000002416027981 */ /* 0x000ea4000c1e1900 */
[----:B--2---:R-:W0:Y:S02]  /*f5a0*/  I2F.F64.U32 R2, R2 ;  /* 0x0000000200027312 */ /* 0x004e240000201800 */
.L_x_8271:
        /* <DEDUP_REMOVED lines=38> */
.L_x_8299:
[----:B------:R-:W-:Y:S05]  /*f810*/  BSYNC B0 ;  /* 0x0000000000007941 */ /* 0x000fea0003800000 */
.L_x_8298:
        /* <DEDUP_REMOVED lines=16> */
.L_x_8301:
[----:B------:R-:W-:Y:S05]  /*f920*/  BSYNC B0 ;  /* 0x0000000000007941 */ /* 0x000fea0003800000 */
.L_x_8300:
        /* <DEDUP_REMOVED lines=14> */
[----:B-1----:R-:W-:Y:S01]  /*fa10*/  STG.E.U8 [R16.64], R5 ;  /* 0x0000000510007986 */ /* 0x002fe2000c101124 */
[----:B------:R-:W-:Y:S05]  /*fa20*/  EXIT ;  /* 0x000000000000794d */ /* 0x000fea0003800000 */
.L_x_8305:
[----:B------:R-:W1:Y:S02]  /*fa30*/  F2I.S64.F64.TRUNC R4, R4 ;  /* 0x0000000400047311 */ /* 0x000e64000030d900 */
[----:B-1----:R-:W-:-:S05]  /*fa40*/  IMAD.MOV.U32 R3, RZ, RZ, R4 ;  /* 0x000000ffff037224 */ /* 0x002fca00078e0004 */
[----:B------:R-:W-:Y:S01]  /*fa50*/  STG.E.U8 [R16.64], R3 ;  /* 0x0000000310007986 */ /* 0x000fe2000c101124 */
[----:B------:R-:W-:Y:S05]  /*fa60*/  EXIT ;  /* 0x000000000000794d */ /* 0x000fea0003800000 */
.L_x_8304:
[----:B------:R-:W-:-:S13]  /*fa70*/  ISETP.NE.AND P0, PT, R0, 0x2, PT ;  /* 0x000000020000780c */ /* 0x000fda0003f05270 */
[----:B------:R-:W-:Y:S05]  /*fa80*/  @!P0 BRA `(.L_x_8307) ;  /* 0x000000a000008947 */ /* 0x000fea0003800000 */
[----:B------:R-:W-:-:S13]  /*fa90*/  ISETP.NE.AND P0, PT, R0, 0x3, PT ;  /* 0x000000030000780c */ /* 0x000fda0003f05270 */
[----:B------:R-:W-:Y:S05]  /*faa0*/  @!P0 BRA `(.L_x_8308) ;  /* 0x0000005000008947 */ /* 0x000fea0003800000 */
[----:B------:R-:W-:-:S13]  /*fab0*/  ISETP.NE.AND P0, PT, R0, 0x4, PT ;  /* 0x000000040000780c */ /* 0x000fda0003f05270 */
[----:B------:R-:W-:Y:S05]  /*fac0*/  @P0 BRA `(.L_x_8306) ;  /* 0x00000ce000000947 */ /* 0x000fea0003800000 */
[----:B------:R-:W1:Y:S02]  /*fad0*/  F2I.S64.F64.TRUNC R4, R4 ;  /* 0x0000000400047311 */ /* 0x000e64000030d900 */
[----:B-1----:R-:W-:Y:S01]  /*fae0*/  STG.E.64 [R16.64], R4 ;  /* 0x0000000410007986 */ /* 0x002fe2000c101b24 */
[----:B------:R-:W-:Y:S05]  /*faf0*/  EXIT ;  /* 0x000000000000794d */ /* 0x000fea0003800000 */
.L_x_8308:
[----:B------:R-:W1:Y:S02]  /*fb00*/  F2I.F64.TRUNC R5, R4 ;  /* 0x0000000400057311 */ /* 0x000e64000030d100 */
[----:B-1----:R-:W-:Y:S01]  /*fb10*/  STG.E [R16.64], R5 ;  /* 0x0000000510007986 */ /* 0x002fe2000c101924 */
[----:B------:R-:W-:Y:S05]  /*fb20*/  EXIT ;  /* 0x000000000000794d */ /* 0x000fea0003800000 */
.L_x_8307:
[----:B------:R-:W1:Y:S02]  /*fb30*/  F2I.F64.TRUNC R5, R4 ;  /* 0x0000000400057311 */ /* 0x000e64000030d100 */
[----:B-1----:R-:W-:Y:S01]  /*fb40*/  STG.E.U16 [R16.64], R5 ;  /* 0x0000000510007986 */ /* 0x002fe2000c101524 */
[----:B------:R-:W-:Y:S05]  /*fb50*/  EXIT ;  /* 0x000000000000794d */ /* 0x000fea0003800000 */
.L_x_8303:
        /* <DEDUP_REMOVED lines=9> */
[----:B------:R-:W-:Y:S01]  /*fbf0*/  STG.E [R16.64], R3 ;  /* 0x0000000310007986 */ /* 0x000fe2000c101924 */
[----:B------:R-:W-:Y:S05]  /*fc00*/  EXIT ;  /* 0x000000000000794d */ /* 0x000fea0003800000 */
.L_x_8310:
[----:B------:R-:W1:Y:S01]  /*fc10*/  F2F.F32.F64 R0, R4 ;  /* 0x0000000400007310 */ /* 0x000e620000301000 */
[----:B------:R-:W1:-:S14]  /*fc20*/  DSETP.GEU.AND P0, PT, |R4|, c[0x2][0x58], PT ;  /* 0x008016000400762a */ /* 0x000e5c0003f0e200 */
[----:B-1----:R-:W-:-:S05]  /*fc30*/  @!P0 FMUL R0, R0, 1.175494350822287508e-38 ;  /* 0x0080000000008820 */ /* 0x002fca0000400000 */
[----:B------:R-:W-:-:S05]  /*fc40*/  F2FP.PACK_AB R0, RZ, R0 ;  /* 0x00000000ff00723e */ /* 0x000fca00000000ff */
[----:B------:R-:W-:Y:S01]  /*fc50*/  STG.E.U16 [R16.64], R0 ;  /* 0x0000000010007986 */ /* 0x000fe2000c101524 */
[----:B------:R-:W-:Y:S05]  /*fc60*/  EXIT ;  /* 0x000000000000794d */ /* 0x000fea0003800000 */
.L_x_8309:
        /* <DEDUP_REMOVED lines=10> */
[----:B------:R-:W-:Y:S01]  /*fd10*/  STG.E.64 [R16.64], R2 ;  /* 0x0000000210007986 */ /* 0x000fe2000c101b24 */
[----:B------:R-:W-:Y:S05]  /*fd20*/  EXIT ;  /* 0x000000000000794d */ /* 0x000fea0003800000 */
.L_x_8312:
[----:B------:R-:W1:Y:S01]  /*fd30*/  F2F.F32.F64 R0, R4 ;  /* 0x0000000400007310 */ /* 0x000e620000301000 */
[----:B------:R-:W1:-:S14]  /*fd40*/  DSETP.GEU.AND P0, PT, |R4|, c[0x2][0x58], PT ;  /* 0x008016000400762a */ /* 0x000e5c0003f0e200 */
[----:B-1----:R-:W-:-:S05]  /*fd50*/  @!P0 FMUL R0, R0, 1.175494350822287508e-38 ;  /* 0x0080000000008820 */ /* 0x002fca0000400000 */
[----:B------:R-:W-:-:S04]  /*fd60*/  F2FP.PACK_AB R3, RZ, R0 ;  /* 0x00000000ff03723e */ /* 0x000fc800000000ff */
[----:B------:R-:W-:-:S05]  /*fd70*/  PRMT R3, R3, 0x5410, RZ ;  /* 0x0000541003037816 */ /* 0x000fca00000000ff */
[----:B------:R-:W-:Y:S01]  /*fd80*/  STG.E [R16.64], R3 ;  /* 0x0000000310007986 */ /* 0x000fe2000c101924 */
[----:B------:R-:W-:Y:S05]  /*fd90*/  EXIT ;  /* 0x000000000000794d */ /* 0x000fea0003800000 */
.L_x_8311:
[----:B------:R-:W-:Y:S01]  /*fda0*/  STG.E.64 [R16.64], R4 ;  /* 0x0000000410007986 */ /* 0x000fe2000c101b24 */
[----:B------:R-:W-:Y:S05]  /*fdb0*/  EXIT ;  /* 0x000000000000794d */ /* 0x000fea0003800000 */
.L_x_8302:
        /* <DEDUP_REMOVED lines=10> */
[----:B------:R-:W-:Y:S01]  /*fe60*/  STG.E.U8 [R16.64], R3 ;  /* 0x0000000310007986 */ /* 0x000fe2000c101124 */
[----:B------:R-:W-:Y:S05]  /*fe70*/  EXIT ;  /* 0x000000000000794d */ /* 0x000fea0003800000 */
.L_x_8315:
[----:B0-----:R-:W-:-:S05]  /*fe80*/  CS2R R6, SRZ ;  /* 0x0000000000067805 */ /* 0x001fca000001ff00 */
[----:B------:R-:W-:Y:S01]  /*fe90*/  STG.E.128 [R16.64], R4 ;  /* 0x0000000410007986 */ /* 0x000fe2000c101d24 */
[----:B------:R-:W-:Y:S05]  /*fea0*/  EXIT ;  /* 0x000000000000794d */ /* 0x000fea0003800000 */
.L_x_8314:
        /* <DEDUP_REMOVED lines=23> */
.L_x_8319:
[----:B------:R-:W-:Y:S05]  /*10020*/  BSYNC B0 ;  /* 0x0000000000007941 */ /* 0x000fea0003800000 */
.L_x_8318:
[----:B------:R-:W-:-:S05]  /*10030*/  LOP3.LUT R3, R0, R3, RZ, 0xfc, !PT ;  /* 0x0000000300037212 */ /* 0x000fca00078efcff */
[----:B------:R-:W-:Y:S01]  /*10040*/  STG.E.U8 [R16.64], R3 ;  /* 0x0000000310007986 */ /* 0x000fe2000c101124 */
[----:B------:R-:W-:Y:S05]  /*10050*/  EXIT ;  /* 0x000000000000794d */ /* 0x000fea0003800000 */
.L_x_8317:
        /* <DEDUP_REMOVED lines=15> */
.L_x_8321:
[----:B------:R-:W-:Y:S01]  /*10150*/  IMAD.MOV.U32 R0, RZ, RZ, 0x7f ;  /* 0x0000007fff007424 */ /* 0x000fe200078e00ff */
[----:B------:R-:W-:-:S04]  /*10160*/  ISETP.GT.U32.AND P0, PT, R2, 0x7f800000, PT ;  /* 0x7f8000000200780c */ /* 0x000fc80003f04070 */
[----:B------:R-:W-:-:S04]  /*10170*/  SEL R0, R0, 0x7c, P0 ;  /* 0x0000007c00007807 */ /* 0x000fc80000000000 */
.L_x_8322:
[----:B------:R-:W-:Y:S05]  /*10180*/  BSYNC B0 ;  /* 0x0000000000007941 */ /* 0x000fea0003800000 */
.L_x_8320:
[----:B------:R-:W-:-:S04]  /*10190*/  LOP3.LUT R2, R3, 0x80000000, RZ, 0xc0, !PT ;  /* 0x8000000003027812 */ /* 0x000fc800078ec0ff */
[----:B------:R-:W-:-:S04]  /*101a0*/  SHF.R.U32.HI R3, RZ, 0x18, R2 ;  /* 0x00000018ff037819 */ /* 0x000fc80000011602 */
[----:B------:R-:W-:-:S05]  /*101b0*/  LOP3.LUT R3, R0, R3, RZ, 0xfc, !PT ;  /* 0x0000000300037212 */ /* 0x000fca00078efcff */
[----:B------:R-:W-:Y:S01]  /*101c0*/  STG.E.U8 [R16.64], R3 ;  /* 0x0000000310007986 */ /* 0x000fe2000c101124 */
[----:B------:R-:W-:Y:S05]  /*101d0*/  EXIT ;  /* 0x000000000000794d */ /* 0x000fea0003800000 */
.L_x_8316:
[----:B------:R-:W1:Y:S01]  /*101e0*/  F2F.F32.F64 R0, R4 ;  /* 0x0000000400007310 */ /* 0x000e620000301000 */
[----:B------:R-:W1:-:S14]  /*101f0*/  DSETP.GEU.AND P0, PT, |R4|, c[0x2][0x58], PT ;  /* 0x008016000400762a */ /* 0x000e5c0003f0e200 */
[----:B-1----:R-:W-:-:S05]  /*10200*/  @!P0 FMUL R0, R0, 1.175494350822287508e-38 ;  /* 0x0080000000008820 */ /* 0x002fca0000400000 */
[----:B------:R-:W-:-:S05]  /*10210*/  F2FP.BF16.PACK_AB R0, RZ, R0 ;  /* 0x00000000ff00723e */ /* 0x000fca00000010ff */
[----:B------:R-:W-:Y:S01]  /*10220*/  STG.E.U16 [R16.64], R0 ;  /* 0x0000000010007986 */ /* 0x000fe2000c101524 */
[----:B------:R-:W-:Y:S05]  /*10230*/  EXIT ;  /* 0x000000000000794d */ /* 0x000fea0003800000 */
.L_x_8313:
        /* <DEDUP_REMOVED lines=9> */
[----:B-1----:R-:W-:Y:S01]  /*102d0*/  STG.E.U16 [R16.64], R5 ;  /* 0x0000000510007986 */ /* 0x002fe2000c101524 */
[----:B------:R-:W-:Y:S05]  /*102e0*/  EXIT ;  /* 0x000000000000794d */ /* 0x000fea0003800000 */
.L_x_8325:
        /* <DEDUP_REMOVED lines=19> */
.L_x_8328:
[----:B------:R-:W-:-:S04]  /*10420*/  LOP3.LUT R2, R3, 0x80000000, RZ, 0xc0, !PT ;  /* 0x8000000003027812 */ /* 0x000fc800078ec0ff */
[----:B------:R-:W-:-:S04]  /*10430*/  SHF.R.U32.HI R3, RZ, 0x18, R2 ;  /* 0x00000018ff037819 */ /* 0x000fc80000011602 */
[----:B------:R-:W-:-:S04]  /*10440*/  LOP3.LUT R0, R0, R3, RZ, 0xfc, !PT ;  /* 0x0000000300007212 */ /* 0x000fc800078efcff */
[----:B------:R-:W-:Y:S02]  /*10450*/  PRMT R8, R0, 0x7610, R8 ;  /* 0x0000761000087816 */ /* 0x000fe40000000008 */
.L_x_8327:
[----:B------:R-:W-:Y:S05]  /*10460*/  BSYNC B0 ;  /* 0x0000000000007941 */ /* 0x000fea0003800000 */
.L_x_8326:
[----:B------:R-:W-:Y:S01]  /*10470*/  STG.E.U8 [R16.64], R8 ;  /* 0x0000000810007986 */ /* 0x000fe2000c101124 */
[----:B------:R-:W-:Y:S05]  /*10480*/  EXIT ;  /* 0x000000000000794d */ /* 0x000fea0003800000 */
.L_x_8324:
        /* <DEDUP_REMOVED lines=19> */
.L_x_8331:
[----:B------:R-:W-:-:S04]  /*105c0*/  LOP3.LUT R2, R3, 0x80000000, RZ, 0xc0, !PT ;  /* 0x8000000003027812 */ /* 0x000fc800078ec0ff */
[----:B------:R-:W-:-:S04]  /*105d0*/  SHF.R.U32.HI R3, RZ, 0x18, R2 ;  /* 0x00000018ff037819 */ /* 0x000fc80000011602 */
[----:B------:R-:W-:-:S04]  /*105e0*/  LOP3.LUT R0, R0, R3, RZ, 0xfc, !PT ;  /* 0x0000000300007212 */ /* 0x000fc800078efcff */
[----:B------:R-:W-:Y:S02]  /*105f0*/  PRMT R8, R0, 0x7610, R8 ;  /* 0x0000761000087816 */ /* 0x000fe40000000008 */
.L_x_8330:
[----:B------:R-:W-:Y:S05]  /*10600*/  BSYNC B0 ;  /* 0x0000000000007941 */ /* 0x000fea0003800000 */
.L_x_8329:
[----:B------:R-:W-:Y:S01]  /*10610*/  STG.E.U8 [R16.64], R8 ;  /* 0x0000000810007986 */ /* 0x000fe2000c101124 */
[----:B------:R-:W-:Y:S05]  /*10620*/  EXIT ;  /* 0x000000000000794d */ /* 0x000fea0003800000 */
.L_x_8323:
        /* <DEDUP_REMOVED lines=24> */
.L_x_8306:
        /* <DEDUP_REMOVED lines=20> */
.L_x_8333:
[----:B------:R-:W1:Y:S02]  /*108f0*/  F2I.U64.F64.TRUNC R4, R4 ;  /* 0x0000000400047311 */ /* 0x000e64000030d800 */
[----:B-1----:R-:W-:Y:S01]  /*10900*/  STG.E.64 [R16.64], R4 ;  /* 0x0000000410007986 */ /* 0x002fe2000c101b24 */
[----:B------:R-:W-:Y:S05]  /*10910*/  EXIT ;  /* 0x000000000000794d */ /* 0x000fea0003800000 */
.L_x_8332:
[----:B------:R-:W1:Y:S02]  /*10920*/  F2I.U32.F64.TRUNC R5, R4 ;  /* 0x0000000400057311 */ /* 0x000e64000030d000 */
[----:B-1----:R-:W-:Y:S01]  /*10930*/  STG.E [R16.64], R5 ;  /* 0x0000000510007986 */ /* 0x002fe2000c101924 */
[----:B------:R-:W-:Y:S05]  /*10940*/  EXIT ;  /* 0x000000000000794d */ /* 0x000fea0003800000 */
        .weak           $__internal_6_$__cuda_sm20_dblrcp_rn_slowpath_v3
        .type           $__internal_6_$__cuda_sm20_dblrcp_rn_slowpath_v3,@function
        .size           $__internal_6_$__cuda_sm20_dblrcp_rn_slowpath_v3,(.L_x_9026 - $__internal_6_$__cuda_sm20_dblrcp_rn_slowpath_v3)
$__internal_6_$__cuda_sm20_dblrcp_rn_slowpath_v3:
        /* <DEDUP_REMOVED lines=25> */
.L_x_8337:
        /* <DEDUP_REMOVED lines=9> */
.L_x_8335:
[----:B------:R-:W-:Y:S01]  /*10b70*/  LOP3.LUT R7, R3, 0x80000, RZ, 0xfc, !PT ;  /* 0x0008000003077812 */ /* 0x000fe200078efcff */
[----:B------:R-:W-:Y:S02]  /*10b80*/  IMAD.MOV.U32 R6, RZ, RZ, R2 ;  /* 0x000000ffff067224 */ /* 0x000fe400078e0002 */
.L_x_8336:
[----:B------:R-:W-:Y:S05]  /*10b90*/  BSYNC B1 ;  /* 0x0000000000017941 */ /* 0x000fea0003800000 */
.L_x_8334:
[----:B0-----:R-:W-:Y:S02]  /*10ba0*/  IMAD.MOV.U32 R2, RZ, RZ, R0 ;  /* 0x000000ffff027224 */ /* 0x001fe400078e0000 */
[----:B------:R-:W-:Y:S02]  /*10bb0*/  IMAD.MOV.U32 R3, RZ, RZ, 0x0 ;  /* 0x00000000ff037424 */ /* 0x000fe400078e00ff */
[----:B-1----:R-:W-:Y:S02]  /*10bc0*/  IMAD.MOV.U32 R4, RZ, RZ, R6 ;  /* 0x000000ffff047224 */ /* 0x002fe400078e0006 */
[----:B------:R-:W-:Y:S01]  /*10bd0*/  IMAD.MOV.U32 R5, RZ, RZ, R7 ;  /* 0x000000ffff057224 */ /* 0x000fe200078e0007 */
[----:B------:R-:W-:Y:S06]  /*10be0*/  RET.REL.NODEC R2 `(_ZN2at6native18elementwise_kernelILi128ELi4EZNS0_15gpu_kernel_implIZZZNS0_10glu_kernelERNS_18TensorIteratorBaseEENKUlvE_clEvENKUlvE_clEvEUlddE_EEvS4_RKT_EUliE_EEviT1_) ;  /* 0xfffef41002007950 */ /* 0x000fec0003c3ffff */
.L_x_8338:
        /* <DEDUP_REMOVED lines=9> */
.L_x_9026:


//--------------------- .text._ZN2at6native27unrolled_elementwise_kernelIZZZNS0_10glu_kernelERNS_18TensorIteratorBaseEENKUlvE_clEvENKUlvE_clEvEUlddE_St5arrayIPcLm3EELi4E23TrivialOffsetCalculatorILi2EjESA_ILi1EjENS0_6memory12LoadWithCastILi2EEENSD_13StoreWithCastILi1EEEEEviT_T0_T2_T3_T4_T5_ --------------------------
	.section	.text._ZN2at6native27unrolled_elementwise_kernelIZZZNS0_10glu_kernelERNS_18TensorIteratorBaseEENKUlvE_clEvENKUlvE_clEvEUlddE_St5arrayIPcLm3EELi4E23TrivialOffsetCalculatorILi2EjESA_ILi1EjENS0_6memory12LoadWithCastILi2EEENSD_13StoreWithCastILi1EEEEEviT_T0_T2_T3_T4_T5_,"ax",@progbits
	.sectioninfo	@"SHI_REGISTERS=40"
	.align	128
        .global         _ZN2at6native27unrolled_elementwise_kernelIZZZNS0_10glu_kernelERNS_18TensorIteratorBaseEENKUlvE_clEvENKUlvE_clEvEUlddE_St5arrayIPcLm3EELi4E23TrivialOffsetCalculatorILi2EjESA_ILi1EjENS0_6memory12LoadWithCastILi2EEENSD_13StoreWithCastILi1EEEEEviT_T0_T2_T3_T4_T5_
        .type           _ZN2at6native27unrolled_elementwise_kernelIZZZNS0_10glu_kernelERNS_18TensorIteratorBaseEENKUlvE_clEvENKUlvE_clEvEUlddE_St5arrayIPcLm3EELi4E23TrivialOffsetCalculatorILi2EjESA_ILi1EjENS0_6memory12LoadWithCastILi2EEENSD_13StoreWithCastILi1EEEEEviT_T0_T2_T3_T4_T5_,@function
        .size           _ZN2at6native27unrolled_elementwise_kernelIZZZNS0_10glu_kernelERNS_18TensorIteratorBaseEENKUlvE_clEvENKUlvE_clEvEUlddE_St5arrayIPcLm3EELi4E23TrivialOffsetCalculatorILi2EjESA_ILi1EjENS0_6memory12LoadWithCastILi2EEENSD_13StoreWithCastILi1EEEEEviT_T0_T2_T3_T4_T5_,(.L_x_9027 - _ZN2at6native27unrolled_elementwise_kernelIZZZNS0_10glu_kernelERNS_18TensorIteratorBaseEENKUlvE_clEvENKUlvE_clEvEUlddE_St5arrayIPcLm3EELi4E23TrivialOffsetCalculatorILi2EjESA_ILi1EjENS0_6memory12LoadWithCastILi2EEENSD_13StoreWithCastILi1EEEEEviT_T0_T2_T3_T4_T5_)
        .other          _ZN2at6native27unrolled_elementwise_kernelIZZZNS0_10glu_kernelERNS_18TensorIteratorBaseEENKUlvE_clEvENKUlvE_clEvEUlddE_St5arrayIPcLm3EELi4E23TrivialOffsetCalculatorILi2EjESA_ILi1EjENS0_6memory12LoadWithCastILi2EEENSD_13StoreWithCastILi1EEEEEviT_T0_T2_T3_T4_T5_,@"STO_CUDA_ENTRY STV_DEFAULT"
_ZN2at6native27unrolled_elementwise_kernelIZZZNS0_10glu_kernelERNS_18TensorIteratorBaseEENKUlvE_clEvENKUlvE_clEvEUlddE_St5arrayIPcLm3EELi4E23TrivialOffsetCalculatorILi2EjESA_ILi1EjENS0_6memory12LoadWithCastILi2EEENSD_13StoreWithCastILi1EEEEEviT_T0_T2_T3_T4_T5_:
.text._ZN2at6native27unrolled_elementwise_kernelIZZZNS0_10glu_kernelERNS_18TensorIteratorBaseEENKUlvE_clEvENKUlvE_clEvEUlddE_St5arrayIPcLm3EELi4E23TrivialOffsetCalculatorILi2EjESA_ILi1EjENS0_6memory12LoadWithCastILi2EEENSD_13StoreWithCastILi1EEEEEviT_T0_T2_T3_T4_T5_:
        /* <DEDUP_REMOVED lines=9> */
[----:B------:R-:W-:Y:S02]  /*0090*/  CS2R R26, SRZ ;  /* 0x00000000001a7805 */ /* 0x000fe4000001ff00 */
[----:B------:R-:W3:Y:S01]  /*00a0*/  LDC.U8 R34, c[0x0][0x185] ;  /* 0x00006140ff227b82 */ /* 0x000ee20000000000 */
        /* <DEDUP_REMOVED lines=21> */
.L_x_8344:
[----:B------:R-:W2:Y:S02]  /*0200*/  LDG.E.U8 R4, [R4.64] ;  /* 0x0000002404047981 */ /* 0x000ea4000c1e1100 */
[----:B--2---:R0:W1:Y:S01]  /*0210*/  I2F.F64.U16 R32, R4 ;  /* 0x0000000400207312 */ /* 0x0040620000101800 */
[----:B------:R-:W-:Y:S05]  /*0220*/  BRA `(.L_x_8346) ;  /* 0x00000e0000007947 */ /* 0x000fea0003800000 */
.L_x_8343:
        /* <DEDUP_REMOVED lines=9> */
.L_x_8348:
[----:B------:R-:W2:Y:S02]  /*02c0*/  LDG.E R4, [R4.64] ;  /* 0x0000002404047981 */ /* 0x000ea4000c1e1900 */
[----:B--2---:R0:W1:Y:S01]  /*02d0*/  I2F.F64 R32, R4 ;  /* 0x0000000400207312 */ /* 0x0040620000201c00 */
[----:B------:R-:W-:Y:S05]  /*02e0*/  BRA `(.L_x_8346) ;  /* 0x00000d4000007947 */ /* 0x000fea0003800000 */
.L_x_8347:
[----:B------:R-:W2:Y:S02]  /*02f0*/  LDG.E.U16 R4, [R4.64] ;  /* 0x0000002404047981 */ /* 0x000ea4000c1e1500 */
[----:B--2---:R0:W1:Y:S01]  /*0300*/  I2F.F64.S16 R32, R4 ;  /* 0x0000000400207312 */ /* 0x0040620000101c00 */
[----:B------:R-:W-:Y:S05]  /*0310*/  BRA `(.L_x_8346) ;  /* 0x00000d1000007947 */ /* 0x000fea0003800000 */
.L_x_8342:
        /* <DEDUP_REMOVED lines=10> */
.L_x_8350:
[----:B------:R-:W2:Y:S02]  /*03c0*/  LDG.E.U16 R0, [R4.64] ;  /* 0x0000002404007981 */ /* 0x000ea4000c1e1500 */
[----:B--2---:R-:W-:-:S05]  /*03d0*/  HADD2.F32 R0, -RZ, R0.H0_H0 ;  /* 0x20000000ff007230 */ /* 0x004fca0000004100 */
[----:B------:R-:W-:-:S04]  /*03e0*/  FMUL.FTZ R0, R0, 1 ;  /* 0x3f80000000007820 */ /* 0x000fc80000410000 */
[----:B------:R0:W1:Y:S01]  /*03f0*/  F2F.F64.F32 R32, R0 ;  /* 0x0000000000207310 */ /* 0x0000620000201800 */
[----:B------:R-:W-:Y:S05]  /*0400*/  BRA `(.L_x_8346) ;  /* 0x00000c2000007947 */ /* 0x000fea0003800000 */
.L_x_8349:
        /* <DEDUP_REMOVED lines=10> */
.L_x_8352:
[----:B------:R-:W2:Y:S02]  /*04b0*/  LDG.E.U16 R4, [R4.64] ;  /* 0x0000002404047981 */ /* 0x000ea4000c1e1500 */
[----:B--2---:R-:W-:-:S05]  /*04c0*/  HADD2.F32 R0, -RZ, R4.H0_H0 ;  /* 0x20000004ff007230 */ /* 0x004fca0000004100 */
[----:B------:R-:W-:-:S04]  /*04d0*/  FMUL.FTZ R0, R0, 1 ;  /* 0x3f80000000007820 */ /* 0x000fc80000410000 */
[----:B------:R0:W1:Y:S01]  /*04e0*/  F2F.F64.F32 R32, R0 ;  /* 0x0000000000207310 */ /* 0x0000620000201800 */
[----:B------:R-:W-:Y:S05]  /*04f0*/  BRA `(.L_x_8346) ;  /* 0x00000b3000007947 */ /* 0x000fea0003800000 */
.L_x_8351:
[----:B------:R0:W5:Y:S01]  /*0500*/  LDG.E.64 R32, [R4.64] ;  /* 0x0000002404207981 */ /* 0x000162000c1e1b00 */
[----:B------:R-:W-:Y:S05]  /*0510*/  BRA `(.L_x_8346) ;  /* 0x00000b1000007947 */ /* 0x000fea0003800000 */
.L_x_8341:
        /* <DEDUP_REMOVED lines=13> */
.L_x_8355:
[----:B------:R0:W5:Y:S01]  /*05f0*/  LDG.E.64 R32, [R4.64] ;  /* 0x0000002404207981 */ /* 0x000162000c1e1b00 */
[----:B------:R-:W-:Y:S05]  /*0600*/  BRA `(.L_x_8346) ;  /* 0x00000a2000007947 */ /* 0x000fea0003800000 */
.L_x_8354:
        /* <DEDUP_REMOVED lines=28> */
.L_x_8357:
        /* <DEDUP_REMOVED lines=16> */
.L_x_8356:
[----:B------:R-:W2:Y:S02]  /*08d0*/  LDG.E.U16 R0, [R4.64] ;  /* 0x0000002404007981 */ /* 0x000ea4000c1e1500 */
[----:B--2---:R-:W-:-:S05]  /*08e0*/  PRMT R0, RZ, 0x5410, R0 ;  /* 0x00005410ff007816 */ /* 0x004fca0000000000 */
[----:B------:R-:W-:-:S04]  /*08f0*/  FMUL.FTZ R0, R0, 1 ;  /* 0x3f80000000007820 */ /* 0x000fc80000410000 */
[----:B------:R0:W1:Y:S01]  /*0900*/  F2F.F64.F32 R32, R0 ;  /* 0x0000000000207310 */ /* 0x0000620000201800 */
[----:B------:R-:W-:Y:S05]  /*0910*/  BRA `(.L_x_8346) ;  /* 0x0000071000007947 */ /* 0x000fea0003800000 */
.L_x_8353:
        /* <DEDUP_REMOVED lines=11> */
.L_x_8360:
        /* <DEDUP_REMOVED lines=21> */
.L_x_8364:
[----:B------:R-:W-:Y:S05]  /*0b20*/  BSYNC B1 ;  /* 0x0000000000017941 */ /* 0x000fea0003800000 */
.L_x_8363:
[----:B------:R-:W-:Y:S01]  /*0b30*/  LEA R5, R0, 0x3b800000, 0x17 ;  /* 0x3b80000000057811 */ /* 0x000fe200078eb8ff */
[----:B------:R-:W-:-:S05]  /*0b40*/  IMAD.SHL.U32 R0, R3, 0x100000, RZ ;  /* 0x0010000003007824 */ /* 0x000fca00078e00ff */
[----:B------:R-:W-:Y:S02]  /*0b50*/  LOP3.LUT R0, R5, R0, R6, 0xfe, !PT ;  /* 0x0000000005007212 */ /* 0x000fe400078efe06 */
.L_x_8362:
[----:B------:R-:W-:Y:S05]  /*0b60*/  BSYNC B0 ;  /* 0x0000000000007941 */ /* 0x000fea0003800000 */
.L_x_8361:
[----:B------:R-:W-:-:S04]  /*0b70*/  FMUL.FTZ R0, R0, 1 ;  /* 0x3f80000000007820 */ /* 0x000fc80000410000 */
[----:B------:R0:W1:Y:S01]  /*0b80*/  F2F.F64.F32 R32, R0 ;  /* 0x0000000000207310 */ /* 0x0000620000201800 */
[----:B------:R-:W-:Y:S05]  /*0b90*/  BRA `(.L_x_8346) ;  /* 0x0000049000007947 */ /* 0x000fea0003800000 */
.L_x_8359:
        /* <DEDUP_REMOVED lines=21> */
.L_x_8368:
[----:B------:R-:W-:Y:S05]  /*0cf0*/  BSYNC B1 ;  /* 0x0000000000017941 */ /* 0x000fea0003800000 */
.L_x_8367:
[----:B------:R-:W-:Y:S01]  /*0d00*/  LEA R5, R0, 0x37800000, 0x17 ;  /* 0x3780000000057811 */ /* 0x000fe200078eb8ff */
[----:B------:R-:W-:-:S05]  /*0d10*/  IMAD.SHL.U32 R0, R3, 0x200000, RZ ;  /* 0x0020000003007824 */ /* 0x000fca00078e00ff */
[----:B------:R-:W-:Y:S02]  /*0d20*/  LOP3.LUT R0, R5, R0, R6, 0xfe, !PT ;  /* 0x0000000005007212 */ /* 0x000fe400078efe06 */
.L_x_8366:
[----:B------:R-:W-:Y:S05]  /*0d30*/  BSYNC B0 ;  /* 0x0000000000007941 */ /* 0x000fea0003800000 */
.L_x_8365:
[----:B------:R-:W-:-:S04]  /*0d40*/  FMUL.FTZ R0, R0, 1 ;  /* 0x3f80000000007820 */ /* 0x000fc80000410000 */
[----:B------:R0:W1:Y:S01]  /*0d50*/  F2F.F64.F32 R32, R0 ;  /* 0x0000000000207310 */ /* 0x0000620000201800 */
[----:B------:R-:W-:Y:S05]  /*0d60*/  BRA `(.L_x_8346) ;  /* 0x000002c000007947 */ /* 0x000fea0003800000 */
.L_x_8358:
        /* <DEDUP_REMOVED lines=14> */
.L_x_8372:
[----:B------:R-:W-:Y:S05]  /*0e50*/  BSYNC B0 ;  /* 0x0000000000007941 */ /* 0x000fea0003800000 */
.L_x_8371:
[----:B------:R-:W-:-:S04]  /*0e60*/  FMUL.FTZ R0, R0, 1 ;  /* 0x3f80000000007820 */ /* 0x000fc80000410000 */
[----:B------:R0:W1:Y:S01]  /*0e70*/  F2F.F64.F32 R32, R0 ;  /* 0x0000000000207310 */ /* 0x0000620000201800 */
[----:B------:R-:W-:Y:S05]  /*0e80*/  BRA `(.L_x_8346) ;  /* 0x000001a000007947 */ /* 0x000fea0003800000 */
.L_x_8345:
        /* <DEDUP_REMOVED lines=21> */
.L_x_8370:
[----:B------:R-:W2:Y:S02]  /*0fe0*/  LDG.E.64 R32, [R4.64] ;  /* 0x0000002404207981 */ /* 0x000ea4000c1e1b00 */
[----:B--2---:R-:W0:Y:S01]  /*0ff0*/  I2F.F64.U64 R32, R32 ;  /* 0x0000002000207312 */ /* 0x004e220000301800 */
[----:B------:R-:W-:Y:S05]  /*1000*/  BRA `(.L_x_8346) ;  /* 0x0000002000007947 */ /* 0x000fea0003800000 */
.L_x_8369:
[----:B------:R-:W2:Y:S02]  /*1010*/  LDG.E R4, [R4.64] ;  /* 0x0000002404047981 */ /* 0x000ea4000c1e1900 */
[----:B--2---:R0:W1:Y:S02]  /*1020*/  I2F.F64.U32 R32, R4 ;  /* 0x0000000400207312 */ /* 0x0040640000201800 */
.L_x_8346:
        /* <DEDUP_REMOVED lines=17> */
.L_x_8376:
[----:B------:R-:W2:Y:S02]  /*1140*/  LDG.E.U8 R4, [R4.64] ;  /* 0x0000002404047981 */ /* 0x000ea4000c1e1100 */
[----:B--2---:R0:W2:Y:S01]  /*1150*/  I2F.F64.U16 R26, R4 ;  /* 0x00000004001a7312 */ /* 0x0040a20000101800 */
[----:B------:R-:W-:Y:S05]  /*1160*/  BRA `(.L_x_8378) ;  /* 0x00000df000007947 */ /* 0x000fea0003800000 */
.L_x_8375:
        /* <DEDUP_REMOVED lines=9> */
.L_x_8380:
[----:B------:R-:W2:Y:S02]  /*1200*/  LDG.E R4, [R4.64] ;  /* 0x0000002404047981 */ /* 0x000ea4000c1e1900 */
[----:B--2---:R0:W2:Y:S01]  /*1210*/  I2F.F64 R26, R4 ;  /* 0x00000004001a7312 */ /* 0x0040a20000201c00 */
[----:B------:R-:W-:Y:S05]  /*1220*/  BRA `(.L_x_8378) ;  /* 0x00000d3000007947 */ /* 0x000fea0003800000 */
.L_x_8379:
[----:B------:R-:W2:Y:S02]  /*1230*/  LDG.E.U16 R4, [R4.64] ;  /* 0x0000002404047981 */ /* 0x000ea4000c1e1500 */
[----:B--2---:R0:W2:Y:S01]  /*1240*/  I2F.F64.S16 R26, R4 ;  /* 0x00000004001a7312 */ /* 0x0040a20000101c00 */
[----:B------:R-:W-:Y:S05]  /*1250*/  BRA `(.L_x_8378) ;  /* 0x00000d0000007947 */ /* 0x000fea0003800000 */
.L_x_8374:
        /* <DEDUP_REMOVED lines=10> */
.L_x_8382:
[----:B------:R-:W2:Y:S02]  /*1300*/  LDG.E.U16 R0, [R4.64] ;  /* 0x0000002404007981 */ /* 0x000ea4000c1e1500 */
[----:B--2---:R-:W-:-:S05]  /*1310*/  HADD2.F32 R0, -RZ, R0.H0_H0 ;  /* 0x20000000ff007230 */ /* 0x004fca0000004100 */
[----:B------:R-:W-:-:S04]  /*1320*/  FMUL.FTZ R0, R0, 1 ;  /* 0x3f80000000007820 */ /* 0x000fc80000410000 */
[----:B------:R0:W2:Y:S01]  /*1330*/  F2F.F64.F32 R26, R0 ;  /* 0x00000000001a7310 */ /* 0x0000a20000201800 */
[----:B------:R-:W-:Y:S05]  /*1340*/  BRA `(.L_x_8378) ;  /* 0x00000c1000007947 */ /* 0x000fea0003800000 */
.L_x_8381:
        /* <DEDUP_REMOVED lines=10> */
.L_x_8384:
[----:B------:R-:W2:Y:S02]  /*13f0*/  LDG.E.U16 R4, [R4.64] ;  /* 0x0000002404047981 */ /* 0x000ea4000c1e1500 */
[----:B--2---:R-:W-:-:S05]  /*1400*/  HADD2.F32 R0, -RZ, R4.H0_H0 ;  /* 0x20000004ff007230 */ /* 0x004fca0000004100 */
[----:B------:R-:W-:-:S04]  /*1410*/  FMUL.FTZ R0, R0, 1 ;  /* 0x3f80000000007820 */ /* 0x000fc80000410000 */
[----:B------:R0:W2:Y:S01]  /*1420*/  F2F.F64.F32 R26, R0 ;  /* 0x00000000001a7310 */ /* 0x0000a20000201800 */
[----:B------:R-:W-:Y:S05]  /*1430*/  BRA `(.L_x_8378) ;  /* 0x00000b2000007947 */ /* 0x000fea0003800000 */
.L_x_8383:
[----:B------:R0:W5:Y:S01]  /*1440*/  LDG.E.64 R26, [R4.64] ;  /* 0x00000024041a7981 */ /* 0x000162000c1e1b00 */
[----:B------:R-:W-:Y:S05]  /*1450*/  BRA `(.L_x_8378) ;  /* 0x00000b0000007947 */ /* 0x000fea0003800000 */
.L_x_8373:
        /* <DEDUP_REMOVED lines=13> */
.L_x_8387:
[----:B------:R0:W5:Y:S01]  /*1530*/  LDG.E.64 R26, [R4.64] ;  /* 0x00000024041a7981 */ /* 0x000162000c1e1b00 */
[----:B------:R-:W-:Y:S05]  /*1540*/  BRA `(.L_x_8378) ;  /* 0x00000a1000007947 */ /* 0x000fea0003800000 */
.L_x_8386:
        /* <DEDUP_REMOVED lines=28> */
.L_x_8389:
        /* <DEDUP_REMOVED lines=15> */
.L_x_8388:
[----:B------:R-:W2:Y:S02]  /*1800*/  LDG.E.U16 R0, [R4.64] ;  /* 0x0000002404007981 */ /* 0x000ea4000c1e1500 */
[----:B--2---:R-:W-:-:S05]  /*1810*/  PRMT R0, RZ, 0x5410, R0 ;  /* 0x00005410ff007816 */ /* 0x004fca0000000000 */
[----:B------:R-:W-:-:S04]  /*1820*/  FMUL.FTZ R0, R0, 1 ;  /* 0x3f80000000007820 */ /* 0x000fc80000410000 */
[----:B------:R0:W2:Y:S01]  /*1830*/  F2F.F64.F32 R26, R0 ;  /* 0x00000000001a7310 */ /* 0x0000a20000201800 */
[----:B------:R-:W-:Y:S05]  /*1840*/  BRA `(.L_x_8378) ;  /* 0x0000071000007947 */ /* 0x000fea0003800000 */
.L_x_8385:
        /* <DEDUP_REMOVED lines=11> */
.L_x_8392:
        /* <DEDUP_REMOVED lines=21> */
.L_x_8396:
[----:B------:R-:W-:Y:S05]  /*1a50*/  BSYNC B1 ;  /* 0x0000000000017941 */ /* 0x000fea0003800000 */
.L_x_8395:
[----:B------:R-:W-:Y:S01]  /*1a60*/  LEA R5, R0, 0x3b800000, 0x17 ;  /* 0x3b80000000057811 */ /* 0x000fe200078eb8ff */
[----:B------:R-:W-:-:S05]  /*1a70*/  IMAD.SHL.U32 R0, R3, 0x100000, RZ ;  /* 0x0010000003007824 */ /* 0x000fca00078e00ff */
[----:B------:R-:W-:Y:S02]  /*1a80*/  LOP3.LUT R0, R5, R0, R6, 0xfe, !PT ;  /* 0x0000000005007212 */ /* 0x000fe400078efe06 */
.L_x_8394:
[----:B------:R-:W-:Y:S05]  /*1a90*/  BSYNC B0 ;  /* 0x0000000000007941 */ /* 0x000fea0003800000 */
.L_x_8393:
[----:B------:R-:W-:-:S04]  /*1aa0*/  FMUL.FTZ R0, R0, 1 ;  /* 0x3f80000000007820 */ /* 0x000fc80000410000 */
[----:B------:R0:W2:Y:S01]  /*1ab0*/  F2F.F64.F32 R26, R0 ;  /* 0x00000000001a7310 */ /* 0x0000a20000201800 */
[----:B------:R-:W-:Y:S05]  /*1ac0*/  BRA `(.L_x_8378) ;  /* 0x0000049000007947 */ /* 0x000fea0003800000 */
.L_x_8391:
        /* <DEDUP_REMOVED lines=21> */
.L_x_8400:
[----:B------:R-:W-:Y:S05]  /*1c20*/  BSYNC B1 ;  /* 0x0000000000017941 */ /* 0x000fea0003800000 */
.L_x_8399:
[----:B------:R-:W-:Y:S01]  /*1c30*/  LEA R5, R0, 0x37800000, 0x17 ;  /* 0x3780000000057811 */ /* 0x000fe200078eb8ff */
[----:B------:R-:W-:-:S05]  /*1c40*/  IMAD.SHL.U32 R0, R3, 0x200000, RZ ;  /* 0x0020000003007824 */ /* 0x000fca00078e00ff */
[----:B------:R-:W-:Y:S02]  /*1c50*/  LOP3.LUT R0, R5, R0, R6, 0xfe, !PT ;  /* 0x0000000005007212 */ /* 0x000fe400078efe06 */
.L_x_8398:
[----:B------:R-:W-:Y:S05]  /*1c60*/  BSYNC B0 ;  /* 0x0000000000007941 */ /* 0x000fea0003800000 */
.L_x_8397:
[----:B------:R-:W-:-:S04]  /*1c70*/  FMUL.FTZ R0, R0, 1 ;  /* 0x3f80000000007820 */ /* 0x000fc80000410000 */
[----:B------:R0:W2:Y:S01]  /*1c80*/  F2F.F64.F32 R26, R0 ;  /* 0x00000000001a7310 */ /* 0x0000a20000201800 */
[----:B------:R-:W-:Y:S05]  /*1c90*/  BRA `(.L_x_8378) ;  /* 0x000002c000007947 */ /* 0x000fea0003800000 */
.L_x_8390:
        /* <DEDUP_REMOVED lines=14> */
.L_x_8404:
[----:B------:R-:W-:Y:S05]  /*1d80*/  BSYNC B0 ;  /* 0x0000000000007941 */ /* 0x000fea0003800000 */
.L_x_8403:
[----:B------:R-:W-:-:S04]  /*1d90*/  FMUL.FTZ R0, R0, 1 ;  /* 0x3f80000000007820 */ /* 0x000fc80000410000 */
[----:B------:R0:W2:Y:S01]  /*1da0*/  F2F.F64.F32 R26, R0 ;  /* 0x00000000001a7310 */ /* 0x0000a20000201800 */
[----:B------:R-:W-:Y:S05]  /*1db0*/  BRA `(.L_x_8378) ;  /* 0x000001a000007947 */ /* 0x000fea0003800000 */
.L_x_8377:
        /* <DEDUP_REMOVED lines=21> */
.L_x_8402:
[----:B------:R-:W2:Y:S02]  /*1f10*/  LDG.E.64 R26, [R4.64] ;  /* 0x00000024041a7981 */ /* 0x000ea4000c1e1b00 */
[----:B--2---:R-:W0:Y:S01]  /*1f20*/  I2F.F64.U64 R26, R26 ;  /* 0x0000001a001a7312 */ /* 0x004e220000301800 */
[----:B------:R-:W-:Y:S05]  /*1f30*/  BRA `(.L_x_8378) ;  /* 0x0000002000007947 */ /* 0x000fea0003800000 */
.L_x_8401:
[----:B------:R-:W2:Y:S02]  /*1f40*/  LDG.E R4, [R4.64] ;  /* 0x0000002404047981 */ /* 0x000ea4000c1e1900 */
[----:B--2---:R0:W2:Y:S02]  /*1f50*/  I2F.F64.U32 R26, R4 ;  /* 0x00000004001a7312 */ /* 0x0040a40000201800 */
.L_x_8378:
[----:B------:R-:W3:Y:S02]  /*1f60*/  S2R R37, SR_TID.X ;  /* 0x0000000000257919 */ /* 0x000ee40000002100 */
[----:B---3--:R-:W-:Y:S02]  /*1f70*/  IADD3 R37, R37, 0x80, RZ ;  /* 0x0000008025257810 */ /* 0x008fe40007ffe0ff */
.L_x_8340:
[----:B-1-3--:R-:W-:Y:S05]  /*1f80*/  BSYNC B6 ;  /* 0x0000000000067941 */ /* 0x00afea0003800000 */
.L_x_8339:
[----:B------:R-:W-:Y:S01]  /*1f90*/  ISETP.GE.AND P0, PT, R37, R2, PT ;  /* 0x000000022500720c */ /* 0x000fe20003f06270 */
[----:B------:R-:W-:Y:S01]  /*1fa0*/  BSSY B6, `(.L_x_8405) ;  /* 0x00001eb000067945 */ /* 0x000fe20003800000 */
[----:B------:R-:W-:-:S11]  /*1fb0*/  CS2R R28, SRZ ;  /* 0x00000000001c7805 */ /* 0x000fd6000001ff00 */
        /* <DEDUP_REMOVED lines=19> */
.L_x_8410:
[----:B------:R-:W3:Y:S02]  /*20f0*/  LDG.E.U8 R4, [R4.64] ;  /* 0x0000002404047981 */ /* 0x000ee4000c1e1100 */
[----:B---3--:R0:W1:Y:S01]  /*2100*/  I2F.F64.U16 R30, R4 ;  /* 0x00000004001e7312 */ /* 0x0080620000101800 */
[----:B------:R-:W-:Y:S05]  /*2110*/  BRA `(.L_x_8412) ;  /* 0x00000df000007947 */ /* 0x000fea0003800000 */
.L_x_8409:
        /* <DEDUP_REMOVED lines=9> */
.L_x_8414:
[----:B------:R-:W3:Y:S02]  /*21b0*/  LDG.E R4, [R4.64] ;  /* 0x0000002404047981 */ /* 0x000ee4000c1e1900 */
[----:B---3--:R0:W1:Y:S01]  /*21c0*/  I2F.F64 R30, R4 ;  /* 0x00000004001e7312 */ /* 0x0080620000201c00 */
[----:B------:R-:W-:Y:S05]  /*21d0*/  BRA `(.L_x_8412) ;  /* 0x00000d3000007947 */ /* 0x000fea0003800000 */
.L_x_8413:
[----:B------:R-:W3:Y:S02]  /*21e0*/  LDG.E.U16 R4, [R4.64] ;  /* 0x0000002404047981 */ /* 0x000ee4000c1e1500 */
[----:B---3--:R0:W1:Y:S01]  /*21f0*/  I2F.F64.S16 R30, R4 ;  /* 0x00000004001e7312 */ /* 0x0080620000101c00 */
[----:B------:R-:W-:Y:S05]  /*2200*/  BRA `(.L_x_8412) ;  /* 0x00000d0000007947 */ /* 0x000fea0003800000 */
.L_x_8408:
        /* <DEDUP_REMOVED lines=10> */
.L_x_8416:
[----:B------:R-:W3:Y:S02]  /*22b0*/  LDG.E.U16 R0, [R4.64] ;  /* 0x0000002404007981 */ /* 0x000ee4000c1e1500 */
[----:B---3--:R-:W-:-:S05]  /*22c0*/  HADD2.F32 R0, -RZ, R0.H0_H0 ;  /* 0x20000000ff007230 */ /* 0x008fca0000004100 */
[----:B------:R-:W-:-:S04]  /*22d0*/  FMUL.FTZ R0, R0, 1 ;  /* 0x3f80000000007820 */ /* 0x000fc80000410000 */
[----:B------:R0:W1:Y:S01]  /*22e0*/  F2F.F64.F32 R30, R0 ;  /* 0x00000000001e7310 */ /* 0x0000620000201800 */
[----:B------:R-:W-:Y:S05]  /*22f0*/  BRA `(.L_x_8412) ;  /* 0x00000c1000007947 */ /* 0x000fea0003800000 */
.L_x_8415:
        /* <DEDUP_REMOVED lines=10> */
.L_x_8418:
[----:B------:R-:W3:Y:S02]  /*23a0*/  LDG.E.U16 R4, [R4.64] ;  /* 0x0000002404047981 */ /* 0x000ee4000c1e1500 */
[----:B---3--:R-:W-:-:S05]  /*23b0*/  HADD2.F32 R0, -RZ, R4.H0_H0 ;  /* 0x20000004ff007230 */ /* 0x008fca0000004100 */
[----:B------:R-:W-:-:S04]  /*23c0*/  FMUL.FTZ R0, R0, 1 ;  /* 0x3f80000000007820 */ /* 0x000fc80000410000 */
[----:B------:R0:W1:Y:S01]  /*23d0*/  F2F.F64.F32 R30, R0 ;  /* 0x00000000001e7310 */ /* 0x0000620000201800 */
[----:B------:R-:W-:Y:S05]  /*23e0*/  BRA `(.L_x_8412) ;  /* 0x00000b2000007947 */ /* 0x000fea0003800000 */
.L_x_8417:
[----:B------:R0:W5:Y:S01]  /*23f0*/  LDG.E.64 R30, [R4.64] ;  /* 0x00000024041e7981 */ /* 0x000162000c1e1b00 */
[----:B------:R-:W-:Y:S05]  /*2400*/  BRA `(.L_x_8412) ;  /* 0x00000b0000007947 */ /* 0x000fea0003800000 */
.L_x_8407:
        /* <DEDUP_REMOVED lines=13> */
.L_x_8421:
[----:B------:R0:W5:Y:S01]  /*24e0*/  LDG.E.64 R30, [R4.64] ;  /* 0x00000024041e7981 */ /* 0x000162000c1e1b00 */
[----:B------:R-:W-:Y:S05]  /*24f0*/  BRA `(.L_x_8412) ;  /* 0x00000a1000007947 */ /* 0x000fea0003800000 */
.L_x_8420:
        /* <DEDUP_REMOVED lines=28> */
.L_x_8423:
        /* <DEDUP_REMOVED lines=15> */
.L_x_8422:
[----:B------:R-:W3:Y:S02]  /*27b0*/  LDG.E.U16 R0, [R4.64] ;  /* 0x0000002404007981 */ /* 0x000ee4000c1e1500 */
[----:B---3--:R-:W-:-:S05]  /*27c0*/  PRMT R0, RZ, 0x5410, R0 ;  /* 0x00005410ff007816 */ /* 0x008fca0000000000 */
[----:B------:R-:W-:-:S04]  /*27d0*/  FMUL.FTZ R0, R0, 1 ;  /* 0x3f80000000007820 */ /* 0x000fc80000410000 */
[----:B------:R0:W1:Y:S01]  /*27e0*/  F2F.F64.F32 R30, R0 ;  /* 0x00000000001e7310 */ /* 0x0000620000201800 */
[----:B------:R-:W-:Y:S05]  /*27f0*/  BRA `(.L_x_8412) ;  /* 0x0000071000007947 */ /* 0x000fea0003800000 */
.L_x_8419:
        /* <DEDUP_REMOVED lines=11> */
.L_x_8426:
        /* <DEDUP_REMOVED lines=21> */
.L_x_8430:
[----:B------:R-:W-:Y:S05]  /*2a00*/  BSYNC B1 ;  /* 0x0000000000017941 */ /* 0x000fea0003800000 */
.L_x_8429:
[----:B------:R-:W-:Y:S01]  /*2a10*/  LEA R5, R0, 0x3b800000, 0x17 ;  /* 0x3b80000000057811 */ /* 0x000fe200078eb8ff */
[----:B------:R-:W-:-:S05]  /*2a20*/  IMAD.SHL.U32 R0, R3, 0x100000, RZ ;  /* 0x0010000003007824 */ /* 0x000fca00078e00ff */
[----:B------:R-:W-:Y:S02]  /*2a30*/  LOP3.LUT R0, R5, R0, R6, 0xfe, !PT ;  /* 0x0000000005007212 */ /* 0x000fe400078efe06 */
.L_x_8428:
[----:B------:R-:W-:Y:S05]  /*2a40*/  BSYNC B0 ;  /* 0x0000000000007941 */ /* 0x000fea0003800000 */
.L_x_8427:
[----:B------:R-:W-:-:S04]  /*2a50*/  FMUL.FTZ R0, R0, 1 ;  /* 0x3f80000000007820 */ /* 0x000fc80000410000 */
[----:B------:R0:W1:Y:S01]  /*2a60*/  F2F.F64.F32 R30, R0 ;  /* 0x00000000001e7310 */ /* 0x0000620000201800 */
[----:B------:R-:W-:Y:S05]  /*2a70*/  BRA `(.L_x_8412) ;  /* 0x0000049000007947 */ /* 0x000fea0003800000 */
.L_x_8425:
        /* <DEDUP_REMOVED lines=21> */
.L_x_8434:
[----:B------:R-:W-:Y:S05]  /*2bd0*/  BSYNC B1 ;  /* 0x0000000000017941 */ /* 0x000fea0003800000 */
.L_x_8433:
[----:B------:R-:W-:Y:S01]  /*2be0*/  LEA R5, R0, 0x37800000, 0x17 ;  /* 0x3780000000057811 */ /* 0x000fe200078eb8ff */
[----:B------:R-:W-:-:S05]  /*2bf0*/  IMAD.SHL.U32 R0, R3, 0x200000, RZ ;  /* 0x0020000003007824 */ /* 0x000fca00078e00ff */
[----:B------:R-:W-:Y:S02]  /*2c00*/  LOP3.LUT R0, R5, R0, R6, 0xfe, !PT ;  /* 0x0000000005007212 */ /* 0x000fe400078efe06 */
.L_x_8432:
[----:B------:R-:W-:Y:S05]  /*2c10*/  BSYNC B0 ;  /* 0x0000000000007941 */ /* 0x000fea0003800000 */
.L_x_8431:
[----:B------:R-:W-:-:S04]  /*2c20*/  FMUL.FTZ R0, R0, 1 ;  /* 0x3f80000000007820 */ /* 0x000fc80000410000 */
[----:B------:R0:W1:Y:S01]  /*2c30*/  F2F.F64.F32 R30, R0 ;  /* 0x00000000001e7310 */ /* 0x0000620000201800 */
[----:B------:R-:W-:Y:S05]  /*2c40*/  BRA `(.L_x_8412) ;  /* 0x000002c000007947 */ /* 0x000fea0003800000 */
.L_x_8424:
        /* <DEDUP_REMOVED lines=14> */
.L_x_8438:
[----:B------:R-:W-:Y:S05]  /*2d30*/  BSYNC B0 ;  /* 0x0000000000007941 */ /* 0x000fea0003800000 */
.L_x_8437:
[----:B------:R-:W-:-:S04]  /*2d40*/  FMUL.FTZ R0, R0, 1 ;  /* 0x3f80000000007820 */ /* 0x000fc80000410000 */
[----:B------:R0:W1:Y:S01]  /*2d50*/  F2F.F64.F32 R30, R0 ;  /* 0x00000000001e7310 */ /* 0x0000620000201800 */
[----:B------:R-:W-:Y:S05]  /*2d60*/  BRA `(.L_x_8412) ;  /* 0x000001a000007947 */ /* 0x000fea0003800000 */
.L_x_8411:
        /* <DEDUP_REMOVED lines=21> */
.L_x_8436:
[----:B------:R-:W3:Y:S02]  /*2ec0*/  LDG.E.64 R30, [R4.64] ;  /* 0x00000024041e7981 */ /* 0x000ee4000c1e1b00 */
[----:B---3--:R-:W0:Y:S01]  /*2ed0*/  I2F.F64.U64 R30, R30 ;  /* 0x0000001e001e7312 */ /* 0x008e220000301800 */
[----:B------:R-:W-:Y:S05]  /*2ee0*/  BRA `(.L_x_8412) ;  /* 0x0000002000007947 */ /* 0x000fea0003800000 */
.L_x_8435:
[----:B------:R-:W3:Y:S02]  /*2ef0*/  LDG.E R4, [R4.64] ;  /* 0x0000002404047981 */ /* 0x000ee4000c1e1900 */
[----:B---3--:R0:W1:Y:S02]  /*2f00*/  I2F.F64.U32 R30, R4 ;  /* 0x00000004001e7312 */ /* 0x0080640000201800 */
.L_x_8412:
        /* <DEDUP_REMOVED lines=17> */
.L_x_8442:
[----:B------:R-:W3:Y:S02]  /*3020*/  LDG.E.U8 R4, [R4.64] ;  /* 0x0000002404047981 */ /* 0x000ee4000c1e1100 */
[----:B---3--:R0:W3:Y:S01]  /*3030*/  I2F.F64.U16 R28, R4 ;  /* 0x00000004001c7312 */ /* 0x0080e20000101800 */
[----:B------:R-:W-:Y:S05]  /*3040*/  BRA `(.L_x_8444) ;  /* 0x00000df000007947 */ /* 0x000fea0003800000 */
.L_x_8441:
        /* <DEDUP_REMOVED lines=9> */
.L_x_8446:
[----:B------:R-:W3:Y:S02]  /*30e0*/  LDG.E R4, [R4.64] ;  /* 0x0000002404047981 */ /* 0x000ee4000c1e1900 */
[----:B---3--:R0:W3:Y:S01]  /*30f0*/  I2F.F64 R28, R4 ;  /* 0x00000004001c7312 */ /* 0x0080e20000201c00 */
[----:B------:R-:W-:Y:S05]  /*3100*/  BRA `(.L_x_8444) ;  /* 0x00000d3000007947 */ /* 0x000fea0003800000 */
.L_x_8445:
[----:B------:R-:W3:Y:S02]  /*3110*/  LDG.E.U16 R4, [R4.64] ;  /* 0x0000002404047981 */ /* 0x000ee4000c1e1500 */
[----:B---3--:R0:W3:Y:S01]  /*3120*/  I2F.F64.S16 R28, R4 ;  /* 0x00000004001c7312 */ /* 0x0080e20000101c00 */
[----:B------:R-:W-:Y:S05]  /*3130*/  BRA `(.L_x_8444) ;  /* 0x00000d0000007947 */ /* 0x000fea0003800000 */
.L_x_8440:
        /* <DEDUP_REMOVED lines=10> */
.L_x_8448:
[----:B------:R-:W3:Y:S02]  /*31e0*/  LDG.E.U16 R0, [R4.64] ;  /* 0x0000002404007981 */ /* 0x000ee4000c1e1500 */
[----:B---3--:R-:W-:-:S05]  /*31f0*/  HADD2.F32 R0, -RZ, R0.H0_H0 ;  /* 0x20000000ff007230 */ /* 0x008fca0000004100 */
[----:B------:R-:W-:-:S04]  /*3200*/  FMUL.FTZ R0, R0, 1 ;  /* 0x3f80000000007820 */ /* 0x000fc80000410000 */
[----:B------:R0:W3:Y:S01]  /*3210*/  F2F.F64.F32 R28, R0 ;  /* 0x00000000001c7310 */ /* 0x0000e20000201800 */
[----:B------:R-:W-:Y:S05]  /*3220*/  BRA `(.L_x_8444) ;  /* 0x00000c1000007947 */ /* 0x000fea0003800000 */
.L_x_8447:
        /* <DEDUP_REMOVED lines=10> */
.L_x_8450:
[----:B------:R-:W3:Y:S02]  /*32d0*/  LDG.E.U16 R4, [R4.64] ;  /* 0x0000002404047981 */ /* 0x000ee4000c1e1500 */
[----:B---3--:R-:W-:-:S05]  /*32e0*/  HADD2.F32 R0, -RZ, R4.H0_H0 ;  /* 0x20000004ff007230 */ /* 0x008fca0000004100 */
[----:B------:R-:W-:-:S04]  /*32f0*/  FMUL.FTZ R0, R0, 1 ;  /* 0x3f80000000007820 */ /* 0x000fc80000410000 */
[----:B------:R0:W3:Y:S01]  /*3300*/  F2F.F64.F32 R28, R0 ;  /* 0x00000000001c7310 */ /* 0x0000e20000201800 */
[----:B------:R-:W-:Y:S05]  /*3310*/  BRA `(.L_x_8444) ;  /* 0x00000b2000007947 */ /* 0x000fea0003800000 */
.L_x_8449:
[----:B------:R0:W5:Y:S01]  /*3320*/  LDG.E.64 R28, [R4.64] ;  /* 0x00000024041c7981 */ /* 0x000162000c1e1b00 */
[----:B------:R-:W-:Y:S05]  /*3330*/  BRA `(.L_x_8444) ;  /* 0x00000b0000007947 */ /* 0x000fea0003800000 */
.L_x_8439:
        /* <DEDUP_REMOVED lines=13> */
.L_x_8453:
[----:B------:R0:W5:Y:S01]  /*3410*/  LDG.E.64 R28, [R4.64] ;  /* 0x00000024041c7981 */ /* 0x000162000c1e1b00 */
[----:B------:R-:W-:Y:S05]  /*3420*/  BRA `(.L_x_8444) ;  /* 0x00000a1000007947 */ /* 0x000fea0003800000 */
.L_x_8452:
        /* <DEDUP_REMOVED lines=28> */
.L_x_8455:
        /* <DEDUP_REMOVED lines=15> */
.L_x_8454:
[----:B------:R-:W3:Y:S02]  /*36e0*/  LDG.E.U16 R0, [R4.64] ;  /* 0x0000002404007981 */ /* 0x000ee4000c1e1500 */
[----:B---3--:R-:W-:-:S05]  /*36f0*/  PRMT R0, RZ, 0x5410, R0 ;  /* 0x00005410ff007816 */ /* 0x008fca0000000000 */
[----:B------:R-:W-:-:S04]  /*3700*/  FMUL.FTZ R0, R0, 1 ;  /* 0x3f80000000007820 */ /* 0x000fc80000410000 */
[----:B------:R0:W3:Y:S01]  /*3710*/  F2F.F64.F32 R28, R0 ;  /* 0x00000000001c7310 */ /* 0x0000e20000201800 */
[----:B------:R-:W-:Y:S05]  /*3720*/  BRA `(.L_x_8444) ;  /* 0x0000071000007947 */ /* 0x000fea0003800000 */
.L_x_8451:
        /* <DEDUP_REMOVED lines=11> */
.L_x_8458:
        /* <DEDUP_REMOVED lines=21> */
.L_x_8462:
[----:B------:R-:W-:Y:S05]  /*3930*/  BSYNC B1 ;  /* 0x0000000000017941 */ /* 0x000fea0003800000 */
.L_x_8461:
[----:B------:R-:W-:Y:S01]  /*3940*/  LEA R5, R0, 0x3b800000, 0x17 ;  /* 0x3b80000000057811 */ /* 0x000fe200078eb8ff */
[----:B------:R-:W-:-:S05]  /*3950*/  IMAD.SHL.U32 R0, R3, 0x100000, RZ ;  /* 0x0010000003007824 */ /* 0x000fca00078e00ff */
[----:B------:R-:W-:Y:S02]  /*3960*/  LOP3.LUT R0, R5, R0, R6, 0xfe, !PT ;  /* 0x0000000005007212 */ /* 0x000fe400078efe06 */
.L_x_8460:
[----:B------:R-:W-:Y:S05]  /*3970*/  BSYNC B0 ;  /* 0x0000000000007941 */ /* 0x000fea0003800000 */
.L_x_8459:
[----:B------:R-:W-:-:S04]  /*3980*/  FMUL.FTZ R0, R0, 1 ;  /* 0x3f80000000007820 */ /* 0x000fc80000410000 */
[----:B------:R0:W3:Y:S01]  /*3990*/  F2F.F64.F32 R28, R0 ;  /* 0x00000000001c7310 */ /* 0x0000e20000201800 */
[----:B------:R-:W-:Y:S05]  /*39a0*/  BRA `(.L_x_8444) ;  /* 0x0000049000007947 */ /* 0x000fea0003800000 */
.L_x_8457:
        /* <DEDUP_REMOVED lines=21> */
.L_x_8466:
[----:B------:R-:W-:Y:S05]  /*3b00*/  BSYNC B1 ;  /* 0x0000000000017941 */ /* 0x000fea0003800000 */
.L_x_8465:
[----:B------:R-:W-:Y:S01]  /*3b10*/  LEA R5, R0, 0x37800000, 0x17 ;  /* 0x3780000000057811 */ /* 0x000fe200078eb8ff */
[----:B------:R-:W-:-:S05]  /*3b20*/  IMAD.SHL.U32 R0, R3, 0x200000, RZ ;  /* 0x0020000003007824 */ /* 0x000fca00078e00ff */
[----:B------:R-:W-:Y:S02]  /*3b30*/  LOP3.LUT R0, R5, R0, R6, 0xfe, !PT ;  /* 0x0000000005007212 */ /* 0x000fe400078efe06 */
.L_x_8464:
[----:B------:R-:W-:Y:S05]  /*3b40*/  BSYNC B0 ;  /* 0x0000000000007941 */ /* 0x000fea0003800000 */
.L_x_8463:
[----:B------:R-:W-:-:S04]  /*3b50*/  FMUL.FTZ R0, R0, 1 ;  /* 0x3f80000000007820 */ /* 0x000fc80000410000 */
[----:B------:R0:W3:Y:S01]  /*3b60*/  F2F.F64.F32 R28, R0 ;  /* 0x00000000001c7310 */ /* 0x0000e20000201800 */
[----:B------:R-:W-:Y:S05]  /*3b70*/  BRA `(.L_x_8444) ;  /* 0x000002c000007947 */ /* 0x000fea0003800000 */
.L_x_8456:
        /* <DEDUP_REMOVED lines=14> */
.L_x_8470:
[----:B------:R-:W-:Y:S05]  /*3c60*/  BSYNC B0 ;  /* 0x0000000000007941 */ /* 0x000fea0003800000 */
.L_x_8469:
[----:B------:R-:W-:-:S04]  /*3c70*/  FMUL.FTZ R0, R0, 1 ;  /* 0x3f80000000007820 */ /* 0x000fc80000410000 */
[----:B------:R0:W3:Y:S01]  /*3c80*/  F2F.F64.F32 R28, R0 ;  /* 0x00000000001c7310 */ /* 0x0000e20000201800 */
[----:B------:R-:W-:Y:S05]  /*3c90*/  BRA `(.L_x_8444) ;  /* 0x000001a000007947 */ /* 0x000fea0003800000 */
.L_x_8443:
        /* <DEDUP_REMOVED lines=21> */
.L_x_8468:
[----:B------:R-:W3:Y:S02]  /*3df0*/  LDG.E.64 R28, [R4.64] ;  /* 0x00000024041c7981 */ /* 0x000ee4000c1e1b00 */
[----:B---3--:R-:W0:Y:S01]  /*3e00*/  I2F.F64.U64 R28, R28 ;  /* 0x0000001c001c7312 */ /* 0x008e220000301800 */
[----:B------:R-:W-:Y:S05]  /*3e10*/  BRA `(.L_x_8444) ;  /* 0x0000002000007947 */ /* 0x000fea0003800000 */
.L_x_8467:
[----:B------:R-:W3:Y:S02]  /*3e20*/  LDG.E R4, [R4.64] ;  /* 0x0000002404047981 */ /* 0x000ee4000c1e1900 */
[----:B---3--:R0:W3:Y:S02]  /*3e30*/  I2F.F64.U32 R28, R4 ;  /* 0x00000004001c7312 */ /* 0x0080e40000201800 */
.L_x_8444:
[----:B------:R-:W-:-:S03]  /*3e40*/  IADD3 R37, R37, 0x80, RZ ;  /* 0x0000008025257810 */ /* 0x000fc60007ffe0ff */
.L_x_8406:
[----:B------:R-:W-:Y:S05]  /*3e50*/  BSYNC B6 ;  /* 0x0000000000067941 */ /* 0x000fea0003800000 */
.L_x_8405:
        /* <DEDUP_REMOVED lines=24> */
.L_x_8476:
[----:B------:R-:W4:Y:S02]  /*3fe0*/  LDG.E.U8 R4, [R4.64] ;  /* 0x0000002404047981 */ /* 0x000f24000c1e1100 */
[----:B----4-:R0:W4:Y:S01]  /*3ff0*/  I2F.F64.U16 R24, R4 ;  /* 0x0000000400187312 */ /* 0x0101220000101800 */
[----:B------:R-:W-:Y:S05]  /*4000*/  BRA `(.L_x_8478) ;  /* 0x00000df000007947 */ /* 0x000fea0003800000 */
.L_x_8475:
        /* <DEDUP_REMOVED lines=9> */
.L_x_8480:
[----:B------:R-:W4:Y:S02]  /*40a0*/  LDG.E R4, [R4.64] ;  /* 0x0000002404047981 */ /* 0x000f24000c1e1900 */
[----:B----4-:R0:W4:Y:S01]  /*40b0*/  I2F.F64 R24, R4 ;  /* 0x0000000400187312 */ /* 0x0101220000201c00 */
[----:B------:R-:W-:Y:S05]  /*40c0*/  BRA `(.L_x_8478) ;  /* 0x00000d3000007947 */ /* 0x000fea0003800000 */
.L_x_8479:
[----:B------:R-:W4:Y:S02]  /*40d0*/  LDG.E.U16 R4, [R4.64] ;  /* 0x0000002404047981 */ /* 0x000f24000c1e1500 */
[----:B----4-:R0:W4:Y:S01]  /*40e0*/  I2F.F64.S16 R24, R4 ;  /* 0x0000000400187312 */ /* 0x0101220000101c00 */
[----:B------:R-:W-:Y:S05]  /*40f0*/  BRA `(.L_x_8478) ;  /* 0x00000d0000007947 */ /* 0x000fea0003800000 */
.L_x_8474:
        /* <DEDUP_REMOVED lines=10> */
.L_x_8482:
[----:B------:R-:W4:Y:S02]  /*41a0*/  LDG.E.U16 R0, [R4.64] ;  /* 0x0000002404007981 */ /* 0x000f24000c1e1500 */
[----:B----4-:R-:W-:-:S05]  /*41b0*/  HADD2.F32 R0, -RZ, R0.H0_H0 ;  /* 0x20000000ff007230 */ /* 0x010fca0000004100 */
[----:B------:R-:W-:-:S04]  /*41c0*/  FMUL.FTZ R0, R0, 1 ;  /* 0x3f80000000007820 */ /* 0x000fc80000410000 */
[----:B------:R0:W4:Y:S01]  /*41d0*/  F2F.F64.F32 R24, R0 ;  /* 0x0000000000187310 */ /* 0x0001220000201800 */
[----:B------:R-:W-:Y:S05]  /*41e0*/  BRA `(.L_x_8478) ;  /* 0x00000c1000007947 */ /* 0x000fea0003800000 */
.L_x_8481:
        /* <DEDUP_REMOVED lines=10> */
.L_x_8484:
[----:B------:R-:W4:Y:S02]  /*4290*/  LDG.E.U16 R4, [R4.64] ;  /* 0x0000002404047981 */ /* 0x000f24000c1e1500 */
[----:B----4-:R-:W-:-:S05]  /*42a0*/  HADD2.F32 R0, -RZ, R4.H0_H0 ;  /* 0x20000004ff007230 */ /* 0x010fca0000004100 */
[----:B------:R-:W-:-:S04]  /*42b0*/  FMUL.FTZ R0, R0, 1 ;  /* 0x3f80000000007820 */ /* 0x000fc80000410000 */
[----:B------:R0:W4:Y:S01]  /*42c0*/  F2F.F64.F32 R24, R0 ;  /* 0x0000000000187310 */ /* 0x0001220000201800 */
[----:B------:R-:W-:Y:S05]  /*42d0*/  BRA `(.L_x_8478) ;  /* 0x00000b2000007947 */ /* 0x000fea0003800000 */
.L_x_8483:
[----:B------:R0:W5:Y:S01]  /*42e0*/  LDG.E.64 R24, [R4.64] ;  /* 0x0000002404187981 */ /* 0x000162000c1e1b00 */
[----:B------:R-:W-:Y:S05]  /*42f0*/  BRA `(.L_x_8478) ;  /* 0x00000b0000007947 */ /* 0x000fea0003800000 */
.L_x_8473:
        /* <DEDUP_REMOVED lines=13> */
.L_x_8487:
[----:B------:R0:W5:Y:S01]  /*43d0*/  LDG.E.64 R24, [R4.64] ;  /* 0x0000002404187981 */ /* 0x000162000c1e1b00 */
[----:B------:R-:W-:Y:S05]  /*43e0*/  BRA `(.L_x_8478) ;  /* 0x00000a1000007947 */ /* 0x000fea0003800000 */
.L_x_8486:
        /* <DEDUP_REMOVED lines=28> */
.L_x_8489:
        /* <DEDUP_REMOVED lines=15> */
.L_x_8488:
[----:B------:R-:W4:Y:S02]  /*46a0*/  LDG.E.U16 R0, [R4.64] ;  /* 0x0000002404007981 */ /* 0x000f24000c1e1500 */
[----:B----4-:R-:W-:-:S05]  /*46b0*/  PRMT R0, RZ, 0x5410, R0 ;  /* 0x00005410ff007816 */ /* 0x010fca0000000000 */
[----:B------:R-:W-:-:S04]  /*46c0*/  FMUL.FTZ R0, R0, 1 ;  /* 0x3f80000000007820 */ /* 0x000fc80000410000 */
[----:B------:R0:W4:Y:S01]  /*46d0*/  F2F.F64.F32 R24, R0 ;  /* 0x0000000000187310 */ /* 0x0001220000201800 */
[----:B------:R-:W-:Y:S05]  /*46e0*/  BRA `(.L_x_8478) ;  /* 0x0000071000007947 */ /* 0x000fea0003800000 */
.L_x_8485:
        /* <DEDUP_REMOVED lines=11> */
.L_x_8492:
        /* <DEDUP_REMOVED lines=21> */
.L_x_8496:
[----:B------:R-:W-:Y:S05]  /*48f0*/  BSYNC B1 ;  /* 0x0000000000017941 */ /* 0x000fea0003800000 */
.L_x_8495:
[----:B------:R-:W-:Y:S01]  /*4900*/  LEA R5, R0, 0x3b800000, 0x17 ;  /* 0x3b80000000057811 */ /* 0x000fe200078eb8ff */
[----:B------:R-:W-:-:S05]  /*4910*/  IMAD.SHL.U32 R0, R3, 0x100000, RZ ;  /* 0x0010000003007824 */ /* 0x000fca00078e00ff */
[----:B------:R-:W-:Y:S02]  /*4920*/  LOP3.LUT R0, R5, R0, R6, 0xfe, !PT ;  /* 0x0000000005007212 */ /* 0x000fe400078efe06 */
.L_x_8494:
[----:B------:R-:W-:Y:S05]  /*4930*/  BSYNC B0 ;  /* 0x0000000000007941 */ /* 0x000fea0003800000 */
.L_x_8493:
[----:B------:R-:W-:-:S04]  /*4940*/  FMUL.FTZ R0, R0, 1 ;  /* 0x3f80000000007820 */ /* 0x000fc80000410000 */
[----:B------:R0:W4:Y:S01]  /*4950*/  F2F.F64.F32 R24, R0 ;  /* 0x0000000000187310 */ /* 0x0001220000201800 */
[----:B------:R-:W-:Y:S05]  /*4960*/  BRA `(.L_x_8478) ;  /* 0x0000049000007947 */ /* 0x000fea0003800000 */
.L_x_8491:
        /* <DEDUP_REMOVED lines=21> */
.L_x_8500:
[----:B------:R-:W-:Y:S05]  /*4ac0*/  BSYNC B1 ;  /* 0x0000000000017941 */ /* 0x000fea0003800000 */
.L_x_8499:
[----:B------:R-:W-:Y:S01]  /*4ad0*/  LEA R5, R0, 0x37800000, 0x17 ;  /* 0x3780000000057811 */ /* 0x000fe200078eb8ff */
[----:B------:R-:W-:-:S05]  /*4ae0*/  IMAD.SHL.U32 R0, R3, 0x200000, RZ ;  /* 0x0020000003007824 */ /* 0x000fca00078e00ff */
[----:B------:R-:W-:Y:S02]  /*4af0*/  LOP3.LUT R0, R5, R0, R6, 0xfe, !PT ;  /* 0x0000000005007212 */ /* 0x000fe400078efe06 */
.L_x_8498:
[----:B------:R-:W-:Y:S05]  /*4b00*/  BSYNC B0 ;  /* 0x0000000000007941 */ /* 0x000fea0003800000 */
.L_x_8497:
[----:B------:R-:W-:-:S04]  /*4b10*/  FMUL.FTZ R0, R0, 1 ;  /* 0x3f80000000007820 */ /* 0x000fc80000410000 */
[----:B------:R0:W4:Y:S01]  /*4b20*/  F2F.F64.F32 R24, R0 ;  /* 0x0000000000187310 */ /* 0x0001220000201800 */
[----:B------:R-:W-:Y:S05]  /*4b30*/  BRA `(.L_x_8478) ;  /* 0x000002c000007947 */ /* 0x000fea0003800000 */
.L_x_8490:
        /* <DEDUP_REMOVED lines=14> */
.L_x_8504:
[----:B------:R-:W-:Y:S05]  /*4c20*/  BSYNC B0 ;  /* 0x0000000000007941 */ /* 0x000fea0003800000 */
.L_x_8503:
[----:B------:R-:W-:-:S04]  /*4c30*/  FMUL.FTZ R0, R0, 1 ;  /* 0x3f80000000007820 */ /* 0x000fc80000410000 */
[----:B------:R0:W4:Y:S01]  /*4c40*/  F2F.F64.F32 R24, R0 ;  /* 0x0000000000187310 */ /* 0x0001220000201800 */
[----:B------:R-:W-:Y:S05]  /*4c50*/  BRA `(.L_x_8478) ;  /* 0x000001a000007947 */ /* 0x000fea0003800000 */
.L_x_8477:
        /* <DEDUP_REMOVED lines=21> */
.L_x_8502:
[----:B------:R-:W4:Y:S02]  /*4db0*/  LDG.E.64 R24, [R4.64] ;  /* 0x0000002404187981 */ /* 0x000f24000c1e1b00 */
[----:B----4-:R-:W0:Y:S01]  /*4dc0*/  I2F.F64.U64 R24, R24 ;  /* 0x0000001800187312 */ /* 0x010e220000301800 */
[----:B------:R-:W-:Y:S05]  /*4dd0*/  BRA `(.L_x_8478) ;  /* 0x0000002000007947 */ /* 0x000fea0003800000 */
.L_x_8501:
[----:B------:R-:W4:Y:S02]  /*4de0*/  LDG.E R4, [R4.64] ;  /* 0x0000002404047981 */ /* 0x000f24000c1e1900 */
[----:B----4-:R0:W4:Y:S02]  /*4df0*/  I2F.F64.U32 R24, R4 ;  /* 0x0000000400187312 */ /* 0x0101240000201800 */
.L_x_8478:
        /* <DEDUP_REMOVED lines=17> */
.L_x_8508:
[----:B----4-:R-:W4:Y:S02]  /*4f10*/  LDG.E.U8 R4, [R4.64] ;  /* 0x0000002404047981 */ /* 0x010f24000c1e1100 */
[----:B----4-:R0:W4:Y:S01]  /*4f20*/  I2F.F64.U16 R22, R4 ;  /* 0x0000000400167312 */ /* 0x0101220000101800 */
[----:B------:R-:W-:Y:S05]  /*4f30*/  BRA `(.L_x_8510) ;  /* 0x00000df000007947 */ /* 0x000fea0003800000 */
.L_x_8507:
        /* <DEDUP_REMOVED lines=9> */
.L_x_8512:
[----:B----4-:R-:W4:Y:S02]  /*4fd0*/  LDG.E R4, [R4.64] ;  /* 0x0000002404047981 */ /* 0x010f24000c1e1900 */
[----:B----4-:R0:W4:Y:S01]  /*4fe0*/  I2F.F64 R22, R4 ;  /* 0x0000000400167312 */ /* 0x0101220000201c00 */
[----:B------:R-:W-:Y:S05]  /*4ff0*/  BRA `(.L_x_8510) ;  /* 0x00000d3000007947 */ /* 0x000fea0003800000 */
.L_x_8511:
[----:B----4-:R-:W4:Y:S02]  /*5000*/  LDG.E.U16 R4, [R4.64] ;  /* 0x0000002404047981 */ /* 0x010f24000c1e1500 */
[----:B----4-:R0:W4:Y:S01]  /*5010*/  I2F.F64.S16 R22, R4 ;  /* 0x0000000400167312 */ /* 0x0101220000101c00 */
[----:B------:R-:W-:Y:S05]  /*5020*/  BRA `(.L_x_8510) ;  /* 0x00000d0000007947 */ /* 0x000fea0003800000 */
.L_x_8506:
        /* <DEDUP_REMOVED lines=10> */
.L_x_8514:
[----:B----4-:R-:W4:Y:S02]  /*50d0*/  LDG.E.U16 R0, [R4.64] ;  /* 0x0000002404007981 */ /* 0x010f24000c1e1500 */
[----:B----4-:R-:W-:-:S05]  /*50e0*/  HADD2.F32 R0, -RZ, R0.H0_H0 ;  /* 0x20000000ff007230 */ /* 0x010fca0000004100 */
[----:B------:R-:W-:-:S04]  /*50f0*/  FMUL.FTZ R0, R0, 1 ;  /* 0x3f80000000007820 */ /* 0x000fc80000410000 */
[----:B------:R0:W4:Y:S01]  /*5100*/  F2F.F64.F32 R22, R0 ;  /* 0x0000000000167310 */ /* 0x0001220000201800 */
[----:B------:R-:W-:Y:S05]  /*5110*/  BRA `(.L_x_8510) ;  /* 0x00000c1000007947 */ /* 0x000fea0003800000 */
.L_x_8513:
        /* <DEDUP_REMOVED lines=10> */
.L_x_8516:
[----:B----4-:R-:W4:Y:S02]  /*51c0*/  LDG.E.U16 R4, [R4.64] ;  /* 0x0000002404047981 */ /* 0x010f24000c1e1500 */
[----:B----4-:R-:W-:-:S05]  /*51d0*/  HADD2.F32 R0, -RZ, R4.H0_H0 ;  /* 0x20000004ff007230 */ /* 0x010fca0000004100 */
[----:B------:R-:W-:-:S04]  /*51e0*/  FMUL.FTZ R0, R0, 1 ;  /* 0x3f80000000007820 */ /* 0x000fc80000410000 */
[----:B------:R0:W4:Y:S01]  /*51f0*/  F2F.F64.F32 R22, R0 ;  /* 0x0000000000167310 */ /* 0x0001220000201800 */
[----:B------:R-:W-:Y:S05]  /*5200*/  BRA `(.L_x_8510) ;  /* 0x00000b2000007947 */ /* 0x000fea0003800000 */
.L_x_8515:
[----:B------:R0:W5:Y:S01]  /*5210*/  LDG.E.64 R22, [R4.64] ;  /* 0x0000002404167981 */ /* 0x000162000c1e1b00 */
[----:B------:R-:W-:Y:S05]  /*5220*/  BRA `(.L_x_8510) ;  /* 0x00000b0000007947 */ /* 0x000fea0003800000 */
.L_x_8505:
        /* <DEDUP_REMOVED lines=13> */
.L_x_8519:
[----:B------:R0:W5:Y:S01]  /*5300*/  LDG.E.64 R22, [R4.64] ;  /* 0x0000002404167981 */ /* 0x000162000c1e1b00 */
[----:B------:R-:W-:Y:S05]  /*5310*/  BRA `(.L_x_8510) ;  /* 0x00000a1000007947 */ /* 0x000fea0003800000 */
.L_x_8518:
        /* <DEDUP_REMOVED lines=28> */
.L_x_8521:
        /* <DEDUP_REMOVED lines=15> */
.L_x_8520:
[----:B----4-:R-:W4:Y:S02]  /*55d0*/  LDG.E.U16 R0, [R4.64] ;  /* 0x0000002404007981 */ /* 0x010f24000c1e1500 */
[----:B----4-:R-:W-:-:S05]  /*55e0*/  PRMT R0, RZ, 0x5410, R0 ;  /* 0x00005410ff007816 */ /* 0x010fca0000000000 */
[----:B------:R-:W-:-:S04]  /*55f0*/  FMUL.FTZ R0, R0, 1 ;  /* 0x3f80000000007820 */ /* 0x000fc80000410000 */
[----:B------:R0:W4:Y:S01]  /*5600*/  F2F.F64.F32 R22, R0 ;  /* 0x0000000000167310 */ /* 0x0001220000201800 */
[----:B------:R-:W-:Y:S05]  /*5610*/  BRA `(.L_x_8510) ;  /* 0x0000071000007947 */ /* 0x000fea0003800000 */
.L_x_8517:
        /* <DEDUP_REMOVED lines=11> */
.L_x_8524:
        /* <DEDUP_REMOVED lines=21> */
.L_x_8528:
[----:B------:R-:W-:Y:S05]  /*5820*/  BSYNC B1 ;  /* 0x0000000000017941 */ /* 0x000fea0003800000 */
.L_x_8527:
[----:B------:R-:W-:Y:S01]  /*5830*/  LEA R5, R0, 0x3b800000, 0x17 ;  /* 0x3b80000000057811 */ /* 0x000fe200078eb8ff */
[----:B------:R-:W-:-:S05]  /*5840*/  IMAD.SHL.U32 R0, R3, 0x100000, RZ ;  /* 0x0010000003007824 */ /* 0x000fca00078e00ff */
[----:B------:R-:W-:Y:S02]  /*5850*/  LOP3.LUT R0, R5, R0, R6, 0xfe, !PT ;  /* 0x0000000005007212 */ /* 0x000fe400078efe06 */
.L_x_8526:
[----:B------:R-:W-:Y:S05]  /*5860*/  BSYNC B0 ;  /* 0x0000000000007941 */ /* 0x000fea0003800000 */
.L_x_8525:
[----:B------:R-:W-:-:S04]  /*5870*/  FMUL.FTZ R0, R0, 1 ;  /* 0x3f80000000007820 */ /* 0x000fc80000410000 */
[----:B------:R0:W4:Y:S01]  /*5880*/  F2F.F64.F32 R22, R0 ;  /* 0x0000000000167310 */ /* 0x0001220000201800 */
[----:B------:R-:W-:Y:S05]  /*5890*/  BRA `(.L_x_8510) ;  /* 0x0000049000007947 */ /* 0x000fea0003800000 */
.L_x_8523:
        /* <DEDUP_REMOVED lines=21> */
.L_x_8532:
[----:B------:R-:W-:Y:S05]  /*59f0*/  BSYNC B1 ;  /* 0x0000000000017941 */ /* 0x000fea0003800000 */
.L_x_8531:
[----:B------:R-:W-:Y:S01]  /*5a00*/  LEA R5, R0, 0x37800000, 0x17 ;  /* 0x3780000000057811 */ /* 0x000fe200078eb8ff */
[----:B------:R-:W-:-:S05]  /*5a10*/  IMAD.SHL.U32 R0, R3, 0x200000, RZ ;  /* 0x0020000003007824 */ /* 0x000fca00078e00ff */
[----:B------:R-:W-:Y:S02]  /*5a20*/  LOP3.LUT R0, R5, R0, R6, 0xfe, !PT ;  /* 0x0000000005007212 */ /* 0x000fe400078efe06 */
.L_x_8530:
[----:B------:R-:W-:Y:S05]  /*5a30*/  BSYNC B0 ;  /* 0x0000000000007941 */ /* 0x000fea0003800000 */
.L_x_8529:
[----:B------:R-:W-:-:S04]  /*5a40*/  FMUL.FTZ R0, R0, 1 ;  /* 0x3f80000000007820 */ /* 0x000fc80000410000 */
[----:B------:R0:W4:Y:S01]  /*5a50*/  F2F.F64.F32 R22, R0 ;  /* 0x0000000000167310 */ /* 0x0001220000201800 */
[----:B------:R-:W-:Y:S05]  /*5a60*/  BRA `(.L_x_8510) ;  /* 0x000002c000007947 */ /* 0x000fea0003800000 */
.L_x_8522:
        /* <DEDUP_REMOVED lines=14> */
.L_x_8536:
[----:B------:R-:W-:Y:S05]  /*5b50*/  BSYNC B0 ;  /* 0x0000000000007941 */ /* 0x000fea0003800000 */
.L_x_8535:
[----:B------:R-:W-:-:S04]  /*5b60*/  FMUL.FTZ R0, R0, 1 ;  /* 0x3f80000000007820 */ /* 0x000fc80000410000 */
[----:B------:R0:W4:Y:S01]  /*5b70*/  F2F.F64.F32 R22, R0 ;  /* 0x0000000000167310 */ /* 0x0001220000201800 */
[----:B------:R-:W-:Y:S05]  /*5b80*/  BRA `(.L_x_8510) ;  /* 0x000001a000007947 */ /* 0x000fea0003800000 */
.L_x_8509:
        /* <DEDUP_REMOVED lines=21> */
.L_x_8534:
[----:B----4-:R-:W4:Y:S02]  /*5ce0*/  LDG.E.64 R22, [R4.64] ;  /* 0x0000002404167981 */ /* 0x010f24000c1e1b00 */
[----:B----4-:R-:W0:Y:S01]  /*5cf0*/  I2F.F64.U64 R22, R22 ;  /* 0x0000001600167312 */ /* 0x010e220000301800 */
[----:B------:R-:W-:Y:S05]  /*5d00*/  BRA `(.L_x_8510) ;  /* 0x0000002000007947 */ /* 0x000fea0003800000 */
.L_x_8533:
[----:B----4-:R-:W4:Y:S02]  /*5d10*/  LDG.E R4, [R4.64] ;  /* 0x0000002404047981 */ /* 0x010f24000c1e1900 */
[----:B----4-:R0:W4:Y:S02]  /*5d20*/  I2F.F64.U32 R22, R4 ;  /* 0x0000000400167312 */ /* 0x0101240000201800 */
.L_x_8510:
[----:B------:R-:W-:-:S03]  /*5d30*/  IADD3 R37, R37, 0x80, RZ ;  /* 0x0000008025257810 */ /* 0x000fc60007ffe0ff */
.L_x_8472:
[----:B------:R-:W-:Y:S05]  /*5d40*/  BSYNC B6 ;  /* 0x0000000000067941 */ /* 0x000fea0003800000 */
.L_x_8471:
        /* <DEDUP_REMOVED lines=22> */
.L_x_8542:
[----:B----4-:R-:W4:Y:S02]  /*5eb0*/  LDG.E.U8 R4, [R4.64] ;  /* 0x0000002404047981 */ /* 0x010f24000c1e1100 */
[----:B----4-:R0:W4:Y:S01]  /*5ec0*/  I2F.F64.U16 R16, R4 ;  /* 0x0000000400107312 */ /* 0x0101220000101800 */
[----:B------:R-:W-:Y:S05]  /*5ed0*/  BRA `(.L_x_8544) ;  /* 0x00000df000007947 */ /* 0x000fea0003800000 */
.L_x_8541:
        /* <DEDUP_REMOVED lines=9> */
.L_x_8546:
[----:B----4-:R-:W4:Y:S02]  /*5f70*/  LDG.E R4, [R4.64] ;  /* 0x0000002404047981 */ /* 0x010f24000c1e1900 */
[----:B----4-:R0:W4:Y:S01]  /*5f80*/  I2F.F64 R16, R4 ;  /* 0x0000000400107312 */ /* 0x0101220000201c00 */
[----:B------:R-:W-:Y:S05]  /*5f90*/  BRA `(.L_x_8544) ;  /* 0x00000d3000007947 */ /* 0x000fea0003800000 */
.L_x_8545:
[----:B----4-:R-:W4:Y:S02]  /*5fa0*/  LDG.E.U16 R4, [R4.64] ;  /* 0x0000002404047981 */ /* 0x010f24000c1e1500 */
[----:B----4-:R0:W4:Y:S01]  /*5fb0*/  I2F.F64.S16 R16, R4 ;  /* 0x0000000400107312 */ /* 0x0101220000101c00 */
[----:B------:R-:W-:Y:S05]  /*5fc0*/  BRA `(.L_x_8544) ;  /* 0x00000d0000007947 */ /* 0x000fea0003800000 */
.L_x_8540:
        /* <DEDUP_REMOVED lines=10> */
.L_x_8548:
[----:B----4-:R-:W4:Y:S02]  /*6070*/  LDG.E.U16 R0, [R4.64] ;  /* 0x0000002404007981 */ /* 0x010f24000c1e1500 */
[----:B----4-:R-:W-:-:S05]  /*6080*/  HADD2.F32 R0, -RZ, R0.H0_H0 ;  /* 0x20000000ff007230 */ /* 0x010fca0000004100 */
[----:B------:R-:W-:-:S04]  /*6090*/  FMUL.FTZ R0, R0, 1 ;  /* 0x3f80000000007820 */ /* 0x000fc80000410000 */
[----:B------:R0:W4:Y:S01]  /*60a0*/  F2F.F64.F32 R16, R0 ;  /* 0x0000000000107310 */ /* 0x0001220000201800 */
[----:B------:R-:W-:Y:S05]  /*60b0*/  BRA `(.L_x_8544) ;  /* 0x00000c1000007947 */ /* 0x000fea0003800000 */
.L_x_8547:
        /* <DEDUP_REMOVED lines=10> */
.L_x_8550:
[----:B----4-:R-:W4:Y:S02]  /*6160*/  LDG.E.U16 R4, [R4.64] ;  /* 0x0000002404047981 */ /* 0x010f24000c1e1500 */
[----:B----4-:R-:W-:-:S05]  /*6170*/  HADD2.F32 R0, -RZ, R4.H0_H0 ;  /* 0x20000004ff007230 */ /* 0x010fca0000004100 */
[----:B------:R-:W-:-:S04]  /*6180*/  FMUL.FTZ R0, R0, 1 ;  /* 0x3f80000000007820 */ /* 0x000fc80000410000 */
[----:B------:R0:W4:Y:S01]  /*6190*/  F2F.F64.F32 R16, R0 ;  /* 0x0000000000107310 */ /* 0x0001220000201800 */
[----:B------:R-:W-:Y:S05]  /*61a0*/  BRA `(.L_x_8544) ;  /* 0x00000b2000007947 */ /* 0x000fea0003800000 */
.L_x_8549:
[----:B------:R0:W5:Y:S01]  /*61b0*/  LDG.E.64 R16, [R4.64] ;  /* 0x0000002404107981 */ /* 0x000162000c1e1b00 */
[----:B------:R-:W-:Y:S05]  /*61c0*/  BRA `(.L_x_8544) ;  /* 0x00000b0000007947 */ /* 0x000fea0003800000 */
.L_x_8539:
        /* <DEDUP_REMOVED lines=13> */
.L_x_8553:
[----:B------:R0:W5:Y:S01]  /*62a0*/  LDG.E.64 R16, [R4.64] ;  /* 0x0000002404107981 */ /* 0x000162000c1e1b00 */
[----:B------:R-:W-:Y:S05]  /*62b0*/  BRA `(.L_x_8544) ;  /* 0x00000a1000007947 */ /* 0x000fea0003800000 */
.L_x_8552:
        /* <DEDUP_REMOVED lines=28> */
.L_x_8555:
        /* <DEDUP_REMOVED lines=15> */
.L_x_8554:
[----:B----4-:R-:W4:Y:S02]  /*6570*/  LDG.E.U16 R0, [R4.64] ;  /* 0x0000002404007981 */ /* 0x010f24000c1e1500 */
[----:B----4-:R-:W-:-:S05]  /*6580*/  PRMT R0, RZ, 0x5410, R0 ;  /* 0x00005410ff007816 */ /* 0x010fca0000000000 */
[----:B------:R-:W-:-:S04]  /*6590*/  FMUL.FTZ R0, R0, 1 ;  /* 0x3f80000000007820 */ /* 0x000fc80000410000 */
[----:B------:R0:W4:Y:S01]  /*65a0*/  F2F.F64.F32 R16, R0 ;  /* 0x0000000000107310 */ /* 0x0001220000201800 */
[----:B------:R-:W-:Y:S05]  /*65b0*/  BRA `(.L_x_8544) ;  /* 0x0000071000007947 */ /* 0x000fea0003800000 */
.L_x_8551:
        /* <DEDUP_REMOVED lines=11> */
.L_x_8558:
        /* <DEDUP_REMOVED lines=21> */
.L_x_8562:
[----:B------:R-:W-:Y:S05]  /*67c0*/  BSYNC B1 ;  /* 0x0000000000017941 */ /* 0x000fea0003800000 */
.L_x_8561:
[----:B------:R-:W-:Y:S01]  /*67d0*/  LEA R5, R0, 0x3b800000, 0x17 ;  /* 0x3b80000000057811 */ /* 0x000fe200078eb8ff */
[----:B------:R-:W-:-:S05]  /*67e0*/  IMAD.SHL.U32 R0, R3, 0x100000, RZ ;  /* 0x0010000003007824 */ /* 0x000fca00078e00ff */
[----:B------:R-:W-:Y:S02]  /*67f0*/  LOP3.LUT R0, R5, R0, R6, 0xfe, !PT ;  /* 0x0000000005007212 */ /* 0x000fe400078efe06 */
.L_x_8560:
[----:B------:R-:W-:Y:S05]  /*6800*/  BSYNC B0 ;  /* 0x0000000000007941 */ /* 0x000fea0003800000 */
.L_x_8559:
[----:B------:R-:W-:-:S04]  /*6810*/  FMUL.FTZ R0, R0, 1 ;  /* 0x3f80000000007820 */ /* 0x000fc80000410000 */
[----:B------:R0:W4:Y:S01]  /*6820*/  F2F.F64.F32 R16, R0 ;  /* 0x0000000000107310 */ /* 0x0001220000201800 */
[----:B------:R-:W-:Y:S05]  /*6830*/  BRA `(.L_x_8544) ;  /* 0x0000049000007947 */ /* 0x000fea0003800000 */
.L_x_8557:
        /* <DEDUP_REMOVED lines=21> */
.L_x_8566:
[----:B------:R-:W-:Y:S05]  /*6990*/  BSYNC B1 ;  /* 0x0000000000017941 */ /* 0x000fea0003800000 */
.L_x_8565:
[----:B------:R-:W-:Y:S01]  /*69a0*/  LEA R5, R0, 0x37800000, 0x17 ;  /* 0x3780000000057811 */ /* 0x000fe200078eb8ff */
[----:B------:R-:W-:-:S05]  /*69b0*/  IMAD.SHL.U32 R0, R3, 0x200000, RZ ;  /* 0x0020000003007824 */ /* 0x000fca00078e00ff */
[----:B------:R-:W-:Y:S02]  /*69c0*/  LOP3.LUT R0, R5, R0, R6, 0xfe, !PT ;  /* 0x0000000005007212 */ /* 0x000fe400078efe06 */
.L_x_8564:
[----:B------:R-:W-:Y:S05]  /*69d0*/  BSYNC B0 ;  /* 0x0000000000007941 */ /* 0x000fea0003800000 */
.L_x_8563:
[----:B------:R-:W-:-:S04]  /*69e0*/  FMUL.FTZ R0, R0, 1 ;  /* 0x3f80000000007820 */ /* 0x000fc80000410000 */
[----:B------:R0:W4:Y:S01]  /*69f0*/  F2F.F64.F32 R16, R0 ;  /* 0x0000000000107310 */ /* 0x0001220000201800 */
[----:B------:R-:W-:Y:S05]  /*6a00*/  BRA `(.L_x_8544) ;  /* 0x000002c000007947 */ /* 0x000fea0003800000 */
.L_x_8556:
        /* <DEDUP_REMOVED lines=14> */
.L_x_8570:
[----:B------:R-:W-:Y:S05]  /*6af0*/  BSYNC B0 ;  /* 0x0000000000007941 */ /* 0x000fea0003800000 */
.L_x_8569:
[----:B------:R-:W-:-:S04]  /*6b00*/  FMUL.FTZ R0, R0, 1 ;  /* 0x3f80000000007820 */ /* 0x000fc80000410000 */
[----:B------:R0:W4:Y:S01]  /*6b10*/  F2F.F64.F32 R16, R0 ;  /* 0x0000000000107310 */ /* 0x0001220000201800 */
[----:B------:R-:W-:Y:S05]  /*6b20*/  BRA `(.L_x_8544) ;  /* 0x000001a000007947 */ /* 0x000fea0003800000 */
.L_x_8543:
        /* <DEDUP_REMOVED lines=21> */
.L_x_8568:
[----:B----4-:R-:W4:Y:S02]  /*6c80*/  LDG.E.64 R16, [R4.64] ;  /* 0x0000002404107981 */ /* 0x010f24000c1e1b00 */
[----:B----4-:R-:W0:Y:S01]  /*6c90*/  I2F.F64.U64 R16, R16 ;  /* 0x0000001000107312 */ /* 0x010e220000301800 */
[----:B------:R-:W-:Y:S05]  /*6ca0*/  BRA `(.L_x_8544) ;  /* 0x0000002000007947 */ /* 0x000fea0003800000 */
.L_x_8567:
[----:B----4-:R-:W4:Y:S02]  /*6cb0*/  LDG.E R4, [R4.64] ;  /* 0x0000002404047981 */ /* 0x010f24000c1e1900 */
[----:B----4-:R0:W4:Y:S02]  /*6cc0*/  I2F.F64.U32 R16, R4 ;  /* 0x0000000400107312 */ /* 0x0101240000201800 */
.L_x_8544:
        /* <DEDUP_REMOVED lines=17> */
.L_x_8574:
[----:B----4-:R-:W4:Y:S02]  /*6de0*/  LDG.E.U8 R4, [R4.64] ;  /* 0x0000002404047981 */ /* 0x010f24000c1e1100 */
[----:B----4-:R0:W4:Y:S01]  /*6df0*/  I2F.F64.U16 R18, R4 ;  /* 0x0000000400127312 */ /* 0x0101220000101800 */
[----:B------:R-:W-:Y:S05]  /*6e00*/  BRA `(.L_x_8538) ;  /* 0x00000de000007947 */ /* 0x000fea0003800000 */
.L_x_8573:
        /* <DEDUP_REMOVED lines=9> */
.L_x_8577:
[----:B----4-:R-:W4:Y:S02]  /*6ea0*/  LDG.E R4, [R4.64] ;  /* 0x0000002404047981 */ /* 0x010f24000c1e1900 */
[----:B----4-:R0:W4:Y:S01]  /*6eb0*/  I2F.F64 R18, R4 ;  /* 0x0000000400127312 */ /* 0x0101220000201c00 */
[----:B------:R-:W-:Y:S05]  /*6ec0*/  BRA `(.L_x_8538) ;  /* 0x00000d2000007947 */ /* 0x000fea0003800000 */
.L_x_8576:
[----:B----4-:R-:W4:Y:S02]  /*6ed0*/  LDG.E.U16 R4, [R4.64] ;  /* 0x0000002404047981 */ /* 0x010f24000c1e1500 */
[----:B----4-:R0:W4:Y:S01]  /*6ee0*/  I2F.F64.S16 R18, R4 ;  /* 0x0000000400127312 */ /* 0x0101220000101c00 */
[----:B------:R-:W-:Y:S05]  /*6ef0*/  BRA `(.L_x_8538) ;  /* 0x00000cf000007947 */ /* 0x000fea0003800000 */
.L_x_8572:
        /* <DEDUP_REMOVED lines=10> */
.L_x_8579:
[----:B----4-:R-:W4:Y:S02]  /*6fa0*/  LDG.E.U16 R0, [R4.64] ;  /* 0x0000002404007981 */ /* 0x010f24000c1e1500 */
[----:B----4-:R-:W-:-:S05]  /*6fb0*/  HADD2.F32 R0, -RZ, R0.H0_H0 ;  /* 0x20000000ff007230 */ /* 0x010fca0000004100 */
[----:B------:R-:W-:-:S04]  /*6fc0*/  FMUL.FTZ R0, R0, 1 ;  /* 0x3f80000000007820 */ /* 0x000fc80000410000 */
[----:B------:R0:W4:Y:S01]  /*6fd0*/  F2F.F64.F32 R18, R0 ;  /* 0x0000000000127310 */ /* 0x0001220000201800 */
[----:B------:R-:W-:Y:S05]  /*6fe0*/  BRA `(.L_x_8538) ;  /* 0x00000c0000007947 */ /* 0x000fea0003800000 */
.L_x_8578:
        /* <DEDUP_REMOVED lines=10> */
.L_x_8581:
[----:B----4-:R-:W4:Y:S02]  /*7090*/  LDG.E.U16 R4, [R4.64] ;  /* 0x0000002404047981 */ /* 0x010f24000c1e1500 */
[----:B----4-:R-:W-:-:S05]  /*70a0*/  HADD2.F32 R0, -RZ, R4.H0_H0 ;  /* 0x20000004ff007230 */ /* 0x010fca0000004100 */
[----:B------:R-:W-:-:S04]  /*70b0*/  FMUL.FTZ R0, R0, 1 ;  /* 0x3f80000000007820 */ /* 0x000fc80000410000 */
[----:B------:R0:W4:Y:S01]  /*70c0*/  F2F.F64.F32 R18, R0 ;  /* 0x0000000000127310 */ /* 0x0001220000201800 */
[----:B------:R-:W-:Y:S05]  /*70d0*/  BRA `(.L_x_8538) ;  /* 0x00000b1000007947 */ /* 0x000fea0003800000 */
.L_x_8580:
[----:B------:R0:W5:Y:S01]  /*70e0*/  LDG.E.64 R18, [R4.64] ;  /* 0x0000002404127981 */ /* 0x000162000c1e1b00 */
[----:B------:R-:W-:Y:S05]  /*70f0*/  BRA `(.L_x_8538) ;  /* 0x00000af000007947 */ /* 0x000fea0003800000 */
.L_x_8571:
        /* <DEDUP_REMOVED lines=13> */
.L_x_8584:
[----:B------:R0:W5:Y:S01]  /*71d0*/  LDG.E.64 R18, [R4.64] ;  /* 0x0000002404127981 */ /* 0x000162000c1e1b00 */
[----:B------:R-:W-:Y:S05]  /*71e0*/  BRA `(.L_x_8538) ;  /* 0x00000a0000007947 */ /* 0x000fea0003800000 */
.L_x_8583:
        /* <DEDUP_REMOVED lines=28> */
.L_x_8586:
        /* <DEDUP_REMOVED lines=15> */
.L_x_8585:
[----:B----4-:R-:W4:Y:S02]  /*74a0*/  LDG.E.U16 R0, [R4.64] ;  /* 0x0000002404007981 */ /* 0x010f24000c1e1500 */
[----:B----4-:R-:W-:-:S05]  /*74b0*/  PRMT R0, RZ, 0x5410, R0 ;  /* 0x00005410ff007816 */ /* 0x010fca0000000000 */
[----:B------:R-:W-:-:S04]  /*74c0*/  FMUL.FTZ R0, R0, 1 ;  /* 0x3f80000000007820 */ /* 0x000fc80000410000 */
[----:B------:R0:W4:Y:S01]  /*74d0*/  F2F.F64.F32 R18, R0 ;  /* 0x0000000000127310 */ /* 0x0001220000201800 */
[----:B------:R-:W-:Y:S05]  /*74e0*/  BRA `(.L_x_8538) ;  /* 0x0000070000007947 */ /* 0x000fea0003800000 */
.L_x_8582:
        /* <DEDUP_REMOVED lines=11> */
.L_x_8589:
        /* <DEDUP_REMOVED lines=21> */
.L_x_8593:
[----:B------:R-:W-:Y:S05]  /*76f0*/  BSYNC B1 ;  /* 0x0000000000017941 */ /* 0x000fea0003800000 */
.L_x_8592:
[----:B------:R-:W-:Y:S01]  /*7700*/  LEA R5, R0, 0x3b800000, 0x17 ;  /* 0x3b80000000057811 */ /* 0x000fe200078eb8ff */
[----:B------:R-:W-:-:S05]  /*7710*/  IMAD.SHL.U32 R0, R3, 0x100000, RZ ;  /* 0x0010000003007824 */ /* 0x000fca00078e00ff */
[----:B------:R-:W-:Y:S02]  /*7720*/  LOP3.LUT R0, R5, R0, R6, 0xfe, !PT ;  /* 0x0000000005007212 */ /* 0x000fe400078efe06 */
.L_x_8591:
[----:B------:R-:W-:Y:S05]  /*7730*/  BSYNC B0 ;  /* 0x0000000000007941 */ /* 0x000fea0003800000 */
.L_x_8590:
[----:B------:R-:W-:-:S04]  /*7740*/  FMUL.FTZ R0, R0, 1 ;  /* 0x3f80000000007820 */ /* 0x000fc80000410000 */
[----:B------:R0:W4:Y:S01]  /*7750*/  F2F.F64.F32 R18, R0 ;  /* 0x0000000000127310 */ /* 0x0001220000201800 */
[----:B------:R-:W-:Y:S05]  /*7760*/  BRA `(.L_x_8538) ;  /* 0x0000048000007947 */ /* 0x000fea0003800000 */
.L_x_8588:
        /* <DEDUP_REMOVED lines=21> */
.L_x_8597:
[----:B------:R-:W-:Y:S05]  /*78c0*/  BSYNC B1 ;  /* 0x0000000000017941 */ /* 0x000fea0003800000 */
.L_x_8596:
[----:B------:R-:W-:Y:S01]  /*78d0*/  LEA R5, R0, 0x37800000, 0x17 ;  /* 0x3780000000057811 */ /* 0x000fe200078eb8ff */
[----:B------:R-:W-:-:S05]  /*78e0*/  IMAD.SHL.U32 R0, R3, 0x200000, RZ ;  /* 0x0020000003007824 */ /* 0x000fca00078e00ff */
[----:B------:R-:W-:Y:S02]  /*78f0*/  LOP3.LUT R0, R5, R0, R6, 0xfe, !PT ;  /* 0x0000000005007212 */ /* 0x000fe400078efe06 */
.L_x_8595:
[----:B------:R-:W-:Y:S05]  /*7900*/  BSYNC B0 ;  /* 0x0000000000007941 */ /* 0x000fea0003800000 */
.L_x_8594:
[----:B------:R-:W-:-:S04]  /*7910*/  FMUL.FTZ R0, R0, 1 ;  /* 0x3f80000000007820 */ /* 0x000fc80000410000 */
[----:B------:R0:W4:Y:S01]  /*7920*/  F2F.F64.F32 R18, R0 ;  /* 0x0000000000127310 */ /* 0x0001220000201800 */
[----:B------:R-:W-:Y:S05]  /*7930*/  BRA `(.L_x_8538) ;  /* 0x000002b000007947 */ /* 0x000fea0003800000 */
.L_x_8587:
        /* <DEDUP_REMOVED lines=14> */
.L_x_8601:
[----:B------:R-:W-:Y:S05]  /*7a20*/  BSYNC B0 ;  /* 0x0000000000007941 */ /* 0x000fea0003800000 */
.L_x_8600:
[----:B------:R-:W-:-:S04]  /*7a30*/  FMUL.FTZ R0, R0, 1 ;  /* 0x3f80000000007820 */ /* 0x000fc80000410000 */
[----:B------:R0:W4:Y:S01]  /*7a40*/  F2F.F64.F32 R18, R0 ;  /* 0x0000000000127310 */ /* 0x0001220000201800 */
[----:B------:R-:W-:Y:S05]  /*7a50*/  BRA `(.L_x_8538) ;  /* 0x0000019000007947 */ /* 0x000fea0003800000 */
.L_x_8575:
        /* <DEDUP_REMOVED lines=20> */
.L_x_8599:
[----:B----4-:R-:W4:Y:S02]  /*7ba0*/  LDG.E.64 R18, [R4.64] ;  /* 0x0000002404127981 */ /* 0x010f24000c1e1b00 */
[----:B----4-:R-:W0:Y:S01]  /*7bb0*/  I2F.F64.U64 R18, R18 ;  /* 0x0000001200127312 */ /* 0x010e220000301800 */
[----:B------:R-:W-:Y:S05]  /*7bc0*/  BRA `(.L_x_8538) ;  /* 0x0000002000007947 */ /* 0x000fea0003800000 */
.L_x_8598:
[----:B----4-:R-:W4:Y:S02]  /*7bd0*/  LDG.E R4, [R4.64] ;  /* 0x0000002404047981 */ /* 0x010f24000c1e1900 */
[----:B----4-:R0:W4:Y:S02]  /*7be0*/  I2F.F64.U32 R18, R4 ;  /* 0x0000000400127312 */ /* 0x0101240000201800 */
.L_x_8538:
[----:B------:R-:W-:Y:S05]  /*7bf0*/  BSYNC B6 ;  /* 0x0000000000067941 */ /* 0x000fea0003800000 */
.L_x_8537:
[----:B------:R-:W4:Y:S01]  /*7c00*/  S2R R3, SR_TID.X ;  /* 0x0000000000037919 */ /* 0x000f220000002100 */
[----:B------:R-:W-:Y:S01]  /*7c10*/  BSSY B0, `(.L_x_8602) ;  /* 0x000003f000007945 */ /* 0x000fe20003800000 */
[----:B----4-:R-:W-:-:S13]  /*7c20*/  ISETP.GE.AND P0, PT, R3, R2, PT ;  /* 0x000000020300720c */ /* 0x010fda0003f06270 */
[----:B------:R-:W-:Y:S05]  /*7c30*/  @P0 BRA `(.L_x_8603) ;  /* 0x000003c000000947 */ /* 0x000fea0003800000 */
[----:B0-----:R-:W-:Y:S01]  /*7c40*/  IMAD.MOV.U32 R4, RZ, RZ, 0x652b82fe ;  /* 0x652b82feff047424 */ /* 0x001fe200078e00ff */
[----:B--2--5:R-:W0:Y:S01]  /*7c50*/  DADD R10, -RZ, -R26 ;  /* 0x00000000ff0a7229 */ /* 0x024e22000000091a */
[----:B------:R-:W-:Y:S01]  /*7c60*/  IMAD.MOV.U32 R5, RZ, RZ, 0x3ff71547 ;  /* 0x3ff71547ff057424 */ /* 0x000fe200078e00ff */
[----:B------:R-:W-:Y:S05]  /*7c70*/  BSSY B1, `(.L_x_8604) ;  /* 0x0000023000017945 */ /* 0x000fea0003800000 */
[----:B------:R-:W2:-:S03]  /*7c80*/  DFMA R4, -R26, R4, 6.75539944105574400000e+15 ;  /* 0x433800001a04742b */ /* 0x000e860000000104 */
[----:B0-----:R-:W-:-:S03]  /*7c90*/  FSETP.GEU.FTZ.AND P1, PT, |R11|, 4.1917929649353027344, PT ;  /* 0x4086232b0b00780b */ /* 0x001fc60003f3e200 */
[----:B--2---:R-:W0:-:S06]  /*7ca0*/  DADD R6, R4, -6.75539944105574400000e+15 ;  /* 0xc338000004067429 */ /* 0x004e0c0000000000 */
[----:B0-----:R-:W0:-:S06]  /*7cb0*/  DFMA R8, R6, c[0x2][0x0], -R26 ;  /* 0x0080000006087a2b */ /* 0x001e0c000000081a */
[----:B0-----:R0:W2:Y:S02]  /*7cc0*/  DFMA R6, R6, c[0x2][0x8], R8 ;  /* 0x0080020006067a2b */ /* 0x0010a40000000008 */
[----:B0-----:R-:W-:Y:S02]  /*7cd0*/  IMAD.MOV.U32 R8, RZ, RZ, 0x69ce2bdf ;  /* 0x69ce2bdfff087424 */ /* 0x001fe400078e00ff */
[----:B------:R-:W-:-:S06]  /*7ce0*/  IMAD.MOV.U32 R9, RZ, RZ, 0x3e5ade15 ;  /* 0x3e5ade15ff097424 */ /* 0x000fcc00078e00ff */
[----:B--2---:R-:W0:-:S06]  /*7cf0*/  DFMA R8, R6, R8, c[0x2][0x10] ;  /* 0x008004000608762b */ /* 0x004e0c0000000008 */
        /* <DEDUP_REMOVED lines=26> */
.L_x_8605:
[----:B------:R-:W-:Y:S05]  /*7ea0*/  BSYNC B1 ;  /* 0x0000000000017941 */ /* 0x000fea0003800000 */
.L_x_8604:
        /* <DEDUP_REMOVED lines=11> */
[----:B0-----:R-:W-:Y:S01]  /*7f60*/  LOP3.LUT R8, R11, 0x7fffffff, RZ, 0xc0, !PT ;  /* 0x7fffffff0b087812 */ /* 0x001fe200078ec0ff */
[----:B------:R-:W-:Y:S01]  /*7f70*/  IMAD.MOV.U32 R6, RZ, RZ, R10 ;  /* 0x000000ffff067224 */ /* 0x000fe200078e000a */
[----:B------:R-:W-:Y:S01]  /*7f80*/  MOV R10, 0x7fc0 ;  /* 0x00007fc0000a7802 */ /* 0x000fe20000000f00 */
[----:B------:R-:W-:Y:S01]  /*7f90*/  IMAD.MOV.U32 R13, RZ, RZ, R11 ;  /* 0x000000ffff0d7224 */ /* 0x000fe200078e000b */
[----:B------:R-:W-:Y:S02]  /*7fa0*/  IADD3 R8, R8, -0x100000, RZ ;  /* 0xfff0000008087810 */ /* 0x000fe40007ffe0ff */
[----:B-123--:R-:W-:Y:S05]  /*7fb0*/  CALL.REL.NOINC `($__internal_7_$__cuda_sm20_dblrcp_rn_slowpath_v3) ;  /* 0x00004f4000007944 */ /* 0x00efea0003c00000 */
[----:B------:R-:W-:Y:S02]  /*7fc0*/  IMAD.MOV.U32 R4, RZ, RZ, R8 ;  /* 0x000000ffff047224 */ /* 0x000fe400078e0008 */
[----:B------:R-:W-:Y:S02]  /*7fd0*/  IMAD.MOV.U32 R5, RZ, RZ, R9 ;  /* 0x000000ffff057224 */ /* 0x000fe400078e0009 */
.L_x_8607:
[----:B------:R-:W-:Y:S05]  /*7fe0*/  BSYNC B1 ;  /* 0x0000000000017941 */ /* 0x000fea0003800000 */
.L_x_8606:
[----:B--2---:R2:W4:-:S06]  /*7ff0*/  DMUL R4, R4, R32 ;  /* 0x0000002004047228 */ /* 0x00450c0000000000 */
.L_x_8603:
[----:B------:R-:W-:Y:S05]  /*8000*/  BSYNC B0 ;  /* 0x0000000000007941 */ /* 0x000fea0003800000 */
.L_x_8602:
[----:B0-----:R-:W0:Y:S01]  /*8010*/  S2R R0, SR_TID.X ;  /* 0x0000000000007919 */ /* 0x001e220000002100 */
[----:B------:R-:W-:Y:S01]  /*8020*/  BSSY B0, `(.L_x_8608) ;  /* 0x000003e000007945 */ /* 0x000fe20003800000 */
[----:B0-2--5:R-:W-:-:S04]  /*8030*/  IADD3 R27, R0, 0x80, RZ ;  /* 0x00000080001b7810 */ /* 0x025fc80007ffe0ff */
[----:B------:R-:W-:-:S13]  /*8040*/  ISETP.GE.AND P1, PT, R27, R2, PT ;  /* 0x000000021b00720c */ /* 0x000fda0003f26270 */
[----:B------:R-:W-:Y:S05]  /*8050*/  @P1 BRA `(.L_x_8609) ;  /* 0x000003a000001947 */ /* 0x000fea0003800000 */
[----:B------:R-:W-:Y:S01]  /*8060*/  IMAD.MOV.U32 R6, RZ, RZ, 0x652b82fe ;  /* 0x652b82feff067424 */ /* 0x000fe200078e00ff */
[----:B---3--:R-:W0:Y:S01]  /*8070*/  DADD R12, -RZ, -R28 ;  /* 0x00000000ff0c7229 */ /* 0x008e22000000091c */
        /* <DEDUP_REMOVED lines=35> */
.L_x_8611:
[----:B------:R-:W-:Y:S05]  /*82b0*/  BSYNC B1 ;  /* 0x0000000000017941 */ /* 0x000fea0003800000 */
.L_x_8610:
        /* <DEDUP_REMOVED lines=13> */
[----:B------:R-:W-:Y:S02]  /*8390*/  MOV R10, 0x83c0 ;  /* 0x000083c0000a7802 */ /* 0x000fe40000000f00 */
[----:B------:R-:W-:Y:S02]  /*83a0*/  IADD3 R8, R8, -0x100000, RZ ;  /* 0xfff0000008087810 */ /* 0x000fe40007ffe0ff */
[----:B-12-4-:R-:W-:Y:S05]  /*83b0*/  CALL.REL.NOINC `($__internal_7_$__cuda_sm20_dblrcp_rn_slowpath_v3) ;  /* 0x00004b4000007944 */ /* 0x016fea0003c00000 */
[----:B------:R-:W-:Y:S02]  /*83c0*/  IMAD.MOV.U32 R28, RZ, RZ, R8 ;  /* 0x000000ffff1c7224 */ /* 0x000fe400078e0008 */
[----:B------:R-:W-:Y:S02]  /*83d0*/  IMAD.MOV.U32 R29, RZ, RZ, R9 ;  /* 0x000000ffff1d7224 */ /* 0x000fe400078e0009 */
.L_x_8613:
[----:B------:R-:W-:Y:S05]  /*83e0*/  BSYNC B1 ;  /* 0x0000000000017941 */ /* 0x000fea0003800000 */
.L_x_8612:
[----:B-12---:R1:W2:-:S06]  /*83f0*/  DMUL R28, R28, R30 ;  /* 0x0000001e1c1c7228 */ /* 0x00628c0000000000 */
.L_x_8609:
[----:B------:R-:W-:Y:S05]  /*8400*/  BSYNC B0 ;  /* 0x0000000000007941 */ /* 0x000fea0003800000 */
.L_x_8608:
        /* <DEDUP_REMOVED lines=9> */
[----:B------:R-:W5:-:S06]  /*84a0*/  DFMA R6, -R22, R6, 6.75539944105574400000e+15 ;  /* 0x433800001606742b */ /* 0x000f4c0000000106 */
[----:B0----5:R-:W0:-:S06]  /*84b0*/  DADD R8, R6, -6.75539944105574400000e+15 ;  /* 0xc338000006087429 */ /* 0x021e0c0000000000 */
        /* <DEDUP_REMOVED lines=31> */
.L_x_8617:
[----:B------:R-:W-:Y:S05]  /*86b0*/  BSYNC B1 ;  /* 0x0000000000017941 */ /* 0x000fea0003800000 */
.L_x_8616:
        /* <DEDUP_REMOVED lines=11> */
[----:B----4-:R-:W-:Y:S01]  /*8770*/  LOP3.LUT R8, R13, 0x7fffffff, RZ, 0xc0, !PT ;  /* 0x7fffffff0d087812 */ /* 0x010fe200078ec0ff */
[----:B------:R-:W-:Y:S01]  /*8780*/  IMAD.MOV.U32 R6, RZ, RZ, R12 ;  /* 0x000000ffff067224 */ /* 0x000fe200078e000c */
[----:B0-----:R-:W-:Y:S02]  /*8790*/  MOV R10, 0x87c0 ;  /* 0x000087c0000a7802 */ /* 0x001fe40000000f00 */
[----:B------:R-:W-:Y:S02]  /*87a0*/  IADD3 R8, R8, -0x100000, RZ ;  /* 0xfff0000008087810 */ /* 0x000fe40007ffe0ff */
[----:B-123--:R-:W-:Y:S05]  /*87b0*/  CALL.REL.NOINC `($__internal_7_$__cuda_sm20_dblrcp_rn_slowpath_v3) ;  /* 0x0000474000007944 */ /* 0x00efea0003c00000 */
.L_x_8619:
[----:B------:R-:W-:Y:S05]  /*87c0*/  BSYNC B1 ;  /* 0x0000000000017941 */ /* 0x000fea0003800000 */
.L_x_8618:
[----:B----4-:R4:W0:-:S06]  /*87d0*/  DMUL R24, R8, R24 ;  /* 0x0000001808187228 */ /* 0x01080c0000000000 */
.L_x_8615:
[----:B------:R-:W-:Y:S05]  /*87e0*/  BSYNC B0 ;  /* 0x0000000000007941 */ /* 0x000fea0003800000 */
.L_x_8614:
        /* <DEDUP_REMOVED lines=10> */
[----:B0---45:R-:W0:-:S06]  /*8890*/  DADD R8, R6, -6.75539944105574400000e+15 ;  /* 0xc338000006087429 */ /* 0x031e0c0000000000 */
        /* <DEDUP_REMOVED lines=31> */
.L_x_8623:
[----:B------:R-:W-:Y:S05]  /*8a90*/  BSYNC B1 ;  /* 0x0000000000017941 */ /* 0x000fea0003800000 */
.L_x_8622:
        /* <DEDUP_REMOVED lines=16> */
.L_x_8625:
[----:B------:R-:W-:Y:S05]  /*8ba0*/  BSYNC B1 ;  /* 0x0000000000017941 */ /* 0x000fea0003800000 */
.L_x_8624:
[----:B----4-:R4:W0:-:S06]  /*8bb0*/  DMUL R16, R8, R16 ;  /* 0x0000001008107228 */ /* 0x01080c0000000000 */
.L_x_8621:
[----:B------:R-:W-:Y:S05]  /*8bc0*/  BSYNC B0 ;  /* 0x0000000000007941 */ /* 0x000fea0003800000 */
.L_x_8620:
[----:B------:R-:W4:Y:S01]  /*8bd0*/  S2R R23, SR_TID.X ;  /* 0x0000000000177919 */ /* 0x000f220000002100 */
[----:B------:R-:W3:Y:S01]  /*8be0*/  LDC.U8 R22, c[0x0][0x190] ;  /* 0x00006400ff167b82 */ /* 0x000ee20000000000 */
[----:B------:R-:W-:Y:S01]  /*8bf0*/  BSSY B6, `(.L_x_8626) ;  /* 0x000011b000067945 */ /* 0x000fe20003800000 */
[----:B------:R-:W-:Y:S05]  /*8c00*/  @P0 BRA `(.L_x_8627) ;  /* 0x0000119000000947 */ /* 0x000fea0003800000 */
[----:B------:R-:W5:Y:S01]  /*8c10*/  S2R R0, SR_CTAID.X ;  /* 0x0000000000007919 */ /* 0x000f620000002500 */
[----:B---3--:R-:W-:Y:S01]  /*8c20*/  PRMT R3, R22, 0x9910, RZ ;  /* 0x0000991016037816 */ /* 0x008fe200000000ff */
[----:B----45:R-:W-:-:S04]  /*8c30*/  IMAD R0, R0, 0x200, R23 ;  /* 0x0000020000007824 */ /* 0x030fc800078e0217 */
[----:B0-----:R-:W-:Y:S02]  /*8c40*/  IMAD R8, R0, c[0x0][0x194], RZ ;  /* 0x0000650000087a24 */ /* 0x001fe400078e02ff */
        /* <DEDUP_REMOVED lines=17> */
.L_x_8631:
[----:B------:R-:W0:Y:S01]  /*8d60*/  F2I.S64.F64.TRUNC R4, R4 ;  /* 0x0000000400047311 */ /* 0x000e22000030d900 */
[----:B------:R-:W-:Y:S02]  /*8d70*/  IMAD.MOV.U32 R23, RZ, RZ, R27 ;  /* 0x000000ffff177224 */ /* 0x000fe400078e001b */
[----:B0-----:R-:W-:-:S05]  /*8d80*/  IMAD.MOV.U32 R3, RZ, RZ, R4 ;  /* 0x000000ffff037224 */ /* 0x001fca00078e0004 */
[----:B------:R0:W-:Y:S01]  /*8d90*/  STG.E.U8 [R8.64], R3 ;  /* 0x0000000308007986 */ /* 0x0001e2000c101124 */
[----:B------:R-:W-:Y:S05]  /*8da0*/  BRA `(.L_x_8627) ;  /* 0x00000ff000007947 */ /* 0x000fea0003800000 */
.L_x_8630:
        /* <DEDUP_REMOVED lines=10> */
.L_x_8634:
[----:B------:R-:W0:Y:S01]  /*8e50*/  F2I.F64.TRUNC R5, R4 ;  /* 0x0000000400057311 */ /* 0x000e22000030d100 */
[----:B------:R-:W-:Y:S01]  /*8e60*/  IMAD.MOV.U32 R23, RZ, RZ, R27 ;  /* 0x000000ffff177224 */ /* 0x000fe200078e001b */
[----:B0-----:R0:W-:Y:S01]  /*8e70*/  STG.E [R8.64], R5 ;  /* 0x0000000508007986 */ /* 0x0011e2000c101924 */
[----:B------:R-:W-:Y:S05]  /*8e80*/  BRA `(.L_x_8627) ;  /* 0x00000f1000007947 */ /* 0x000fea0003800000 */
.L_x_8633:
[----:B------:R-:W0:Y:S01]  /*8e90*/  F2I.F64.TRUNC R5, R4 ;  /* 0x0000000400057311 */ /* 0x000e22000030d100 */
[----:B------:R-:W-:Y:S01]  /*8ea0*/  IMAD.MOV.U32 R23, RZ, RZ, R27 ;  /* 0x000000ffff177224 */ /* 0x000fe200078e001b */
[----:B0-----:R0:W-:Y:S01]  /*8eb0*/  STG.E.U16 [R8.64], R5 ;  /* 0x0000000508007986 */ /* 0x0011e2000c101524 */
[----:B------:R-:W-:Y:S05]  /*8ec0*/  BRA `(.L_x_8627) ;  /* 0x00000ed000007947 */ /* 0x000fea0003800000 */
.L_x_8629:
        /* <DEDUP_REMOVED lines=12> */
.L_x_8636:
[----:B------:R-:W0:Y:S01]  /*8f90*/  F2F.F32.F64 R0, R4 ;  /* 0x0000000400007310 */ /* 0x000e220000301000 */
[----:B------:R-:W0:Y:S01]  /*8fa0*/  DSETP.GEU.AND P0, PT, |R4|, c[0x2][0x58], PT ;  /* 0x008016000400762a */ /* 0x000e220003f0e200 */
[----:B------:R-:W-:-:S13]  /*8fb0*/  IMAD.MOV.U32 R23, RZ, RZ, R27 ;  /* 0x000000ffff177224 */ /* 0x000fda00078e001b */
[----:B0-----:R-:W-:-:S05]  /*8fc0*/  @!P0 FMUL R0, R0, 1.175494350822287508e-38 ;  /* 0x0080000000008820 */ /* 0x001fca0000400000 */
[----:B------:R-:W-:-:S05]  /*8fd0*/  F2FP.PACK_AB R0, RZ, R0 ;  /* 0x00000000ff00723e */ /* 0x000fca00000000ff */
[----:B------:R0:W-:Y:S01]  /*8fe0*/  STG.E.U16 [R8.64], R0 ;  /* 0x0000000008007986 */ /* 0x0001e2000c101524 */
[----:B------:R-:W-:Y:S05]  /*8ff0*/  BRA `(.L_x_8627) ;  /* 0x00000da000007947 */ /* 0x000fea0003800000 */
.L_x_8635:
        /* <DEDUP_REMOVED lines=13> */
.L_x_8638:
        /* <DEDUP_REMOVED lines=8> */
.L_x_8637:
[----:B------:R0:W-:Y:S01]  /*9150*/  STG.E.64 [R8.64], R4 ;  /* 0x0000000408007986 */ /* 0x0001e2000c101b24 */
[----:B------:R-:W-:Y:S01]  /*9160*/  IMAD.MOV.U32 R23, RZ, RZ, R27 ;  /* 0x000000ffff177224 */ /* 0x000fe200078e001b */
[----:B------:R-:W-:Y:S05]  /*9170*/  BRA `(.L_x_8627) ;  /* 0x00000c2000007947 */ /* 0x000fea0003800000 */
.L_x_8628:
        /* <DEDUP_REMOVED lines=13> */
.L_x_8641:
[----:B------:R-:W-:Y:S01]  /*9250*/  CS2R R6, SRZ ;  /* 0x0000000000067805 */ /* 0x000fe2000001ff00 */
[----:B------:R-:W-:-:S04]  /*9260*/  IMAD.MOV.U32 R23, RZ, RZ, R27 ;  /* 0x000000ffff177224 */ /* 0x000fc800078e001b */
[----:B------:R0:W-:Y:S01]  /*9270*/  STG.E.128 [R8.64], R4 ;  /* 0x0000000408007986 */ /* 0x0001e2000c101d24 */
[----:B------:R-:W-:Y:S05]  /*9280*/  BRA `(.L_x_8627) ;  /* 0x00000b1000007947 */ /* 0x000fea0003800000 */
.L_x_8640:
        /* <DEDUP_REMOVED lines=23> */
.L_x_8645:
[----:B------:R-:W-:Y:S05]  /*9400*/  BSYNC B0 ;  /* 0x0000000000007941 */ /* 0x000fea0003800000 */
.L_x_8644:
[----:B------:R-:W-:Y:S01]  /*9410*/  LOP3.LUT R7, R0, R7, RZ, 0xfc, !PT ;  /* 0x0000000700077212 */ /* 0x000fe200078efcff */
[----:B------:R-:W-:-:S04]  /*9420*/  IMAD.MOV.U32 R23, RZ, RZ, R27 ;  /* 0x000000ffff177224 */ /* 0x000fc800078e001b */
[----:B------:R0:W-:Y:S01]  /*9430*/  STG.E.U8 [R8.64], R7 ;  /* 0x0000000708007986 */ /* 0x0001e2000c101124 */
[----:B------:R-:W-:Y:S05]  /*9440*/  BRA `(.L_x_8627) ;  /* 0x0000095000007947 */ /* 0x000fea0003800000 */
.L_x_8643:
        /* <DEDUP_REMOVED lines=15> */
.L_x_8647:
[----:B------:R-:W-:Y:S01]  /*9540*/  IMAD.MOV.U32 R0, RZ, RZ, 0x7f ;  /* 0x0000007fff007424 */ /* 0x000fe200078e00ff */
[----:B------:R-:W-:-:S04]  /*9550*/  ISETP.GT.U32.AND P0, PT, R3, 0x7f800000, PT ;  /* 0x7f8000000300780c */ /* 0x000fc80003f04070 */
[----:B------:R-:W-:-:S04]  /*9560*/  SEL R0, R0, 0x7c, P0 ;  /* 0x0000007c00007807 */ /* 0x000fc80000000000 */
.L_x_8648:
[----:B------:R-:W-:Y:S05]  /*9570*/  BSYNC B0 ;  /* 0x0000000000007941 */ /* 0x000fea0003800000 */
.L_x_8646:
[----:B------:R-:W-:Y:S01]  /*9580*/  LOP3.LUT R3, R7, 0x80000000, RZ, 0xc0, !PT ;  /* 0x8000000007037812 */ /* 0x000fe200078ec0ff */
[----:B------:R-:W-:-:S03]  /*9590*/  IMAD.MOV.U32 R23, RZ, RZ, R27 ;  /* 0x000000ffff177224 */ /* 0x000fc600078e001b */
[----:B------:R-:W-:-:S04]  /*95a0*/  SHF.R.U32.HI R3, RZ, 0x18, R3 ;  /* 0x00000018ff037819 */ /* 0x000fc80000011603 */
[----:B------:R-:W-:-:S05]  /*95b0*/  LOP3.LUT R3, R0, R3, RZ, 0xfc, !PT ;  /* 0x0000000300037212 */ /* 0x000fca00078efcff */
[----:B------:R0:W-:Y:S01]  /*95c0*/  STG.E.U8 [R8.64], R3 ;  /* 0x0000000308007986 */ /* 0x0001e2000c101124 */
[----:B------:R-:W-:Y:S05]  /*95d0*/  BRA `(.L_x_8627) ;  /* 0x000007c000007947 */ /* 0x000fea0003800000 */
.L_x_8642:
[----:B------:R-:W0:Y:S01]  /*95e0*/  F2F.F32.F64 R0, R4 ;  /* 0x0000000400007310 */ /* 0x000e220000301000 */
[----:B------:R-:W0:Y:S01]  /*95f0*/  DSETP.GEU.AND P0, PT, |R4|, c[0x2][0x58], PT ;  /* 0x008016000400762a */ /* 0x000e220003f0e200 */
[----:B------:R-:W-:-:S13]  /*9600*/  IMAD.MOV.U32 R23, RZ, RZ, R27 ;  /* 0x000000ffff177224 */ /* 0x000fda00078e001b */
[----:B0-----:R-:W-:-:S05]  /*9610*/  @!P0 FMUL R0, R0, 1.175494350822287508e-38 ;  /* 0x0080000000008820 */ /* 0x001fca0000400000 */
[----:B------:R-:W-:-:S05]  /*9620*/  F2FP.BF16.PACK_AB R0, RZ, R0 ;  /* 0x00000000ff00723e */ /* 0x000fca00000010ff */
[----:B------:R0:W-:Y:S01]  /*9630*/  STG.E.U16 [R8.64], R0 ;  /* 0x0000000008007986 */ /* 0x0001e2000c101524 */
[----:B------:R-:W-:Y:S05]  /*9640*/  BRA `(.L_x_8627) ;  /* 0x0000075000007947 */ /* 0x000fea0003800000 */
.L_x_8639:
        /* <DEDUP_REMOVED lines=12> */
.L_x_8651:
        /* <DEDUP_REMOVED lines=19> */
.L_x_8654:
[----:B------:R-:W-:-:S04]  /*9840*/  LOP3.LUT R0, R7, 0x80000000, RZ, 0xc0, !PT ;  /* 0x8000000007007812 */ /* 0x000fc800078ec0ff */
[----:B------:R-:W-:-:S04]  /*9850*/  SHF.R.U32.HI R0, RZ, 0x18, R0 ;  /* 0x00000018ff007819 */ /* 0x000fc80000011600 */
[----:B------:R-:W-:Y:S02]  /*9860*/  LOP3.LUT R0, R3, R0, RZ, 0xfc, !PT ;  /* 0x0000000003007212 */ /* 0x000fe400078efcff */
.L_x_8653:
[----:B------:R-:W-:Y:S05]  /*9870*/  BSYNC B0 ;  /* 0x0000000000007941 */ /* 0x000fea0003800000 */
.L_x_8652:
[----:B------:R0:W-:Y:S01]  /*9880*/  STG.E.U8 [R8.64], R0 ;  /* 0x0000000008007986 */ /* 0x0001e2000c101124 */
[----:B------:R-:W-:Y:S01]  /*9890*/  IMAD.MOV.U32 R23, RZ, RZ, R27 ;  /* 0x000000ffff177224 */ /* 0x000fe200078e001b */
[----:B------:R-:W-:Y:S05]  /*98a0*/  BRA `(.L_x_8627) ;  /* 0x000004f000007947 */ /* 0x000fea0003800000 */
.L_x_8650:
        /* <DEDUP_REMOVED lines=19> */
.L_x_8657:
[----:B------:R-:W-:-:S04]  /*99e0*/  LOP3.LUT R0, R7, 0x80000000, RZ, 0xc0, !PT ;  /* 0x8000000007007812 */ /* 0x000fc800078ec0ff */
[----:B------:R-:W-:-:S04]  /*99f0*/  SHF.R.U32.HI R0, RZ, 0x18, R0 ;  /* 0x00000018ff007819 */ /* 0x000fc80000011600 */
[----:B------:R-:W-:Y:S02]  /*9a00*/  LOP3.LUT R0, R3, R0, RZ, 0xfc, !PT ;  /* 0x0000000003007212 */ /* 0x000fe400078efcff */
.L_x_8656:
[----:B------:R-:W-:Y:S05]  /*9a10*/  BSYNC B0 ;  /* 0x0000000000007941 */ /* 0x000fea0003800000 */
.L_x_8655:
[----:B------:R0:W-:Y:S01]  /*9a20*/  STG.E.U8 [R8.64], R0 ;  /* 0x0000000008007986 */ /* 0x0001e2000c101124 */
[----:B------:R-:W-:Y:S01]  /*9a30*/  IMAD.MOV.U32 R23, RZ, RZ, R27 ;  /* 0x000000ffff177224 */ /* 0x000fe200078e001b */
[----:B------:R-:W-:Y:S05]  /*9a40*/  BRA `(.L_x_8627) ;  /* 0x0000035000007947 */ /* 0x000fea0003800000 */
.L_x_8649:
        /* <DEDUP_REMOVED lines=25> */
.L_x_8632:
        /* <DEDUP_REMOVED lines=18> */
[----:B012---:R-:W-:Y:S05]  /*9d00*/  CALL.ABS.NOINC R14 ;  /* 0x000000000e007343 */ /* 0x007fea0003c00000 */
[----:B------:R-:W-:Y:S01]  /*9d10*/  IMAD.MOV.U32 R23, RZ, RZ, R27 ;  /* 0x000000ffff177224 */ /* 0x000fe200078e001b */
[----:B------:R-:W-:Y:S05]  /*9d20*/  BRA `(.L_x_8627) ;  /* 0x0000007000007947 */ /* 0x000fea0003800000 */
.L_x_8659:
[----:B------:R-:W0:Y:S01]  /*9d30*/  F2I.U64.F64.TRUNC R4, R4 ;  /* 0x0000000400047311 */ /* 0x000e22000030d800 */
[----:B------:R-:W-:Y:S01]  /*9d40*/  IMAD.MOV.U32 R23, RZ, RZ, R27 ;  /* 0x000000ffff177224 */ /* 0x000fe200078e001b */
[----:B0-----:R0:W-:Y:S01]  /*9d50*/  STG.E.64 [R8.64], R4 ;  /* 0x0000000408007986 */ /* 0x0011e2000c101b24 */
[----:B------:R-:W-:Y:S05]  /*9d60*/  BRA `(.L_x_8627) ;  /* 0x0000003000007947 */ /* 0x000fea0003800000 */
.L_x_8658:
[----:B------:R-:W0:Y:S01]  /*9d70*/  F2I.U32.F64.TRUNC R5, R4 ;  /* 0x0000000400057311 */ /* 0x000e22000030d000 */
[----:B------:R-:W-:Y:S01]  /*9d80*/  IMAD.MOV.U32 R23, RZ, RZ, R27 ;  /* 0x000000ffff177224 */ /* 0x000fe200078e001b */
[----:B0-----:R0:W-:Y:S06]  /*9d90*/  STG.E [R8.64], R5 ;  /* 0x0000000508007986 */ /* 0x0011ec000c101924 */
.L_x_8627:
[----:B------:R-:W-:Y:S05]  /*9da0*/  BSYNC B6 ;  /* 0x0000000000067941 */ /* 0x000fea0003800000 */
.L_x_8626:
[----:B----4-:R-:W-:Y:S01]  /*9db0*/  ISETP.GE.AND P0, PT, R23, R2, PT ;  /* 0x000000021700720c */ /* 0x010fe20003f06270 */
[----:B------:R-:W-:-:S12]  /*9dc0*/  BSSY B6, `(.L_x_8660) ;  /* 0x000020c000067945 */ /* 0x000fd80003800000 */
[----:B------:R-:W-:Y:S05]  /*9dd0*/  @P0 BRA `(.L_x_8661) ;  /* 0x000020a000000947 */ /* 0x000fea0003800000 */
[----:B0-----:R-:W0:Y:S01]  /*9de0*/  S2R R0, SR_CTAID.X ;  /* 0x0000000000007919 */ /* 0x001e220000002500 */
[----:B---3--:R-:W-:Y:S01]  /*9df0*/  PRMT R3, R22, 0x9910, RZ ;  /* 0x0000991016037816 */ /* 0x008fe200000000ff */
        /* <DEDUP_REMOVED lines=15> */
[----:B--2---:R-:W0:Y:S02]  /*9ef0*/  F2I.F64.TRUNC R29, R28 ;  /* 0x0000001c001d7311 */ /* 0x004e24000030d100 */
[----:B0-----:R0:W-:Y:S01]  /*9f00*/  STG.E.U8 [R4.64], R29 ;  /* 0x0000001d04007986 */ /* 0x0011e2000c101124 */
[----:B------:R-:W-:Y:S05]  /*9f10*/  BRA `(.L_x_8667) ;  /* 0x00000ef000007947 */ /* 0x000fea0003800000 */
.L_x_8665:
[----:B--2---:R-:W0:Y:S02]  /*9f20*/  F2I.S64.F64.TRUNC R28, R28 ;  /* 0x0000001c001c7311 */ /* 0x004e24000030d900 */
[----:B0-----:R-:W-:-:S05]  /*9f30*/  IMAD.MOV.U32 R3, RZ, RZ, R28 ;  /* 0x000000ffff037224 */ /* 0x001fca00078e001c */
[----:B------:R0:W-:Y:S01]  /*9f40*/  STG.E.U8 [R4.64], R3 ;  /* 0x0000000304007986 */ /* 0x0001e2000c101124 */
[----:B------:R-:W-:Y:S05]  /*9f50*/  BRA `(.L_x_8667) ;  /* 0x00000eb000007947 */ /* 0x000fea0003800000 */
.L_x_8664:
[----:B------:R-:W-:-:S13]  /*9f60*/  ISETP.NE.AND P0, PT, R0, 0x2, PT ;  /* 0x000000020000780c */ /* 0x000fda0003f05270 */
[----:B------:R-:W-:Y:S05]  /*9f70*/  @!P0 BRA `(.L_x_8668) ;  /* 0x000000a000008947 */ /* 0x000fea0003800000 */
[----:B------:R-:W-:-:S13]  /*9f80*/  ISETP.NE.AND P0, PT, R0, 0x3, PT ;  /* 0x000000030000780c */ /* 0x000fda0003f05270 */
[----:B------:R-:W-:Y:S05]  /*9f90*/  @!P0 BRA `(.L_x_8669) ;  /* 0x0000005000008947 */ /* 0x000fea0003800000 */
[----:B------:R-:W-:-:S13]  /*9fa0*/  ISETP.NE.AND P0, PT, R0, 0x4, PT ;  /* 0x000000040000780c */ /* 0x000fda0003f05270 */
[----:B------:R-:W-:Y:S05]  /*9fb0*/  @P0 BRA `(.L_x_8666) ;  /* 0x00000cc000000947 */ /* 0x000fea0003800000 */
[----:B--2---:R-:W0:Y:S02]  /*9fc0*/  F2I.S64.F64.TRUNC R28, R28 ;  /* 0x0000001c001c7311 */ /* 0x004e24000030d900 */
[----:B0-----:R0:W-:Y:S01]  /*9fd0*/  STG.E.64 [R4.64], R28 ;  /* 0x0000001c04007986 */ /* 0x0011e2000c101b24 */
[----:B------:R-:W-:Y:S05]  /*9fe0*/  BRA `(.L_x_8667) ;  /* 0x00000e2000007947 */ /* 0x000fea0003800000 */
.L_x_8669:
[----:B--2---:R-:W0:Y:S02]  /*9ff0*/  F2I.F64.TRUNC R29, R28 ;  /* 0x0000001c001d7311 */ /* 0x004e24000030d100 */
[----:B0-----:R0:W-:Y:S01]  /*a000*/  STG.E [R4.64], R29 ;  /* 0x0000001d04007986 */ /* 0x0011e2000c101924 */
[----:B------:R-:W-:Y:S05]  /*a010*/  BRA `(.L_x_8667) ;  /* 0x00000df000007947 */ /* 0x000fea0003800000 */
.L_x_8668:
[----:B--2---:R-:W0:Y:S02]  /*a020*/  F2I.F64.TRUNC R29, R28 ;  /* 0x0000001c001d7311 */ /* 0x004e24000030d100 */
[----:B0-----:R0:W-:Y:S01]  /*a030*/  STG.E.U16 [R4.64], R29 ;  /* 0x0000001d04007986 */ /* 0x0011e2000c101524 */
[----:B------:R-:W-:Y:S05]  /*a040*/  BRA `(.L_x_8667) ;  /* 0x00000dc000007947 */ /* 0x000fea0003800000 */
.L_x_8663:
[----:B------:R-:W-:-:S13]  /*a050*/  ISETP.GT.AND P0, PT, R0, 0x6, PT ;  /* 0x000000060000780c */ /* 0x000fda0003f04270 */
[----:B------:R-:W-:Y:S05]  /*a060*/  @P0 BRA `(.L_x_8670) ;  /* 0x000000f000000947 */ /* 0x000fea0003800000 */
[----:B------:R-:W-:-:S13]  /*a070*/  ISETP.NE.AND P0, PT, R0, 0x5, PT ;  /* 0x000000050000780c */ /* 0x000fda0003f05270 */
[----:B------:R-:W-:Y:S05]  /*a080*/  @!P0 BRA `(.L_x_8671) ;  /* 0x0000007000008947 */ /* 0x000fea0003800000 */
[----:B------:R-:W-:-:S13]  /*a090*/  ISETP.NE.AND P0, PT, R0, 0x6, PT ;  /* 0x000000060000780c */ /* 0x000fda0003f05270 */
[----:B------:R-:W-:Y:S05]  /*a0a0*/  @P0 BRA `(.L_x_8666) ;  /* 0x00000bd000000947 */ /* 0x000fea0003800000 */
[----:B--2---:R-:W0:Y:S01]  /*a0b0*/  F2F.F32.F64 R3, R28 ;  /* 0x0000001c00037310 */ /* 0x004e220000301000 */
[----:B------:R-:W0:-:S14]  /*a0c0*/  DSETP.GEU.AND P0, PT, |R28|, c[0x2][0x58], PT ;  /* 0x008016001c00762a */ /* 0x000e1c0003f0e200 */
[----:B0-----:R-:W-:-:S05]  /*a0d0*/  @!P0 FMUL R3, R3, 1.175494350822287508e-38 ;  /* 0x0080000003038820 */ /* 0x001fca0000400000 */
[----:B------:R0:W-:Y:S01]  /*a0e0*/  STG.E [R4.64], R3 ;  /* 0x0000000304007986 */ /* 0x0001e2000c101924 */
[----:B------:R-:W-:Y:S05]  /*a0f0*/  BRA `(.L_x_8667) ;  /* 0x00000d1000007947 */ /* 0x000fea0003800000 */
.L_x_8671:
[----:B--2---:R-:W0:Y:S01]  /*a100*/  F2F.F32.F64 R0, R28 ;  /* 0x0000001c00007310 */ /* 0x004e220000301000 */
[----:B------:R-:W0:-:S14]  /*a110*/  DSETP.GEU.AND P0, PT, |R28|, c[0x2][0x58], PT ;  /* 0x008016001c00762a */ /* 0x000e1c0003f0e200 */
[----:B0-----:R-:W-:-:S05]  /*a120*/  @!P0 FMUL R0, R0, 1.175494350822287508e-38 ;  /* 0x0080000000008820 */ /* 0x001fca0000400000 */
[----:B------:R-:W-:-:S05]  /*a130*/  F2FP.PACK_AB R0, RZ, R0 ;  /* 0x00000000ff00723e */ /* 0x000fca00000000ff */
[----:B------:R0:W-:Y:S01]  /*a140*/  STG.E.U16 [R4.64], R0 ;  /* 0x0000000004007986 */ /* 0x0001e2000c101524 */
[----:B------:R-:W-:Y:S05]  /*a150*/  BRA `(.L_x_8667) ;  /* 0x00000cb000007947 */ /* 0x000fea0003800000 */
.L_x_8670:
[----:B------:R-:W-:-:S13]  /*a160*/  ISETP.NE.AND P0, PT, R0, 0x7, PT ;  /* 0x000000070000780c */ /* 0x000fda0003f05270 */
[----:B------:R-:W-:Y:S05]  /*a170*/  @!P0 BRA `(.L_x_8672) ;  /* 0x0000011000008947 */ /* 0x000fea0003800000 */
[----:B------:R-:W-:-:S13]  /*a180*/  ISETP.NE.AND P0, PT, R0, 0x8, PT ;  /* 0x000000080000780c */ /* 0x000fda0003f05270 */
[----:B------:R-:W-:Y:S05]  /*a190*/  @!P0 BRA `(.L_x_8673) ;  /* 0x0000008000008947 */ /* 0x000fea0003800000 */
[----:B------:R-:W-:-:S13]  /*a1a0*/  ISETP.NE.AND P0, PT, R0, 0x9, PT ;  /* 0x000000090000780c */ /* 0x000fda0003f05270 */
[----:B------:R-:W-:Y:S05]  /*a1b0*/  @P0 BRA `(.L_x_8666) ;  /* 0x00000ac000000947 */ /* 0x000fea0003800000 */
[----:B--2---:R-:W0:Y:S01]  /*a1c0*/  F2F.F32.F64 R6, R28 ;  /* 0x0000001c00067310 */ /* 0x004e220000301000 */
[----:B------:R-:W0:Y:S01]  /*a1d0*/  DSETP.GEU.AND P0, PT, |R28|, c[0x2][0x58], PT ;  /* 0x008016001c00762a */ /* 0x000e220003f0e200 */
[----:B------:R-:W-:-:S13]  /*a1e0*/  IMAD.MOV.U32 R7, RZ, RZ, RZ ;  /* 0x000000ffff077224 */ /* 0x000fda00078e00ff */
[----:B0-----:R-:W-:-:S05]  /*a1f0*/  @!P0 FMUL R6, R6, 1.175494350822287508e-38 ;  /* 0x0080000006068820 */ /* 0x001fca0000400000 */
[----:B------:R0:W-:Y:S01]  /*a200*/  STG.E.64 [R4.64], R6 ;  /* 0x0000000604007986 */ /* 0x0001e2000c101b24 */
[----:B------:R-:W-:Y:S05]  /*a210*/  BRA `(.L_x_8667) ;  /* 0x00000bf000007947 */ /* 0x000fea0003800000 */
.L_x_8673:
[----:B--2---:R-:W0:Y:S01]  /*a220*/  F2F.F32.F64 R0, R28 ;  /* 0x0000001c00007310 */ /* 0x004e220000301000 */
[----:B------:R-:W0:-:S14]  /*a230*/  DSETP.GEU.AND P0, PT, |R28|, c[0x2][0x58], PT ;  /* 0x008016001c00762a */ /* 0x000e1c0003f0e200 */
[----:B0-----:R-:W-:-:S05]  /*a240*/  @!P0 FMUL R0, R0, 1.175494350822287508e-38 ;  /* 0x0080000000008820 */ /* 0x001fca0000400000 */
[----:B------:R-:W-:-:S04]  /*a250*/  F2FP.PACK_AB R3, RZ, R0 ;  /* 0x00000000ff03723e */ /* 0x000fc800000000ff */
[----:B------:R-:W-:-:S05]  /*a260*/  PRMT R3, R3, 0x5410, RZ ;  /* 0x0000541003037816 */ /* 0x000fca00000000ff */
[----:B------:R0:W-:Y:S01]  /*a270*/  STG.E [R4.64], R3 ;  /* 0x0000000304007986 */ /* 0x0001e2000c101924 */
[----:B------:R-:W-:Y:S05]  /*a280*/  BRA `(.L_x_8667) ;  /* 0x00000b8000007947 */ /* 0x000fea0003800000 */
.L_x_8672:
[----:B--2---:R0:W-:Y:S01]  /*a290*/  STG.E.64 [R4.64], R28 ;  /* 0x0000001c04007986 */ /* 0x0041e2000c101b24 */
[----:B------:R-:W-:Y:S05]  /*a2a0*/  BRA `(.L_x_8667) ;  /* 0x00000b6000007947 */ /* 0x000fea0003800000 */
.L_x_8662:
        /* <DEDUP_REMOVED lines=8> */
[----:B--2---:R-:W0:-:S06]  /*a330*/  DSETP.NEU.AND P0, PT, R28, RZ, PT ;  /* 0x000000ff1c00722a */ /* 0x004e0c0003f0d000 */
[----:B0-----:R-:W-:-:S05]  /*a340*/  SEL R3, RZ, 0x1, !P0 ;  /* 0x00000001ff037807 */ /* 0x001fca0004000000 */
[----:B------:R0:W-:Y:S01]  /*a350*/  STG.E.U8 [R4.64], R3 ;  /* 0x0000000304007986 */ /* 0x0001e2000c101124 */
[----:B------:R-:W-:Y:S05]  /*a360*/  BRA `(.L_x_8667) ;  /* 0x00000aa000007947 */ /* 0x000fea0003800000 */
.L_x_8676:
[----:B-1----:R-:W-:-:S05]  /*a370*/  CS2R R30, SRZ ;  /* 0x00000000001e7805 */ /* 0x002fca000001ff00 */
[----:B--2---:R0:W-:Y:S01]  /*a380*/  STG.E.128 [R4.64], R28 ;  /* 0x0000001c04007986 */ /* 0x0041e2000c101d24 */
[----:B------:R-:W-:Y:S05]  /*a390*/  BRA `(.L_x_8667) ;  /* 0x00000a7000007947 */ /* 0x000fea0003800000 */
.L_x_8675:
        /* <DEDUP_REMOVED lines=23> */
.L_x_8680:
[----:B------:R-:W-:Y:S05]  /*a510*/  BSYNC B0 ;  /* 0x0000000000007941 */ /* 0x000fea0003800000 */
.L_x_8679:
[----:B------:R-:W-:-:S05]  /*a520*/  LOP3.LUT R7, R0, R7, RZ, 0xfc, !PT ;  /* 0x0000000700077212 */ /* 0x000fca00078efcff */
[----:B------:R0:W-:Y:S01]  /*a530*/  STG.E.U8 [R4.64], R7 ;  /* 0x0000000704007986 */ /* 0x0001e2000c101124 */
[----:B------:R-:W-:Y:S05]  /*a540*/  BRA `(.L_x_8667) ;  /* 0x000008c000007947 */ /* 0x000fea0003800000 */
.L_x_8678:
[----:B--2---:R-:W0:Y:S01]  /*a550*/  F2F.F32.F64 R7, R28 ;  /* 0x0000001c00077310 */ /* 0x004e220000301000 */
        /* <DEDUP_REMOVED lines=14> */
.L_x_8682:
[----:B------:R-:W-:Y:S01]  /*a640*/  IMAD.MOV.U32 R0, RZ, RZ, 0x7f ;  /* 0x0000007fff007424 */ /* 0x000fe200078e00ff */
[----:B------:R-:W-:-:S04]  /*a650*/  ISETP.GT.U32.AND P0, PT, R3, 0x7f800000, PT ;  /* 0x7f8000000300780c */ /* 0x000fc80003f04070 */
[----:B------:R-:W-:-:S04]  /*a660*/  SEL R0, R0, 0x7c, P0 ;  /* 0x0000007c00007807 */ /* 0x000fc80000000000 */
.L_x_8683:
[----:B------:R-:W-:Y:S05]  /*a670*/  BSYNC B0 ;  /* 0x0000000000007941 */ /* 0x000fea0003800000 */
.L_x_8681:
[----:B------:R-:W-:-:S04]  /*a680*/  LOP3.LUT R3, R7, 0x80000000, RZ, 0xc0, !PT ;  /* 0x8000000007037812 */ /* 0x000fc800078ec0ff */
[----:B------:R-:W-:-:S04]  /*a690*/  SHF.R.U32.HI R3, RZ, 0x18, R3 ;  /* 0x00000018ff037819 */ /* 0x000fc80000011603 */
[----:B------:R-:W-:-:S05]  /*a6a0*/  LOP3.LUT R3, R0, R3, RZ, 0xfc, !PT ;  /* 0x0000000300037212 */ /* 0x000fca00078efcff */
[----:B------:R0:W-:Y:S01]  /*a6b0*/  STG.E.U8 [R4.64], R3 ;  /* 0x0000000304007986 */ /* 0x0001e2000c101124 */
[----:B------:R-:W-:Y:S05]  /*a6c0*/  BRA `(.L_x_8667) ;  /* 0x0000074000007947 */ /* 0x000fea0003800000 */
.L_x_8677:
[----:B--2---:R-:W0:Y:S01]  /*a6d0*/  F2F.F32.F64 R0, R28 ;  /* 0x0000001c00007310 */ /* 0x004e220000301000 */
[----:B------:R-:W0:-:S14]  /*a6e0*/  DSETP.GEU.AND P0, PT, |R28|, c[0x2][0x58], PT ;  /* 0x008016001c00762a */ /* 0x000e1c0003f0e200 */
[----:B0-----:R-:W-:-:S05]  /*a6f0*/  @!P0 FMUL R0, R0, 1.175494350822287508e-38 ;  /* 0x0080000000008820 */ /* 0x001fca0000400000 */
[----:B------:R-:W-:-:S05]  /*a700*/  F2FP.BF16.PACK_AB R0, RZ, R0 ;  /* 0x00000000ff00723e */ /* 0x000fca00000010ff */
[----:B------:R0:W-:Y:S01]  /*a710*/  STG.E.U16 [R4.64], R0 ;  /* 0x0000000004007986 */ /* 0x0001e2000c101524 */
[----:B------:R-:W-:Y:S05]  /*a720*/  BRA `(.L_x_8667) ;  /* 0x000006e000007947 */ /* 0x000fea0003800000 */
.L_x_8674:
        /* <DEDUP_REMOVED lines=8> */
[----:B--2---:R-:W0:Y:S02]  /*a7b0*/  F2I.U32.F64.TRUNC R29, R28 ;  /* 0x0000001c001d7311 */ /* 0x004e24000030d000 */
[----:B0-----:R0:W-:Y:S01]  /*a7c0*/  STG.E.U16 [R4.64], R29 ;  /* 0x0000001d04007986 */ /* 0x0011e2000c101524 */
[----:B------:R-:W-:Y:S05]  /*a7d0*/  BRA `(.L_x_8667) ;  /* 0x0000063000007947 */ /* 0x000fea0003800000 */
.L_x_8686:
[----:B--2---:R-:W0:Y:S01]  /*a7e0*/  F2F.F32.F64 R7, R28 ;  /* 0x0000001c00077310 */ /* 0x004e220000301000 */
        /* <DEDUP_REMOVED lines=18> */
.L_x_8689:
[----:B------:R-:W-:-:S04]  /*a910*/  LOP3.LUT R0, R7, 0x80000000, RZ, 0xc0, !PT ;  /* 0x8000000007007812 */ /* 0x000fc800078ec0ff */
[----:B------:R-:W-:-:S04]  /*a920*/  SHF.R.U32.HI R0, RZ, 0x18, R0 ;  /* 0x00000018ff007819 */ /* 0x000fc80000011600 */
[----:B------:R-:W-:Y:S02]  /*a930*/  LOP3.LUT R0, R3, R0, RZ, 0xfc, !PT ;  /* 0x0000000003007212 */ /* 0x000fe400078efcff */
.L_x_8688:
[----:B------:R-:W-:Y:S05]  /*a940*/  BSYNC B0 ;  /* 0x0000000000007941 */ /* 0x000fea0003800000 */
.L_x_8687:
[----:B------:R0:W-:Y:S01]  /*a950*/  STG.E.U8 [R4.64], R0 ;  /* 0x0000000004007986 */ /* 0x0001e2000c101124 */
[----:B------:R-:W-:Y:S05]  /*a960*/  BRA `(.L_x_8667) ;  /* 0x000004a000007947 */ /* 0x000fea0003800000 */
.L_x_8685:
        /* <DEDUP_REMOVED lines=19> */
.L_x_8692:
[----:B------:R-:W-:-:S04]  /*aaa0*/  LOP3.LUT R0, R7, 0x80000000, RZ, 0xc0, !PT ;  /* 0x8000000007007812 */ /* 0x000fc800078ec0ff */
[----:B------:R-:W-:-:S04]  /*aab0*/  SHF.R.U32.HI R0, RZ, 0x18, R0 ;  /* 0x00000018ff007819 */ /* 0x000fc80000011600 */
[----:B------:R-:W-:Y:S02]  /*aac0*/  LOP3.LUT R0, R3, R0, RZ, 0xfc, !PT ;  /* 0x0000000003007212 */ /* 0x000fe400078efcff */
.L_x_8691:
[----:B------:R-:W-:Y:S05]  /*aad0*/  BSYNC B0 ;  /* 0x0000000000007941 */ /* 0x000fea0003800000 */
.L_x_8690:
[----:B------:R0:W-:Y:S01]  /*aae0*/  STG.E.U8 [R4.64], R0 ;  /* 0x0000000004007986 */ /* 0x0001e2000c101124 */
[----:B------:R-:W-:Y:S05]  /*aaf0*/  BRA `(.L_x_8667) ;  /* 0x0000031000007947 */ /* 0x000fea0003800000 */
.L_x_8684:
[----:B------:R-:W-:-:S13]  /*ab00*/  ISETP.NE.AND P0, PT, R0, 0x1c, PT ;  /* 0x0000001c0000780c */ /* 0x000fda0003f05270 */
[----:B------:R-:W-:Y:S05]  /*ab10*/  @!P0 BRA `(.L_x_8693) ;  /* 0x000002d000008947 */ /* 0x000fea0003800000 */
[----:B------:R-:W-:-:S13]  /*ab20*/  ISETP.NE.AND P0, PT, R0, 0x1d, PT ;  /* 0x0000001d0000780c */ /* 0x000fda0003f05270 */
[----:B------:R-:W-:Y:S05]  /*ab30*/  @!P0 BRA `(.L_x_8694) ;  /* 0x0000028000008947 */ /* 0x000fea0003800000 */
[----:B------:R-:W-:-:S13]  /*ab40*/  ISETP.NE.AND P0, PT, R0, 0x2c, PT ;  /* 0x0000002c0000780c */ /* 0x000fda0003f05270 */
[----:B------:R-:W-:Y:S05]  /*ab50*/  @P0 BRA `(.L_x_8666) ;  /* 0x0000012000000947 */ /* 0x000fea0003800000 */
[----:B--2---:R-:W0:Y:S01]  /*ab60*/  F2F.F32.F64 R8, R28 ;  /* 0x0000001c00087310 */ /* 0x004e220000301000 */
        /* <DEDUP_REMOVED lines=17> */
.L_x_8666:
        /* <DEDUP_REMOVED lines=19> */
[----:B------:R-:W-:Y:S05]  /*adb0*/  BRA `(.L_x_8667) ;  /* 0x0000005000007947 */ /* 0x000fea0003800000 */
.L_x_8694:
[----:B--2---:R-:W0:Y:S02]  /*adc0*/  F2I.U64.F64.TRUNC R28, R28 ;  /* 0x0000001c001c7311 */ /* 0x004e24000030d800 */
[----:B0-----:R0:W-:Y:S01]  /*add0*/  STG.E.64 [R4.64], R28 ;  /* 0x0000001c04007986 */ /* 0x0011e2000c101b24 */
[----:B------:R-:W-:Y:S05]  /*ade0*/  BRA `(.L_x_8667) ;  /* 0x0000002000007947 */ /* 0x000fea0003800000 */
.L_x_8693:
[----:B--2---:R-:W0:Y:S02]  /*adf0*/  F2I.U32.F64.TRUNC R29, R28 ;  /* 0x0000001c001d7311 */ /* 0x004e24000030d000 */
[----:B0-----:R0:W-:Y:S02]  /*ae00*/  STG.E [R4.64], R29 ;  /* 0x0000001d04007986 */ /* 0x0011e4000c101924 */
.L_x_8667:
        /* <DEDUP_REMOVED lines=23> */
.L_x_8698:
[----:B------:R-:W0:Y:S02]  /*af80*/  F2I.S64.F64.TRUNC R24, R24 ;  /* 0x0000001800187311 */ /* 0x000e24000030d900 */
[----:B0-----:R-:W-:-:S05]  /*af90*/  IMAD.MOV.U32 R3, RZ, RZ, R24 ;  /* 0x000000ffff037224 */ /* 0x001fca00078e0018 */
[----:B------:R0:W-:Y:S01]  /*afa0*/  STG.E.U8 [R4.64], R3 ;  /* 0x0000000304007986 */ /* 0x0001e2000c101124 */
[----:B------:R-:W-:Y:S05]  /*afb0*/  BRA `(.L_x_8700) ;  /* 0x00000eb000007947 */ /* 0x000fea0003800000 */
.L_x_8697:
        /* <DEDUP_REMOVED lines=9> */
.L_x_8702:
[----:B------:R-:W0:Y:S02]  /*b050*/  F2I.F64.TRUNC R25, R24 ;  /* 0x0000001800197311 */ /* 0x000e24000030d100 */
[----:B0-----:R0:W-:Y:S01]  /*b060*/  STG.E [R4.64], R25 ;  /* 0x0000001904007986 */ /* 0x0011e2000c101924 */
[----:B------:R-:W-:Y:S05]  /*b070*/  BRA `(.L_x_8700) ;  /* 0x00000df000007947 */ /* 0x000fea0003800000 */
.L_x_8701:
[----:B------:R-:W0:Y:S02]  /*b080*/  F2I.F64.TRUNC R25, R24 ;  /* 0x0000001800197311 */ /* 0x000e24000030d100 */
[----:B0-----:R0:W-:Y:S01]  /*b090*/  STG.E.U16 [R4.64], R25 ;  /* 0x0000001904007986 */ /* 0x0011e2000c101524 */
[----:B------:R-:W-:Y:S05]  /*b0a0*/  BRA `(.L_x_8700) ;  /* 0x00000dc000007947 */ /* 0x000fea0003800000 */
.L_x_8696:
        /* <DEDUP_REMOVED lines=11> */
.L_x_8704:
[----:B------:R-:W0:Y:S01]  /*b160*/  F2F.F32.F64 R0, R24 ;  /* 0x0000001800007310 */ /* 0x000e220000301000 */
[----:B------:R-:W0:-:S14]  /*b170*/  DSETP.GEU.AND P0, PT, |R24|, c[0x2][0x58], PT ;  /* 0x008016001800762a */ /* 0x000e1c0003f0e200 */
[----:B0-----:R-:W-:-:S05]  /*b180*/  @!P0 FMUL R0, R0, 1.175494350822287508e-38 ;  /* 0x0080000000008820 */ /* 0x001fca0000400000 */
[----:B------:R-:W-:-:S05]  /*b190*/  F2FP.PACK_AB R0, RZ, R0 ;  /* 0x00000000ff00723e */ /* 0x000fca00000000ff */
[----:B------:R0:W-:Y:S01]  /*b1a0*/  STG.E.U16 [R4.64], R0 ;  /* 0x0000000004007986 */ /* 0x0001e2000c101524 */
[----:B------:R-:W-:Y:S05]  /*b1b0*/  BRA `(.L_x_8700) ;  /* 0x00000cb000007947 */ /* 0x000fea0003800000 */
.L_x_8703:
        /* <DEDUP_REMOVED lines=12> */
.L_x_8706:
[----:B------:R-:W0:Y:S01]  /*b280*/  F2F.F32.F64 R0, R24 ;  /* 0x0000001800007310 */ /* 0x000e220000301000 */
[----:B------:R-:W0:-:S14]  /*b290*/  DSETP.GEU.AND P0, PT, |R24|, c[0x2][0x58], PT ;  /* 0x008016001800762a */ /* 0x000e1c0003f0e200 */
[----:B0-----:R-:W-:-:S05]  /*b2a0*/  @!P0 FMUL R0, R0, 1.175494350822287508e-38 ;  /* 0x0080000000008820 */ /* 0x001fca0000400000 */
[----:B------:R-:W-:-:S04]  /*b2b0*/  F2FP.PACK_AB R3, RZ, R0 ;  /* 0x00000000ff03723e */ /* 0x000fc800000000ff */
[----:B------:R-:W-:-:S05]  /*b2c0*/  PRMT R3, R3, 0x5410, RZ ;  /* 0x0000541003037816 */ /* 0x000fca00000000ff */
[----:B------:R0:W-:Y:S01]  /*b2d0*/  STG.E [R4.64], R3 ;  /* 0x0000000304007986 */ /* 0x0001e2000c101924 */
[----:B------:R-:W-:Y:S05]  /*b2e0*/  BRA `(.L_x_8700) ;  /* 0x00000b8000007947 */ /* 0x000fea0003800000 */
.L_x_8705:
[----:B------:R0:W-:Y:S01]  /*b2f0*/  STG.E.64 [R4.64], R24 ;  /* 0x0000001804007986 */ /* 0x0001e2000c101b24 */
[----:B------:R-:W-:Y:S05]  /*b300*/  BRA `(.L_x_8700) ;  /* 0x00000b6000007947 */ /* 0x000fea0003800000 */
.L_x_8695:
        /* <DEDUP_REMOVED lines=12> */
.L_x_8709:
[----:B------:R-:W-:-:S05]  /*b3d0*/  CS2R R26, SRZ ;  /* 0x00000000001a7805 */ /* 0x000fca000001ff00 */
[----:B------:R0:W-:Y:S01]  /*b3e0*/  STG.E.128 [R4.64], R24 ;  /* 0x0000001804007986 */ /* 0x0001e2000c101d24 */
[----:B------:R-:W-:Y:S05]  /*b3f0*/  BRA `(.L_x_8700) ;  /* 0x00000a7000007947 */ /* 0x000fea0003800000 */
.L_x_8708:
        /* <DEDUP_REMOVED lines=23> */
.L_x_8713:
[----:B------:R-:W-:Y:S05]  /*b570*/  BSYNC B0 ;  /* 0x0000000000007941 */ /* 0x000fea0003800000 */
.L_x_8712:
[----:B------:R-:W-:-:S05]  /*b580*/  LOP3.LUT R7, R0, R7, RZ, 0xfc, !PT ;  /* 0x0000000700077212 */ /* 0x000fca00078efcff */
[----:B------:R0:W-:Y:S01]  /*b590*/  STG.E.U8 [R4.64], R7 ;  /* 0x0000000704007986 */ /* 0x0001e2000c101124 */
[----:B------:R-:W-:Y:S05]  /*b5a0*/  BRA `(.L_x_8700) ;  /* 0x000008c000007947 */ /* 0x000fea0003800000 */
.L_x_8711:
        /* <DEDUP_REMOVED lines=15> */
.L_x_8715:
[----:B------:R-:W-:Y:S01]  /*b6a0*/  IMAD.MOV.U32 R0, RZ, RZ, 0x7f ;  /* 0x0000007fff007424 */ /* 0x000fe200078e00ff */
[----:B------:R-:W-:-:S04]  /*b6b0*/  ISETP.GT.U32.AND P0, PT, R3, 0x7f800000, PT ;  /* 0x7f8000000300780c */ /* 0x000fc80003f04070 */
[----:B------:R-:W-:-:S04]  /*b6c0*/  SEL R0, R0, 0x7c, P0 ;  /* 0x0000007c00007807 */ /* 0x000fc80000000000 */
.L_x_8716:
[----:B------:R-:W-:Y:S05]  /*b6d0*/  BSYNC B0 ;  /* 0x0000000000007941 */ /* 0x000fea0003800000 */
.L_x_8714:
[----:B------:R-:W-:-:S04]  /*b6e0*/  LOP3.LUT R3, R7, 0x80000000, RZ, 0xc0, !PT ;  /* 0x8000000007037812 */ /* 0x000fc800078ec0ff */
[----:B------:R-:W-:-:S04]  /*b6f0*/  SHF.R.U32.HI R3, RZ, 0x18, R3 ;  /* 0x00000018ff037819 */ /* 0x000fc80000011603 */
[----:B------:R-:W-:-:S05]  /*b700*/  LOP3.LUT R3, R0, R3, RZ, 0xfc, !PT ;  /* 0x0000000300037212 */ /* 0x000fca00078efcff */
[----:B------:R0:W-:Y:S01]  /*b710*/  STG.E.U8 [R4.64], R3 ;  /* 0x0000000304007986 */ /* 0x0001e2000c101124 */
[----:B------:R-:W-:Y:S05]  /*b720*/  BRA `(.L_x_8700) ;  /* 0x0000074000007947 */ /* 0x000fea0003800000 */
.L_x_8710:
[----:B------:R-:W0:Y:S01]  /*b730*/  F2F.F32.F64 R0, R24 ;  /* 0x0000001800007310 */ /* 0x000e220000301000 */
[----:B------:R-:W0:-:S14]  /*b740*/  DSETP.GEU.AND P0, PT, |R24|, c[0x2][0x58], PT ;  /* 0x008016001800762a */ /* 0x000e1c0003f0e200 */
[----:B0-----:R-:W-:-:S05]  /*b750*/  @!P0 FMUL R0, R0, 1.175494350822287508e-38 ;  /* 0x0080000000008820 */ /* 0x001fca0000400000 */
[----:B------:R-:W-:-:S05]  /*b760*/  F2FP.BF16.PACK_AB R0, RZ, R0 ;  /* 0x00000000ff00723e */ /* 0x000fca00000010ff */
[----:B------:R0:W-:Y:S01]  /*b770*/  STG.E.U16 [R4.64], R0 ;  /* 0x0000000004007986 */ /* 0x0001e2000c101524 */
[----:B------:R-:W-:Y:S05]  /*b780*/  BRA `(.L_x_8700) ;  /* 0x000006e000007947 */ /* 0x000fea0003800000 */
.L_x_8707:
        /* <DEDUP_REMOVED lines=11> */
.L_x_8719:
        /* <DEDUP_REMOVED lines=19> */
.L_x_8722:
[----:B------:R-:W-:-:S04]  /*b970*/  LOP3.LUT R0, R7, 0x80000000, RZ, 0xc0, !PT ;  /* 0x8000000007007812 */ /* 0x000fc800078ec0ff */
[----:B------:R-:W-:-:S04]  /*b980*/  SHF.R.U32.HI R0, RZ, 0x18, R0 ;  /* 0x00000018ff007819 */ /* 0x000fc80000011600 */
[----:B------:R-:W-:Y:S02]  /*b990*/  LOP3.LUT R0, R3, R0, RZ, 0xfc, !PT ;  /* 0x0000000003007212 */ /* 0x000fe400078efcff */
.L_x_8721:
[----:B------:R-:W-:Y:S05]  /*b9a0*/  BSYNC B0 ;  /* 0x0000000000007941 */ /* 0x000fea0003800000 */
.L_x_8720:
[----:B------:R0:W-:Y:S01]  /*b9b0*/  STG.E.U8 [R4.64], R0 ;  /* 0x0000000004007986 */ /* 0x0001e2000c101124 */
[----:B------:R-:W-:Y:S05]  /*b9c0*/  BRA `(.L_x_8700) ;  /* 0x000004a000007947 */ /* 0x000fea0003800000 */
.L_x_8718:
        /* <DEDUP_REMOVED lines=19> */
.L_x_8725:
[----:B------:R-:W-:-:S04]  /*bb00*/  LOP3.LUT R0, R7, 0x80000000, RZ, 0xc0, !PT ;  /* 0x8000000007007812 */ /* 0x000fc800078ec0ff */
[----:B------:R-:W-:-:S04]  /*bb10*/  SHF.R.U32.HI R0, RZ, 0x18, R0 ;  /* 0x00000018ff007819 */ /* 0x000fc80000011600 */
[----:B------:R-:W-:Y:S02]  /*bb20*/  LOP3.LUT R0, R3, R0, RZ, 0xfc, !PT ;  /* 0x0000000003007212 */ /* 0x000fe400078efcff */
.L_x_8724:
[----:B------:R-:W-:Y:S05]  /*bb30*/  BSYNC B0 ;  /* 0x0000000000007941 */ /* 0x000fea0003800000 */
.L_x_8723:
[----:B------:R0:W-:Y:S01]  /*bb40*/  STG.E.U8 [R4.64], R0 ;  /* 0x0000000004007986 */ /* 0x0001e2000c101124 */
[----:B------:R-:W-:Y:S05]  /*bb50*/  BRA `(.L_x_8700) ;  /* 0x0000031000007947 */ /* 0x000fea0003800000 */
.L_x_8717:
        /* <DEDUP_REMOVED lines=24> */
.L_x_8699:
        /* <DEDUP_REMOVED lines=19> */
[----:B------:R-:W-:Y:S05]  /*be10*/  BRA `(.L_x_8700) ;  /* 0x0000005000007947 */ /* 0x000fea0003800000 */
.L_x_8727:
[----:B------:R-:W0:Y:S02]  /*be20*/  F2I.U64.F64.TRUNC R24, R24 ;  /* 0x0000001800187311 */ /* 0x000e24000030d800 */
[----:B0-----:R0:W-:Y:S01]  /*be30*/  STG.E.64 [R4.64], R24 ;  /* 0x0000001804007986 */ /* 0x0011e2000c101b24 */
[----:B------:R-:W-:Y:S05]  /*be40*/  BRA `(.L_x_8700) ;  /* 0x0000002000007947 */ /* 0x000fea0003800000 */
.L_x_8726:
[----:B------:R-:W0:Y:S02]  /*be50*/  F2I.U32.F64.TRUNC R25, R24 ;  /* 0x0000001800197311 */ /* 0x000e24000030d000 */
[----:B0-----:R0:W-:Y:S02]  /*be60*/  STG.E [R4.64], R25 ;  /* 0x0000001904007986 */ /* 0x0011e4000c101924 */
.L_x_8700:
[----:B------:R-:W-:Y:S02]  /*be70*/  IADD3 R23, R23, 0x80, RZ ;  /* 0x0000008017177810 */ /* 0x000fe40007ffe0ff */
.L_x_8661:
[----:B------:R-:W-:Y:S05]  /*be80*/  BSYNC B6 ;  /* 0x0000000000067941 */ /* 0x000fea0003800000 */
.L_x_8660:
[----:B------:R-:W-:-:S13]  /*be90*/  ISETP.GE.AND P0, PT, R23, R2, PT ;  /* 0x000000021700720c */ /* 0x000fda0003f06270 */
[----:B------:R-:W-:Y:S05]  /*bea0*/  @P0 EXIT ;  /* 0x000000000000094d */ /* 0x000fea0003800000 */
[----:B0-----:R-:W0:Y:S02]  /*beb0*/  S2R R0, SR_CTAID.X ;  /* 0x0000000000007919 */ /* 0x001e240000002500 */
[----:B0-----:R-:W-:Y:S01]  /*bec0*/  IMAD R23, R0, 0x200, R23 ;  /* 0x0000020000177824 */ /* 0x001fe200078e0217 */
[----:B---3--:R-:W-:-:S03]  /*bed0*/  PRMT R0, R22, 0x9910, RZ ;  /* 0x0000991016007816 */ /* 0x008fc600000000ff */
        /* <DEDUP_REMOVED lines=16> */
.L_x_8731:
[----:B------:R-:W0:Y:S02]  /*bfe0*/  F2I.S64.F64.TRUNC R16, R16 ;  /* 0x0000001000107311 */ /* 0x000e24000030d900 */
[----:B0-----:R-:W-:-:S05]  /*bff0*/  IMAD.MOV.U32 R5, RZ, RZ, R16 ;  /* 0x000000ffff057224 */ /* 0x001fca00078e0010 */
[----:B------:R-:W-:Y:S01]  /*c000*/  STG.E.U8 [R2.64], R5 ;  /* 0x0000000502007986 */ /* 0x000fe2000c101124 */
[----:B------:R-:W-:Y:S05]  /*c010*/  EXIT ;  /* 0x000000000000794d */ /* 0x000fea0003800000 */
.L_x_8730:
        /* <DEDUP_REMOVED lines=9> */
.L_x_8734:
[----:B------:R-:W0:Y:S02]  /*c0b0*/  F2I.F64.TRUNC R17, R16 ;  /* 0x0000001000117311 */ /* 0x000e24000030d100 */
[----:B0-----:R-:W-:Y:S01]  /*c0c0*/  STG.E [R2.64], R17 ;  /* 0x0000001102007986 */ /* 0x001fe2000c101924 */
[----:B------:R-:W-:Y:S05]  /*c0d0*/  EXIT ;  /* 0x000000000000794d */ /* 0x000fea0003800000 */
.L_x_8733:
[----:B------:R-:W0:Y:S02]  /*c0e0*/  F2I.F64.TRUNC R17, R16 ;  /* 0x0000001000117311 */ /* 0x000e24000030d100 */
[----:B0-----:R-:W-:Y:S01]  /*c0f0*/  STG.E.U16 [R2.64], R17 ;  /* 0x0000001102007986 */ /* 0x001fe2000c101524 */
[----:B------:R-:W-:Y:S05]  /*c100*/  EXIT ;  /* 0x000000000000794d */ /* 0x000fea0003800000 */
.L_x_8729:
        /* <DEDUP_REMOVED lines=11> */
.L_x_8736:
[----:B------:R-:W0:Y:S01]  /*c1c0*/  F2F.F32.F64 R0, R16 ;  /* 0x0000001000007310 */ /* 0x000e220000301000 */
[----:B------:R-:W0:-:S14]  /*c1d0*/  DSETP.GEU.AND P0, PT, |R16|, c[0x2][0x58], PT ;  /* 0x008016001000762a */ /* 0x000e1c0003f0e200 */
[----:B0-----:R-:W-:-:S05]  /*c1e0*/  @!P0 FMUL R0, R0, 1.175494350822287508e-38 ;  /* 0x0080000000008820 */ /* 0x001fca0000400000 */
[----:B------:R-:W-:-:S05]  /*c1f0*/  F2FP.PACK_AB R0, RZ, R0 ;  /* 0x00000000ff00723e */ /* 0x000fca00000000ff */
[----:B------:R-:W-:Y:S01]  /*c200*/  STG.E.U16 [R2.64], R0 ;  /* 0x0000000002007986 */ /* 0x000fe2000c101524 */
[----:B------:R-:W-:Y:S05]  /*c210*/  EXIT ;  /* 0x000000000000794d */ /* 0x000fea0003800000 */
.L_x_8735:
        /* <DEDUP_REMOVED lines=12> */
.L_x_8738:
[----:B------:R-:W0:Y:S01]  /*c2e0*/  F2F.F32.F64 R0, R16 ;  /* 0x0000001000007310 */ /* 0x000e220000301000 */
[----:B------:R-:W0:-:S14]  /*c2f0*/  DSETP.GEU.AND P0, PT, |R16|, c[0x2][0x58], PT ;  /* 0x008016001000762a */ /* 0x000e1c0003f0e200 */
[----:B0-----:R-:W-:-:S05]  /*c300*/  @!P0 FMUL R0, R0, 1.175494350822287508e-38 ;  /* 0x0080000000008820 */ /* 0x001fca0000400000 */
[----:B------:R-:W-:-:S04]  /*c310*/  F2FP.PACK_AB R5, RZ, R0 ;  /* 0x00000000ff05723e */ /* 0x000fc800000000ff */
[----:B------:R-:W-:-:S05]  /*c320*/  PRMT R5, R5, 0x5410, RZ ;  /* 0x0000541005057816 */ /* 0x000fca00000000ff */
[----:B------:R-:W-:Y:S01]  /*c330*/  STG.E [R2.64], R5 ;  /* 0x0000000502007986 */ /* 0x000fe2000c101924 */
[----:B------:R-:W-:Y:S05]  /*c340*/  EXIT ;  /* 0x000000000000794d */ /* 0x000fea0003800000 */
.L_x_8737:
[----:B------:R-:W-:Y:S01]  /*c350*/  STG.E.64 [R2.64], R16 ;  /* 0x0000001002007986 */ /* 0x000fe2000c101b24 */
[----:B------:R-:W-:Y:S05]  /*c360*/  EXIT ;  /* 0x000000000000794d */ /* 0x000fea0003800000 */
.L_x_8728:
        /* <DEDUP_REMOVED lines=12> */
.L_x_8741:
[----:B------:R-:W-:-:S05]  /*c430*/  CS2R R18, SRZ ;  /* 0x0000000000127805 */ /* 0x000fca000001ff00 */
[----:B------:R-:W-:Y:S01]  /*c440*/  STG.E.128 [R2.64], R16 ;  /* 0x0000001002007986 */ /* 0x000fe2000c101d24 */
[----:B------:R-:W-:Y:S05]  /*c450*/  EXIT ;  /* 0x000000000000794d */ /* 0x000fea0003800000 */
.L_x_8740:
        /* <DEDUP_REMOVED lines=23> */
.L_x_8745:
[----:B------:R-:W-:Y:S05]  /*c5d0*/  BSYNC B0 ;  /* 0x0000000000007941 */ /* 0x000fea0003800000 */
.L_x_8744:
[----:B------:R-:W-:-:S05]  /*c5e0*/  LOP3.LUT R5, R0, R5, RZ, 0xfc, !PT ;  /* 0x0000000500057212 */ /* 0x000fca00078efcff */
[----:B------:R-:W-:Y:S01]  /*c5f0*/  STG.E.U8 [R2.64], R5 ;  /* 0x0000000502007986 */ /* 0x000fe2000c101124 */
[----:B------:R-:W-:Y:S05]  /*c600*/  EXIT ;  /* 0x000000000000794d */ /* 0x000fea0003800000 */
.L_x_8743:
        /* <DEDUP_REMOVED lines=15> */
.L_x_8747:
[----:B------:R-:W-:Y:S01]  /*c700*/  IMAD.MOV.U32 R0, RZ, RZ, 0x7f ;  /* 0x0000007fff007424 */ /* 0x000fe200078e00ff */
[----:B------:R-:W-:-:S04]  /*c710*/  ISETP.GT.U32.AND P0, PT, R4, 0x7f800000, PT ;  /* 0x7f8000000400780c */ /* 0x000fc80003f04070 */
[----:B------:R-:W-:-:S04]  /*c720*/  SEL R0, R0, 0x7c, P0 ;  /* 0x0000007c00007807 */ /* 0x000fc80000000000 */
.L_x_8748:
[----:B------:R-:W-:Y:S05]  /*c730*/  BSYNC B0 ;  /* 0x0000000000007941 */ /* 0x000fea0003800000 */
.L_x_8746:
[----:B------:R-:W-:-:S04]  /*c740*/  LOP3.LUT R4, R5, 0x80000000, RZ, 0xc0, !PT ;  /* 0x8000000005047812 */ /* 0x000fc800078ec0ff */
[----:B------:R-:W-:-:S04]  /*c750*/  SHF.R.U32.HI R5, RZ, 0x18, R4 ;  /* 0x00000018ff057819 */ /* 0x000fc80000011604 */
[----:B------:R-:W-:-:S05]  /*c760*/  LOP3.LUT R5, R0, R5, RZ, 0xfc, !PT ;  /* 0x0000000500057212 */ /* 0x000fca00078efcff */
[----:B------:R-:W-:Y:S01]  /*c770*/  STG.E.U8 [R2.64], R5 ;  /* 0x0000000502007986 */ /* 0x000fe2000c101124 */
[----:B------:R-:W-:Y:S05]  /*c780*/  EXIT ;  /* 0x000000000000794d */ /* 0x000fea0003800000 */
.L_x_8742:
[----:B------:R-:W0:Y:S01]  /*c790*/  F2F.F32.F64 R0, R16 ;  /* 0x0000001000007310 */ /* 0x000e220000301000 */
[----:B------:R-:W0:-:S14]  /*c7a0*/  DSETP.GEU.AND P0, PT, |R16|, c[0x2][0x58], PT ;  /* 0x008016001000762a */ /* 0x000e1c0003f0e200 */
[----:B0-----:R-:W-:-:S05]  /*c7b0*/  @!P0 FMUL R0, R0, 1.175494350822287508e-38 ;  /* 0x0080000000008820 */ /* 0x001fca0000400000 */
[----:B------:R-:W-:-:S05]  /*c7c0*/  F2FP.BF16.PACK_AB R0, RZ, R0 ;  /* 0x00000000ff00723e */ /* 0x000fca00000010ff */
[----:B------:R-:W-:Y:S01]  /*c7d0*/  STG.E.U16 [R2.64], R0 ;  /* 0x0000000002007986 */ /* 0x000fe2000c101524 */
[----:B------:R-:W-:Y:S05]  /*c7e0*/  EXIT ;  /* 0x000000000000794d */ /* 0x000fea0003800000 */
.L_x_8739:
        /* <DEDUP_REMOVED lines=11> */
.L_x_8751:
        /* <DEDUP_REMOVED lines=19> */
.L_x_8754:
[----:B------:R-:W-:-:S04]  /*c9d0*/  LOP3.LUT R0, R7, 0x80000000, RZ, 0xc0, !PT ;  /* 0x8000000007007812 */ /* 0x000fc800078ec0ff */
[----:B------:R-:W-:-:S04]  /*c9e0*/  SHF.R.U32.HI R5, RZ, 0x18, R0 ;  /* 0x00000018ff057819 */ /* 0x000fc80000011600 */
[----:B------:R-:W-:-:S04]  /*c9f0*/  LOP3.LUT R4, R4, R5, RZ, 0xfc, !PT ;  /* 0x0000000504047212 */ /* 0x000fc800078efcff */
[----:B------:R-:W-:Y:S02]  /*ca00*/  PRMT R0, R4, 0x7610, R0 ;  /* 0x0000761004007816 */ /* 0x000fe40000000000 */
.L_x_8753:
[----:B------:R-:W-:Y:S05]  /*ca10*/  BSYNC B0 ;  /* 0x0000000000007941 */ /* 0x000fea0003800000 */
.L_x_8752:
[----:B------:R-:W-:Y:S01]  /*ca20*/  STG.E.U8 [R2.64], R0 ;  /* 0x0000000002007986 */ /* 0x000fe2000c101124 */
[----:B------:R-:W-:Y:S05]  /*ca30*/  EXIT ;  /* 0x000000000000794d */ /* 0x000fea0003800000 */
.L_x_8750:
        /* <DEDUP_REMOVED lines=19> */
.L_x_8757:
[----:B------:R-:W-:-:S04]  /*cb70*/  LOP3.LUT R0, R7, 0x80000000, RZ, 0xc0, !PT ;  /* 0x8000000007007812 */ /* 0x000fc800078ec0ff */
[----:B------:R-:W-:-:S04]  /*cb80*/  SHF.R.U32.HI R5, RZ, 0x18, R0 ;  /* 0x00000018ff057819 */ /* 0x000fc80000011600 */
[----:B------:R-:W-:-:S04]  /*cb90*/  LOP3.LUT R4, R4, R5, RZ, 0xfc, !PT ;  /* 0x0000000504047212 */ /* 0x000fc800078efcff */
[----:B------:R-:W-:Y:S02]  /*cba0*/  PRMT R0, R4, 0x7610, R0 ;  /* 0x0000761004007816 */ /* 0x000fe40000000000 */
.L_x_8756:
[----:B------:R-:W-:Y:S05]  /*cbb0*/  BSYNC B0 ;  /* 0x0000000000007941 */ /* 0x000fea0003800000 */
.L_x_8755:
[----:B------:R-:W-:Y:S01]  /*cbc0*/  STG.E.U8 [R2.64], R0 ;  /* 0x0000000002007986 */ /* 0x000fe2000c101124 */
[----:B------:R-:W-:Y:S05]  /*cbd0*/  EXIT ;  /* 0x000000000000794d */ /* 0x000fea0003800000 */
.L_x_8749:
        /* <DEDUP_REMOVED lines=24> */
.L_x_8732:
[----:B------:R-:W-:Y:S01]  /*cd60*/  MOV R0, 0x0 ;  /* 0x0000000000007802 */ /* 0x000fe20000000f00 */
[----:B------:R-:W-:Y:S02]  /*cd70*/  IMAD.MOV.U32 R4, RZ, RZ, c[0x4][0x128] ;  /* 0x01004a00ff047624 */ /* 0x000fe400078e00ff */
[----:B------:R-:W-:Y:S01]  /*cd80*/  IMAD.MOV.U32 R5, RZ, RZ, c[0x4][0x12c] ;  /* 0x01004b00ff057624 */ /* 0x000fe200078e00ff */
[----:B------:R0:W3:Y:S01]  /*cd90*/  LDC.64 R2, c[0x4][R0] ;  /* 0x0100000000027b82 */ /* 0x0000e20000000a00 */
        /* <DEDUP_REMOVED lines=16> */
.L_x_8759:
[----:B------:R-:W0:Y:S02]  /*cea0*/  F2I.U64.F64.TRUNC R16, R16 ;  /* 0x0000001000107311 */ /* 0x000e24000030d800 */
[----:B0-----:R-:W-:Y:S01]  /*ceb0*/  STG.E.64 [R2.64], R16 ;  /* 0x0000001002007986 */ /* 0x001fe2000c101b24 */
[----:B------:R-:W-:Y:S05]  /*cec0*/  EXIT ;  /* 0x000000000000794d */ /* 0x000fea0003800000 */
.L_x_8758:
[----:B------:R-:W0:Y:S02]  /*ced0*/  F2I.U32.F64.TRUNC R17, R16 ;  /* 0x0000001000117311 */ /* 0x000e24000030d000 */
[----:B0-----:R-:W-:Y:S01]  /*cee0*/  STG.E [R2.64], R17 ;  /* 0x0000001102007986 */ /* 0x001fe2000c101924 */
[----:B------:R-:W-:Y:S05]  /*cef0*/  EXIT ;  /* 0x000000000000794d */ /* 0x000fea0003800000 */
        .weak           $__internal_7_$__cuda_sm20_dblrcp_rn_slowpath_v3
        .type           $__internal_7_$__cuda_sm20_dblrcp_rn_slowpath_v3,@function
        .size           $__internal_7_$__cuda_sm20_dblrcp_rn_slowpath_v3,(.L_x_9027 - $__internal_7_$__cuda_sm20_dblrcp_rn_slowpath_v3)
$__internal_7_$__cuda_sm20_dblrcp_rn_slowpath_v3:
        /* <DEDUP_REMOVED lines=26> */
.L_x_8763:
        /* <DEDUP_REMOVED lines=9> */
.L_x_8761:
[----:B------:R-:W-:Y:S01]  /*d130*/  LOP3.LUT R13, R7, 0x80000, RZ, 0xfc, !PT ;  /* 0x00080000070d7812 */ /* 0x000fe200078efcff */
[----:B------:R-:W-:Y:S02]  /*d140*/  IMAD.MOV.U32 R12, RZ, RZ, R6 ;  /* 0x000000ffff0c7224 */ /* 0x000fe400078e0006 */
.L_x_8762:
[----:B------:R-:W-:Y:S05]  /*d150*/  BSYNC B2 ;  /* 0x0000000000027941 */ /* 0x000fea0003800000 */
.L_x_8760:
[----:B------:R-:W-:Y:S02]  /*d160*/  IMAD.MOV.U32 R11, RZ, RZ, 0x0 ;  /* 0x00000000ff0b7424 */ /* 0x000fe400078e00ff */
[----:B01----:R-:W-:Y:S02]  /*d170*/  IMAD.MOV.U32 R8, RZ, RZ, R12 ;  /* 0x000000ffff087224 */ /* 0x003fe400078e000c */
[----:B------:R-:W-:Y:S01]  /*d180*/  IMAD.MOV.U32 R9, RZ, RZ, R13 ;  /* 0x000000ffff097224 */ /* 0x000fe200078e000d */
[----:B------:R-:W-:Y:S06]  /*d190*/  RET.REL.NODEC R10 `(_ZN2at6native27unrolled_elementwise_kernelIZZZNS0_10glu_kernelERNS_18TensorIteratorBaseEENKUlvE_clEvENKUlvE_clEvEUlddE_St5arrayIPcLm3EELi4E23TrivialOffsetCalculatorILi2EjESA_ILi1EjENS0_6memory12LoadWithCastILi2EEENSD_13StoreWithCastILi1EEEEEviT_T0_T2_T3_T4_T5_) ;  /* 0xffff2e600a007950 */ /* 0x000fec0003c3ffff */
.L_x_8764:
        /* <DEDUP_REMOVED lines=14> */
.L_x_9027:


//--------------------- .text._ZN2at6native18elementwise_kernelILi128ELi2EZNS0_22gpu_kernel_impl_nocastIZZZNS0_10glu_kernelERNS_18TensorIteratorBaseEENKUlvE_clEvENKUlvE_clEvEUlddE_EEvS4_RKT_EUliE_EEviT1_ --------------------------
	.section	.text._ZN2at6native18elementwise_kernelILi128ELi2EZNS0_22gpu_kernel_impl_nocastIZZZNS0_10glu_kernelERNS_18TensorIteratorBaseEENKUlvE_clEvENKUlvE_clEvEUlddE_EEvS4_RKT_EUliE_EEviT1_,"ax",@progbits
	.sectioninfo	@"SHI_REGISTERS=20"
	.align	128
        .global         _ZN2at6native18elementwise_kernelILi128ELi2EZNS0_22gpu_kernel_impl_nocastIZZZNS0_10glu_kernelERNS_18TensorIteratorBaseEENKUlvE_clEvENKUlvE_clEvEUlddE_EEvS4_RKT_EUliE_EEviT1_
        .type           _ZN2at6native18elementwise_kernelILi128ELi2EZNS0_22gpu_kernel_impl_nocastIZZZNS0_10glu_kernelERNS_18TensorIteratorBaseEENKUlvE_clEvENKUlvE_clEvEUlddE_EEvS4_RKT_EUliE_EEviT1_,@function
        .size           _ZN2at6native18elementwise_kernelILi128ELi2EZNS0_22gpu_kernel_impl_nocastIZZZNS0_10glu_kernelERNS_18TensorIteratorBaseEENKUlvE_clEvENKUlvE_clEvEUlddE_EEvS4_RKT_EUliE_EEviT1_,(.L_x_9028 - _ZN2at6native18elementwise_kernelILi128ELi2EZNS0_22gpu_kernel_impl_nocastIZZZNS0_10glu_kernelERNS_18TensorIteratorBaseEENKUlvE_clEvENKUlvE_clEvEUlddE_EEvS4_RKT_EUliE_EEviT1_)
        .other          _ZN2at6native18elementwise_kernelILi128ELi2EZNS0_22gpu_kernel_impl_nocastIZZZNS0_10glu_kernelERNS_18TensorIteratorBaseEENKUlvE_clEvENKUlvE_clEvEUlddE_EEvS4_RKT_EUliE_EEviT1_,@"STO_CUDA_ENTRY STV_DEFAULT"
_ZN2at6native18elementwise_kernelILi128ELi2EZNS0_22gpu_kernel_impl_nocastIZZZNS0_10glu_kernelERNS_18TensorIteratorBaseEENKUlvE_clEvENKUlvE_clEvEUlddE_EEvS4_RKT_EUliE_EEviT1_:
.text._ZN2at6native18elementwise_kernelILi128ELi2EZNS0_22gpu_kernel_impl_nocastIZZZNS0_10glu_kernelERNS_18TensorIteratorBaseEENKUlvE_clEvENKUlvE_clEvEUlddE_EEvS4_RKT_EUliE_EEviT1_:
        /* <DEDUP_REMOVED lines=17> */
[----:B------:R-:W-:-:S05]  /*0110*/  SHF.R.U32.HI R7, RZ, c[0x0][0x174], R6 ;  /* 0x00005d00ff077a19 */ /* 0x000fca0000011606 */
[----:B------:R-:W-:-:S04]  /*0120*/  IMAD.MOV R2, RZ, RZ, -R7 ;  /* 0x000000ffff027224 */ /* 0x000fc800078e0a07 */
        /* <DEDUP_REMOVED lines=242> */
.L_x_8767:
[----:B------:R-:W-:-:S05]  /*1050*/  IADD3 R6, P0, R5, c[0x0][0x3d8], RZ ;  /* 0x0000f60005067a10 */ /* 0x000fca0007f1e0ff */
[----:B------:R-:W-:-:S06]  /*1060*/  IMAD.X R7, RZ, RZ, c[0x0][0x3dc], P0 ;  /* 0x0000f700ff077624 */ /* 0x000fcc00000e06ff */
[----:B------:R-:W2:Y:S01]  /*1070*/  LDG.E.64 R6, [R6.64] ;  /* 0x0000000406067981 */ /* 0x000ea2000c1e1b00 */
[----:B------:R-:W-:-:S04]  /*1080*/  IADD3 R4, P0, R4, c[0x0][0x3d0], RZ ;  /* 0x0000f40004047a10 */ /* 0x000fc80007f1e0ff */
[----:B------:R-:W-:-:S06]  /*1090*/  IADD3.X R5, RZ, c[0x0][0x3d4], RZ, P0, !PT ;  /* 0x0000f500ff057a10 */ /* 0x000fcc00007fe4ff */
[----:B------:R-:W5:Y:S01]  /*10a0*/  LDG.E.64 R4, [R4.64] ;  /* 0x0000000404047981 */ /* 0x000f62000c1e1b00 */
[----:B------:R-:W-:Y:S01]  /*10b0*/  MOV R8, 0x652b82fe ;  /* 0x652b82fe00087802 */ /* 0x000fe20000000f00 */
[----:B------:R-:W-:Y:S01]  /*10c0*/  BSSY B1, `(.L_x_8768) ;  /* 0x0000025000017945 */ /* 0x000fe20003800000 */
[----:B------:R-:W-:Y:S02]  /*10d0*/  MOV R9, 0x3ff71547 ;  /* 0x3ff7154700097802 */ /* 0x000fe40000000f00 */
[----:B------:R-:W-:Y:S02]  /*10e0*/  MOV R14, 0x69ce2bdf ;  /* 0x69ce2bdf000e7802 */ /* 0x000fe40000000f00 */
[----:B------:R-:W-:Y:S02]  /*10f0*/  MOV R15, 0x3e5ade15 ;  /* 0x3e5ade15000f7802 */ /* 0x000fe40000000f00 */
[----:B--2---:R-:W0:-:S06]  /*1100*/  DFMA R8, -R6, R8, 6.75539944105574400000e+15 ;  /* 0x433800000608742b */ /* 0x004e0c0000000108 */
        /* <DEDUP_REMOVED lines=32> */
.L_x_8769:
[----:B------:R-:W-:Y:S05]  /*1310*/  BSYNC B1 ;  /* 0x0000000000017941 */ /* 0x000fea0003800000 */
.L_x_8768:
[----:B-1----:R-:W1:Y:S01]  /*1320*/  DADD R12, R10, 1 ;  /* 0x3ff000000a0c7429 */ /* 0x002e620000000000 */
[----:B------:R-:W-:Y:S05]  /*1330*/  BSSY B1, `(.L_x_8770) ;  /* 0x0000012000017945 */ /* 0x000fea0003800000 */
[----:B01----:R-:W0:Y:S04]  /*1340*/  MUFU.RCP64H R7, R13 ;  /* 0x0000000d00077308 */ /* 0x003e280000001800 */
[----:B------:R-:W-:-:S04]  /*1350*/  IADD3 R6, R13, 0x300402, RZ ;  /* 0x003004020d067810 */ /* 0x000fc80007ffe0ff */
[----:B------:R-:W-:Y:S02]  /*1360*/  FSETP.GEU.AND P0, PT, |R6|, 5.8789094863358348022e-39, PT ;  /* 0x004004020600780b */ /* 0x000fe40003f0e200 */
[----:B0-----:R-:W0:-:S06]  /*1370*/  DFMA R8, -R12, R6, 1 ;  /* 0x3ff000000c08742b */ /* 0x001e0c0000000106 */
[----:B0-----:R-:W0:-:S06]  /*1380*/  DFMA R8, R8, R8, R8 ;  /* 0x000000080808722b */ /* 0x001e0c0000000008 */
[----:B0-----:R0:W1:Y:S02]  /*1390*/  DFMA R8, R6, R8, R6 ;  /* 0x000000080608722b */ /* 0x0010640000000006 */
[----:B0-----:R-:W-:-:S04]  /*13a0*/  IADD3 R6, P1, R2, c[0x0][0x3c8], RZ ;  /* 0x0000f20002067a10 */ /* 0x001fc80007f3e0ff */
[----:B-1----:R-:W0:Y:S01]  /*13b0*/  DFMA R10, -R12, R8, 1 ;  /* 0x3ff000000c0a742b */ /* 0x002e220000000108 */
[----:B------:R-:W-:-:S05]  /*13c0*/  IADD3.X R7, RZ, c[0x0][0x3cc], RZ, P1, !PT ;  /* 0x0000f300ff077a10 */ /* 0x000fca0000ffe4ff */
[----:B0-----:R0:W1:Y:S01]  /*13d0*/  DFMA R8, R8, R10, R8 ;  /* 0x0000000a0808722b */ /* 0x0010620000000008 */
[----:B------:R-:W-:Y:S05]  /*13e0*/  @P0 BRA `(.L_x_8771) ;  /* 0x0000006000000947 */ /* 0x000fea0003800000 */
[----:B------:R-:W-:Y:S01]  /*13f0*/  LOP3.LUT R2, R13, 0x7fffffff, RZ, 0xc0, !PT ;  /* 0x7fffffff0d027812 */ /* 0x000fe200078ec0ff */
[----:B-1----:R-:W-:Y:S01]  /*1400*/  IMAD.MOV.U32 R9, RZ, RZ, R13 ;  /* 0x000000ffff097224 */ /* 0x002fe200078e000d */
[----:B------:R-:W-:Y:S02]  /*1410*/  MOV R8, R12 ;  /* 0x0000000c00087202 */ /* 0x000fe40000000f00 */
[----:B------:R-:W-:Y:S02]  /*1420*/  IADD3 R14, R2, -0x100000, RZ ;  /* 0xfff00000020e7810 */ /* 0x000fe40007ffe0ff */
[----:B0-----:R-:W-:Y:S02]  /*1430*/  MOV R10, 0x1450 ;  /* 0x00001450000a7802 */ /* 0x001fe40000000f00 */
[----:B-----5:R-:W-:Y:S05]  /*1440*/  CALL.REL.NOINC `($__internal_8_$__cuda_sm20_dblrcp_rn_slowpath_v3) ;  /* 0x000014b000007944 */ /* 0x020fea0003c00000 */
.L_x_8771:
[----:B------:R-:W-:Y:S05]  /*1450*/  BSYNC B1 ;  /* 0x0000000000017941 */ /* 0x000fea0003800000 */
.L_x_8770:
[----:B-1---5:R1:W2:Y:S01]  /*1460*/  DMUL R4, R4, R8 ;  /* 0x0000000804047228 */ /* 0x0222a20000000000 */
[----:B------:R-:W-:-:S04]  /*1470*/  LEA R0, R0, R3, 0x8 ;  /* 0x0000000300007211 */ /* 0x000fc800078e40ff */
[----:B-1----:R-:W-:Y:S02]  /*1480*/  IADD3 R9, R0, 0x80, RZ ;  /* 0x0000008000097810 */ /* 0x002fe40007ffe0ff */
[----:B--2---:R1:W-:Y:S04]  /*1490*/  STG.E.64 [R6.64], R4 ;  /* 0x0000000406007986 */ /* 0x0043e8000c101b04 */
.L_x_8766:
[----:B------:R-:W-:Y:S05]  /*14a0*/  BSYNC B0 ;  /* 0x0000000000007941 */ /* 0x000fea0003800000 */
.L_x_8765:
[----:B------:R-:W-:-:S13]  /*14b0*/  ISETP.GE.AND P0, PT, R9, c[0x0][0x160], PT ;  /* 0x0000580009007a0c */ /* 0x000fda0003f06270 */
[----:B------:R-:W-:Y:S05]  /*14c0*/  @P0 EXIT ;  /* 0x000000000000094d */ /* 0x000fea0003800000 */
[----:B------:R-:W-:Y:S01]  /*14d0*/  ISETP.NE.AND P0, PT, RZ, c[0x0][0x168], PT ;  /* 0x00005a00ff007a0c */ /* 0x000fe20003f05270 */
[----:B------:R-:W-:Y:S01]  /*14e0*/  CS2R R2, SRZ ;  /* 0x0000000000027805 */ /* 0x000fe2000001ff00 */
[----:B------:R-:W-:-:S11]  /*14f0*/  MOV R0, RZ ;  /* 0x000000ff00007202 */ /* 0x000fd60000000f00 */
[----:B------:R-:W-:Y:S05]  /*1500*/  @!P0 BRA `(.L_x_8772) ;  /* 0x00000f9000008947 */ /* 0x000fea0003800000 */
[----:B------:R-:W-:Y:S01]  /*1510*/  HFMA2.MMA R2, -RZ, RZ, 0, 0 ;  /* 0x00000000ff027435 */ /* 0x000fe200000001ff */
[----:B------:R-:W-:Y:S02]  /*1520*/  MOV R3, R9 ;  /* 0x0000000900037202 */ /* 0x000fe40000000f00 */
[----:B------:R-:W-:-:S04]  /*1530*/  MOV R8, c[0x0][0x168] ;  /* 0x00005a0000087a02 */ /* 0x000fc80000000f00 */
[----:B------:R-:W-:-:S03]  /*1540*/  ISETP.NE.AND P0, PT, R8, 0x1, PT ;  /* 0x000000010800780c */ /* 0x000fc60003f05270 */
[----:B-1----:R-:W-:-:S05]  /*1550*/  IMAD.HI.U32 R4, R9, c[0x0][0x170], R2 ;  /* 0x00005c0009047a27 */ /* 0x002fca00078e0002 */
[----:B------:R-:W-:-:S04]  /*1560*/  SHF.R.U32.HI R5, RZ, c[0x0][0x174], R4 ;  /* 0x00005d00ff057a19 */ /* 0x000fc80000011604 */
[----:B------:R-:W-:-:S05]  /*1570*/  IADD3 R0, -R5, RZ, RZ ;  /* 0x000000ff05007210 */ /* 0x000fca0007ffe1ff */
        /* <DEDUP_REMOVED lines=242> */
.L_x_8772:
[----:B-1----:R-:W-:-:S05]  /*24a0*/  IADD3 R4, P0, R3, c[0x0][0x3d8], RZ ;  /* 0x0000f60003047a10 */ /* 0x002fca0007f1e0ff */
        /* <DEDUP_REMOVED lines=10> */
[----:B--2---:R-:W1:-:S06]  /*2550*/  DFMA R6, -R4, R6, 6.75539944105574400000e+15 ;  /* 0x433800000406742b */ /* 0x004e4c0000000106 */
[----:B-1----:R-:W1:-:S06]  /*2560*/  DADD R8, R6, -6.75539944105574400000e+15 ;  /* 0xc338000006087429 */ /* 0x002e4c0000000000 */
        /* <DEDUP_REMOVED lines=26> */
[----:B------:R-:W-:Y:S01]  /*2710*/  @!P1 LEA R5, R7, R11, 0x14 ;  /* 0x0000000b07059211 */ /* 0x000fe200078ea0ff */
[----:B------:R-:W-:-:S05]  /*2720*/  @!P1 IMAD.IADD R6, R6, 0x1, -R7 ;  /* 0x0000000106069824 */ /* 0x000fca00078e0a07 */
[----:B------:R-:W-:Y:S02]  /*2730*/  @!P1 LEA R7, R6, 0x3ff00000, 0x14 ;  /* 0x3ff0000006079811 */ /* 0x000fe400078ea0ff */
[----:B------:R-:W-:-:S06]  /*2740*/  @!P1 MOV R6, RZ ;  /* 0x000000ff00069202 */ /* 0x000fcc0000000f00 */
[----:B------:R0:W1:-:S06]  /*2750*/  @!P1 DMUL R8, R4, R6 ;  /* 0x0000000604089228 */ /* 0x00004c0000000000 */
.L_x_8774:
[----:B------:R-:W-:Y:S05]  /*2760*/  BSYNC B0 ;  /* 0x0000000000007941 */ /* 0x000fea0003800000 */
.L_x_8773:
        /* <DEDUP_REMOVED lines=13> */
[----:B------:R-:W-:Y:S02]  /*2840*/  LOP3.LUT R0, R11, 0x7fffffff, RZ, 0xc0, !PT ;  /* 0x7fffffff0b007812 */ /* 0x000fe400078ec0ff */
[----:B0-----:R-:W-:Y:S02]  /*2850*/  MOV R8, R10 ;  /* 0x0000000a00087202 */ /* 0x001fe40000000f00 */
[----:B------:R-:W-:Y:S02]  /*2860*/  MOV R9, R11 ;  /* 0x0000000b00097202 */ /* 0x000fe40000000f00 */
[----:B------:R-:W-:Y:S02]  /*2870*/  IADD3 R14, R0, -0x100000, RZ ;  /* 0xfff00000000e7810 */ /* 0x000fe40007ffe0ff */
[----:B------:R-:W-:Y:S02]  /*2880*/  MOV R10, 0x28a0 ;  /* 0x000028a0000a7802 */ /* 0x000fe40000000f00 */
[----:B-1---5:R-:W-:Y:S05]  /*2890*/  CALL.REL.NOINC `($__internal_8_$__cuda_sm20_dblrcp_rn_slowpath_v3) ;  /* 0x0000006000007944 */ /* 0x022fea0003c00000 */
[----:B------:R-:W-:Y:S01]  /*28a0*/  MOV R6, R8 ;  /* 0x0000000800067202 */ /* 0x000fe20000000f00 */
[----:B------:R-:W-:-:S02]  /*28b0*/  IMAD.MOV.U32 R7, RZ, RZ, R9 ;  /* 0x000000ffff077224 */ /* 0x000fc400078e0009 */
.L_x_8776:
[----:B------:R-:W-:Y:S05]  /*28c0*/  BSYNC B0 ;  /* 0x0000000000007941 */ /* 0x000fea0003800000 */
.L_x_8775:
[----:B-1---5:R-:W1:-:S07]  /*28d0*/  DMUL R2, R2, R6 ;  /* 0x0000000602027228 */ /* 0x022e4e0000000000 */
[----:B-1----:R-:W-:Y:S01]  /*28e0*/  STG.E.64 [R4.64], R2 ;  /* 0x0000000204007986 */ /* 0x002fe2000c101b04 */
[----:B------:R-:W-:Y:S05]  /*28f0*/  EXIT ;  /* 0x000000000000794d */ /* 0x000fea0003800000 */
        .weak           $__internal_8_$__cuda_sm20_dblrcp_rn_slowpath_v3
        .type           $__internal_8_$__cuda_sm20_dblrcp_rn_slowpath_v3,@function
        .size           $__internal_8_$__cuda_sm20_dblrcp_rn_slowpath_v3,(.L_x_9028 - $__internal_8_$__cuda_sm20_dblrcp_rn_slowpath_v3)
$__internal_8_$__cuda_sm20_dblrcp_rn_slowpath_v3:
        /* <DEDUP_REMOVED lines=24> */
.L_x_8780:
[----:B------:R-:W0:Y:S01]  /*2a80*/  DMUL R8, R8, 8.11296384146066816958e+31 ;  /* 0x4690000008087828 */ /* 0x000e220000000000 */
[----:B------:R-:W-:-:S05]  /*2a90*/  MOV R12, R14 ;  /* 0x0000000e000c7202 */ /* 0x000fca0000000f00 */
        /* <DEDUP_REMOVED lines=8> */
.L_x_8778:
[----:B------:R-:W-:Y:S02]  /*2b20*/  LOP3.LUT R13, R9, 0x80000, RZ, 0xfc, !PT ;  /* 0x00080000090d7812 */ /* 0x000fe400078efcff */
[----:B------:R-:W-:Y:S02]  /*2b30*/  MOV R12, R8 ;  /* 0x00000008000c7202 */ /* 0x000fe40000000f00 */
.L_x_8779:
[----:B------:R-:W-:Y:S05]  /*2b40*/  BSYNC B2 ;  /* 0x0000000000027941 */ /* 0x000fea0003800000 */
.L_x_8777:
[----:B------:R-:W-:Y:S01]  /*2b50*/  HFMA2.MMA R11, -RZ, RZ, 0, 0 ;  /* 0x00000000ff0b7435 */ /* 0x000fe200000001ff */
[----:B01----:R-:W-:Y:S02]  /*2b60*/  MOV R8, R12 ;  /* 0x0000000c00087202 */ /* 0x003fe40000000f00 */
[----:B------:R-:W-:-:S03]  /*2b70*/  MOV R9, R13 ;  /* 0x0000000d00097202 */ /* 0x000fc60000000f00 */
[----:B------:R-:W-:Y:S05]  /*2b80*/  RET.REL.NODEC R10 `(_ZN2at6native18elementwise_kernelILi128ELi2EZNS0_22gpu_kernel_impl_nocastIZZZNS0_10glu_kernelERNS_18TensorIteratorBaseEENKUlvE_clEvENKUlvE_clEvEUlddE_EEvS4_RKT_EUliE_EEviT1_) ;  /* 0xffffd4700a007950 */ /* 0x000fea0003c3ffff */
.L_x_8781:
        /* <DEDUP_REMOVED lines=15> */
.L_x_9028:


//--------------------- .text._ZN2at6native27unrolled_elementwise_kernelIZZZNS0_10glu_kernelERNS_18TensorIteratorBaseEENKUlvE_clEvENKUlvE_clEvEUlddE_St5arrayIPcLm3EELi4E23TrivialOffsetCalculatorILi2EjESA_ILi1EjENS0_6memory15LoadWithoutCastENSD_16StoreWithoutCastEEEviT_T0_T2_T3_T4_T5_ --------------------------
	.section	.text._ZN2at6native27unrolled_elementwise_kernelIZZZNS0_10glu_kernelERNS_18TensorIteratorBaseEENKUlvE_clEvENKUlvE_clEvEUlddE_St5arrayIPcLm3EELi4E23TrivialOffsetCalculatorILi2EjESA_ILi1EjENS0_6memory15LoadWithoutCastENSD_16StoreWithoutCastEEEviT_T0_T2_T3_T4_T5_,"ax",@progbits
	.sectioninfo	@"SHI_REGISTERS=32"
	.align	128
        .global         _ZN2at6native27unrolled_elementwise_kernelIZZZNS0_10glu_kernelERNS_18TensorIteratorBaseEENKUlvE_clEvENKUlvE_clEvEUlddE_St5arrayIPcLm3EELi4E23TrivialOffsetCalculatorILi2EjESA_ILi1EjENS0_6memory15LoadWithoutCastENSD_16StoreWithoutCastEEEviT_T0_T2_T3_T4_T5_
        .type           _ZN2at6native27unrolled_elementwise_kernelIZZZNS0_10glu_kernelERNS_18TensorIteratorBaseEENKUlvE_clEvENKUlvE_clEvEUlddE_St5arrayIPcLm3EELi4E23TrivialOffsetCalculatorILi2EjESA_ILi1EjENS0_6memory15LoadWithoutCastENSD_16StoreWithoutCastEEEviT_T0_T2_T3_T4_T5_,@function
        .size           _ZN2at6native27unrolled_elementwise_kernelIZZZNS0_10glu_kernelERNS_18TensorIteratorBaseEENKUlvE_clEvENKUlvE_clEvEUlddE_St5arrayIPcLm3EELi4E23TrivialOffsetCalculatorILi2EjESA_ILi1EjENS0_6memory15LoadWithoutCastENSD_16StoreWithoutCastEEEviT_T0_T2_T3_T4_T5_,(.L_x_9029 - _ZN2at6native27unrolled_elementwise_kernelIZZZNS0_10glu_kernelERNS_18TensorIteratorBaseEENKUlvE_clEvENKUlvE_clEvEUlddE_St5arrayIPcLm3EELi4E23TrivialOffsetCalculatorILi2EjESA_ILi1EjENS0_6memory15LoadWithoutCastENSD_16StoreWithoutCastEEEviT_T0_T2_T3_T4_T5_)
        .other          _ZN2at6native27unrolled_elementwise_kernelIZZZNS0_10glu_kernelERNS_18TensorIteratorBaseEENKUlvE_clEvENKUlvE_clEvEUlddE_St5arrayIPcLm3EELi4E23TrivialOffsetCalculatorILi2EjESA_ILi1EjENS0_6memory15LoadWithoutCastENSD_16StoreWithoutCastEEEviT_T0_T2_T3_T4_T5_,@"STO_CUDA_ENTRY STV_DEFAULT"
_ZN2at6native27unrolled_elementwise_kernelIZZZNS0_10glu_kernelERNS_18TensorIteratorBaseEENKUlvE_clEvENKUlvE_clEvEUlddE_St5arrayIPcLm3EELi4E23TrivialOffsetCalculatorILi2EjESA_ILi1EjENS0_6memory15LoadWithoutCastENSD_16StoreWithoutCastEEEviT_T0_T2_T3_T4_T5_:
.text._ZN2at6native27unrolled_elementwise_kernelIZZZNS0_10glu_kernelERNS_18TensorIteratorBaseEENKUlvE_clEvENKUlvE_clEvEUlddE_St5arrayIPcLm3EELi4E23TrivialOffsetCalculatorILi2EjESA_ILi1EjENS0_6memory15LoadWithoutCastENSD_16StoreWithoutCastEEEviT_T0_T2_T3_T4_T5_:
[----:B------:R-:W-:Y:S02]  /*0000*/  IMAD.MOV.U32 R1, RZ, RZ, c[0x0][0x28] ;  /* 0x00000a00ff017624 */ /* 0x000fe400078e00ff */
[----:B------:R-:W0:Y:S01]  /*0010*/  S2R R27, SR_CTAID.X ;  /* 0x00000000001b7919 */ /* 0x000e220000002500 */
[----:B------:R-:W-:Y:S01]  /*0020*/  IMAD.MOV.U32 R0, RZ, RZ, -0x200 ;  /* 0xfffffe00ff007424 */ /* 0x000fe200078e00ff */
[----:B------:R-:W-:Y:S01]  /*0030*/  CS2R R16, SRZ ;  /* 0x0000000000107805 */ /* 0x000fe2000001ff00 */
[----:B------:R-:W-:Y:S01]  /*0040*/  CS2R R18, SRZ ;  /* 0x0000000000127805 */ /* 0x000fe2000001ff00 */
[----:B------:R-:W1:Y:S01]  /*0050*/  S2R R2, SR_TID.X ;  /* 0x0000000000027919 */ /* 0x000e620000002100 */
[----:B------:R-:W-:Y:S01]  /*0060*/  ULDC.64 UR4, c[0x0][0x118] ;  /* 0x0000460000047ab9 */ /* 0x000fe20000000a00 */
[----:B0-----:R-:W-:-:S05]  /*0070*/  IMAD R3, R27, R0, c[0x0][0x160] ;  /* 0x000058001b037624 */ /* 0x001fca00078e0200 */
[----:B-1----:R-:W-:-:S13]  /*0080*/  ISETP.GE.AND P2, PT, R2, R3, PT ;  /* 0x000000030200720c */ /* 0x002fda0003f46270 */
[----:B------:R-:W-:Y:S01]  /*0090*/  @!P2 IMAD R22, R27, 0x200, R2 ;  /* 0x000002001b16a824 */ /* 0x000fe200078e0202 */
[----:B------:R-:W-:Y:S01]  /*00a0*/  @!P2 IADD3 R2, R2, 0x80, RZ ;  /* 0x000000800202a810 */ /* 0x000fe20007ffe0ff */
[----:B------:R-:W-:-:S03]  /*00b0*/  @!P2 IMAD.MOV.U32 R23, RZ, RZ, 0x8 ;  /* 0x00000008ff17a424 */ /* 0x000fc600078e00ff */
[----:B------:R-:W-:Y:S01]  /*00c0*/  ISETP.GE.AND P0, PT, R2, R3, PT ;  /* 0x000000030200720c */ /* 0x000fe20003f06270 */
[----:B------:R-:W-:Y:S01]  /*00d0*/  CS2R R6, SRZ ;  /* 0x0000000000067805 */ /* 0x000fe2000001ff00 */
[----:B------:R-:W-:Y:S01]  /*00e0*/  CS2R R8, SRZ ;  /* 0x0000000000087805 */ /* 0x000fe2000001ff00 */
[----:B------:R-:W-:-:S10]  /*00f0*/  @!P2 IMAD.WIDE.U32 R10, R22, R23, c[0x0][0x170] ;  /* 0x00005c00160aa625 */ /* 0x000fd400078e0017 */
[----:B------:R-:W-:Y:S01]  /*0100*/  @!P0 IMAD R12, R27, 0x200, R2 ;  /* 0x000002001b0c8824 */ /* 0x000fe200078e0202 */
[----:B------:R-:W-:Y:S01]  /*0110*/  @!P0 IADD3 R2, R2, 0x80, RZ ;  /* 0x0000008002028810 */ /* 0x000fe20007ffe0ff */
[----:B------:R-:W-:Y:S01]  /*0120*/  @!P0 IMAD.MOV.U32 R13, RZ, RZ, 0x8 ;  /* 0x00000008ff0d8424 */ /* 0x000fe200078e00ff */
[----:B------:R0:W5:Y:S02]  /*0130*/  @!P2 LDG.E.64 R16, [R10.64] ;  /* 0x000000040a10a981 */ /* 0x000164000c1e1b00 */
[----:B------:R-:W-:-:S13]  /*0140*/  ISETP.GE.AND P3, PT, R2, R3, PT ;  /* 0x000000030200720c */ /* 0x000fda0003f66270 */
[----:B------:R-:W-:Y:S01]  /*0150*/  @!P3 IMAD R0, R27, 0x200, R2 ;  /* 0x000002001b00b824 */ /* 0x000fe200078e0202 */
[----:B------:R-:W-:-:S04]  /*0160*/  @!P3 IADD3 R2, R2, 0x80, RZ ;  /* 0x000000800202b810 */ /* 0x000fc80007ffe0ff */
[----:B------:R-:W-:Y:S01]  /*0170*/  ISETP.GE.AND P1, PT, R2, R3, PT ;  /* 0x000000030200720c */ /* 0x000fe20003f26270 */
[----:B------:R-:W-:Y:S02]  /*0180*/  @!P3 IMAD.MOV.U32 R21, RZ, RZ, 0x8 ;  /* 0x00000008ff15b424 */ /* 0x000fe400078e00ff */
[----:B------:R-:W-:-:S04]  /*0190*/  @!P0 IMAD.WIDE.U32 R24, R12, R13, c[0x0][0x170] ;  /* 0x00005c000c188625 */ /* 0x000fc800078e000d */
[----:B------:R-:W-:-:S04]  /*01a0*/  @!P0 IMAD.WIDE.U32 R12, R12, R13, c[0x0][0x178] ;  /* 0x00005e000c0c8625 */ /* 0x000fc800078e000d */
[----:B------:R-:W-:Y:S01]  /*01b0*/  @!P3 IMAD.WIDE.U32 R14, R0, R21, c[0x0][0x170] ;  /* 0x00005c00000eb625 */ /* 0x000fe200078e0015 */
[----:B------:R1:W5:Y:S03]  /*01c0*/  @!P0 LDG.E.64 R6, [R12.64] ;  /* 0x000000040c068981 */ /* 0x000366000c1e1b00 */
[----:B------:R-:W-:Y:S01]  /*01d0*/  @!P2 IMAD.WIDE.U32 R22, R22, R23, c[0x0][0x178] ;  /* 0x00005e001616a625 */ /* 0x000fe200078e0017 */
[----:B------:R2:W5:Y:S03]  /*01e0*/  @!P3 LDG.E.64 R8, [R14.64] ;  /* 0x000000040e08b981 */ /* 0x000566000c1e1b00 */
[----:B------:R-:W-:Y:S01]  /*01f0*/  @!P1 IMAD R2, R27, 0x200, R2 ;  /* 0x000002001b029824 */ /* 0x000fe200078e0202 */
[----:B------:R-:W-:Y:S01]  /*0200*/  CS2R R4, SRZ ;  /* 0x0000000000047805 */ /* 0x000fe2000001ff00 */
[----:B------:R-:W-:Y:S01]  /*0210*/  @!P1 IMAD.MOV.U32 R26, RZ, RZ, 0x8 ;  /* 0x00000008ff1a9424 */ /* 0x000fe200078e00ff */
[----:B------:R3:W5:Y:S01]  /*0220*/  @!P2 LDG.E.64 R18, [R22.64] ;  /* 0x000000041612a981 */ /* 0x000762000c1e1b00 */
[----:B0-----:R-:W-:Y:S01]  /*0230*/  CS2R R10, SRZ ;  /* 0x00000000000a7805 */ /* 0x001fe2000001ff00 */
[----:B-1----:R-:W-:Y:S01]  /*0240*/  CS2R R12, SRZ ;  /* 0x00000000000c7805 */ /* 0x002fe2000001ff00 */
[----:B------:R-:W-:Y:S01]  /*0250*/  @!P3 IMAD.WIDE.U32 R20, R0, R21, c[0x0][0x178] ;  /* 0x00005e000014b625 */ /* 0x000fe200078e0015 */
[----:B--2---:R-:W-:Y:S01]  /*0260*/  CS2R R14, SRZ ;  /* 0x00000000000e7805 */ /* 0x004fe2000001ff00 */
[----:B------:R0:W5:Y:S02]  /*0270*/  @!P0 LDG.E.64 R4, [R24.64] ;  /* 0x0000000418048981 */ /* 0x000164000c1e1b00 */
[----:B------:R-:W-:-:S02]  /*0280*/  @!P1 IMAD.WIDE.U32 R28, R2, R26, c[0x0][0x170] ;  /* 0x00005c00021c9625 */ /* 0x000fc400078e001a */
[----:B------:R0:W5:Y:S02]  /*0290*/  @!P3 LDG.E.64 R10, [R20.64] ;  /* 0x00000004140ab981 */ /* 0x000164000c1e1b00 */
[----:B---3--:R-:W-:Y:S02]  /*02a0*/  @!P1 IMAD.WIDE.U32 R22, R2, R26, c[0x0][0x178] ;  /* 0x00005e0002169625 */ /* 0x008fe400078e001a */
[----:B------:R0:W5:Y:S04]  /*02b0*/  @!P1 LDG.E.64 R12, [R28.64] ;  /* 0x000000041c0c9981 */ /* 0x000168000c1e1b00 */
[----:B------:R0:W5:Y:S01]  /*02c0*/  @!P1 LDG.E.64 R14, [R22.64] ;  /* 0x00000004160e9981 */ /* 0x000162000c1e1b00 */
[----:B------:R-:W-:Y:S01]  /*02d0*/  BSSY B0, `(.L_x_8782) ;  /* 0x0000039000007945 */ /* 0x000fe20003800000 */
[----:B------:R-:W-:Y:S05]  /*02e0*/  @P2 BRA `(.L_x_8783) ;  /* 0x0000037000002947 */ /* 0x000fea0003800000 */
[----:B0-----:R-:W-:Y:S01]  /*02f0*/  IMAD.MOV.U32 R20, RZ, RZ, 0x652b82fe ;  /* 0x652b82feff147424 */ /* 0x001fe200078e00ff */
[----:B------:R-:W-:Y:S01]  /*0300*/  BSSY B1, `(.L_x_8784) ;  /* 0x0000024000017945 */ /* 0x000fe20003800000 */
[----:B------:R-:W-:-:S06]  /*0310*/  IMAD.MOV.U32 R21, RZ, RZ, 0x3ff71547 ;  /* 0x3ff71547ff157424 */ /* 0x000fcc00078e00ff */
[----:B-----5:R-:W0:-:S06]  /*0320*/  DFMA R20, -R18, R20, 6.75539944105574400000e+15 ;  /* 0x433800001214742b */ /* 0x020e0c0000000114 */
[----:B0-----:R-:W0:-:S06]  /*0330*/  DADD R22, R20, -6.75539944105574400000e+15 ;  /* 0xc338000014167429 */ /* 0x001e0c0000000000 */
[----:B0-----:R-:W0:-:S06]  /*0340*/  DFMA R24, R22, c[0x2][0x0], -R18 ;  /* 0x0080000016187a2b */ /* 0x001e0c0000000812 */
[----:B0-----:R0:W1:Y:S02]  /*0350*/  DFMA R22, R22, c[0x2][0x8], R24 ;  /* 0x0080020016167a2b */ /* 0x0010640000000018 */
[----:B0-----:R-:W-:Y:S02]  /*0360*/  IMAD.MOV.U32 R24, RZ, RZ, 0x69ce2bdf ;  /* 0x69ce2bdfff187424 */ /* 0x001fe400078e00ff */
        /* <DEDUP_REMOVED lines=10> */
[----:B0-----:R-:W0:-:S04]  /*0410*/  DFMA R28, R22, R24, 1 ;  /* 0x3ff00000161c742b */ /* 0x001e080000000018 */
[----:B------:R-:W1:-:S04]  /*0420*/  DADD R24, -RZ, -R18 ;  /* 0x00000000ff187229 */ /* 0x000e480000000912 */
[----:B0-----:R-:W0:-:S06]  /*0430*/  DFMA R28, R22, R28, 1 ;  /* 0x3ff00000161c742b */ /* 0x001e0c000000001c */
[----:B-1----:R-:W-:-:S04]  /*0440*/  FSETP.GEU.FTZ.AND P0, PT, |R25|, 4.1917929649353027344, PT ;  /* 0x4086232b1900780b */ /* 0x002fc80003f1e200 */
[----:B0-----:R-:W-:Y:S02]  /*0450*/  IMAD R23, R20, 0x100000, R29 ;  /* 0x0010000014177824 */ /* 0x001fe400078e021d */
[----:B------:R-:W-:-:S07]  /*0460*/  IMAD.MOV.U32 R22, RZ, RZ, R28 ;  /* 0x000000ffff167224 */ /* 0x000fce00078e001c */
        /* <DEDUP_REMOVED lines=13> */
.L_x_8785:
[----:B------:R-:W-:Y:S05]  /*0540*/  BSYNC B1 ;  /* 0x0000000000017941 */ /* 0x000fea0003800000 */
.L_x_8784:
        /* <DEDUP_REMOVED lines=14> */
[----:B-1----:R-:W-:Y:S05]  /*0630*/  CALL.REL.NOINC `($__internal_9_$__cuda_sm20_dblrcp_rn_slowpath_v3) ;  /* 0x00000dd000007944 */ /* 0x002fea0003c00000 */
.L_x_8787:
[----:B------:R-:W-:Y:S05]  /*0640*/  BSYNC B1 ;  /* 0x0000000000017941 */ /* 0x000fea0003800000 */
.L_x_8786:
[----:B-1----:R1:W2:-:S06]  /*0650*/  DMUL R16, R20, R16 ;  /* 0x0000001014107228 */ /* 0x00228c0000000000 */
.L_x_8783:
[----:B------:R-:W-:Y:S05]  /*0660*/  BSYNC B0 ;  /* 0x0000000000007941 */ /* 0x000fea0003800000 */
.L_x_8782:
[----:B------:R-:W3:Y:S01]  /*0670*/  S2R R2, SR_TID.X ;  /* 0x0000000000027919 */ /* 0x000ee20000002100 */
[----:B------:R-:W-:Y:S01]  /*0680*/  BSSY B0, `(.L_x_8788) ;  /* 0x000003c000007945 */ /* 0x000fe20003800000 */
[----:B---3--:R-:W-:-:S04]  /*0690*/  IADD3 R0, R2, 0x80, RZ ;  /* 0x0000008002007810 */ /* 0x008fc80007ffe0ff */
[----:B------:R-:W-:-:S13]  /*06a0*/  ISETP.GE.AND P0, PT, R0, R3, PT ;  /* 0x000000030000720c */ /* 0x000fda0003f06270 */
[----:B------:R-:W-:Y:S05]  /*06b0*/  @P0 BRA `(.L_x_8789) ;  /* 0x0000038000000947 */ /* 0x000fea0003800000 */
[----:B-----5:R-:W-:Y:S01]  /*06c0*/  IMAD.MOV.U32 R18, RZ, RZ, 0x652b82fe ;  /* 0x652b82feff127424 */ /* 0x020fe200078e00ff */
[----:B0-----:R-:W-:Y:S01]  /*06d0*/  DADD R22, -RZ, -R6 ;  /* 0x00000000ff167229 */ /* 0x001fe20000000906 */
[----:B------:R-:W-:Y:S01]  /*06e0*/  IMAD.MOV.U32 R19, RZ, RZ, 0x3ff71547 ;  /* 0x3ff71547ff137424 */ /* 0x000fe200078e00ff */
[----:B------:R-:W-:Y:S05]  /*06f0*/  BSSY B1, `(.L_x_8790) ;  /* 0x0000023000017945 */ /* 0x000fea0003800000 */
[----:B------:R-:W0:-:S06]  /*0700*/  DFMA R18, -R6, R18, 6.75539944105574400000e+15 ;  /* 0x433800000612742b */ /* 0x000e0c0000000112 */
[----:B0-----:R-:W0:-:S06]  /*0710*/  DADD R24, R18, -6.75539944105574400000e+15 ;  /* 0xc338000012187429 */ /* 0x001e0c0000000000 */
[----:B01----:R-:W0:-:S06]  /*0720*/  DFMA R20, R24, c[0x2][0x0], -R6 ;  /* 0x0080000018147a2b */ /* 0x003e0c0000000806 */
        /* <DEDUP_REMOVED lines=13> */
[----:B0-----:R0:W1:Y:S02]  /*0800*/  DFMA R20, R24, R20, 1 ;  /* 0x3ff000001814742b */ /* 0x0010640000000014 */
[----:B0-----:R-:W-:-:S05]  /*0810*/  IMAD.MOV.U32 R24, RZ, RZ, R23 ;  /* 0x000000ffff187224 */ /* 0x001fca00078e0017 */
[----:B------:R-:W-:-:S03]  /*0820*/  FSETP.GEU.FTZ.AND P0, PT, |R24|, 4.1917929649353027344, PT ;  /* 0x4086232b1800780b */ /* 0x000fc60003f1e200 */
[----:B-1----:R-:W-:Y:S02]  /*0830*/  IMAD R23, R18, 0x100000, R21 ;  /* 0x0010000012177824 */ /* 0x002fe400078e0215 */
[----:B------:R-:W-:-:S08]  /*0840*/  IMAD.MOV.U32 R22, RZ, RZ, R20 ;  /* 0x000000ffff167224 */ /* 0x000fd000078e0014 */
        /* <DEDUP_REMOVED lines=13> */
.L_x_8791:
[----:B------:R-:W-:Y:S05]  /*0920*/  BSYNC B1 ;  /* 0x0000000000017941 */ /* 0x000fea0003800000 */
.L_x_8790:
        /* <DEDUP_REMOVED lines=14> */
[----:B-12---:R-:W-:Y:S05]  /*0a10*/  CALL.REL.NOINC `($__internal_9_$__cuda_sm20_dblrcp_rn_slowpath_v3) ;  /* 0x000009f000007944 */ /* 0x006fea0003c00000 */
.L_x_8793:
[----:B------:R-:W-:Y:S05]  /*0a20*/  BSYNC B1 ;  /* 0x0000000000017941 */ /* 0x000fea0003800000 */
.L_x_8792:
[----:B-1----:R1:W3:-:S06]  /*0a30*/  DMUL R4, R20, R4 ;  /* 0x0000000414047228 */ /* 0x0022cc0000000000 */
.L_x_8789:
[----:B------:R-:W-:Y:S05]  /*0a40*/  BSYNC B0 ;  /* 0x0000000000007941 */ /* 0x000fea0003800000 */
.L_x_8788:
[----:B-----5:R-:W-:Y:S01]  /*0a50*/  IADD3 R6, R2, 0x100, RZ ;  /* 0x0000010002067810 */ /* 0x020fe20007ffe0ff */
[----:B------:R-:W-:Y:S03]  /*0a60*/  BSSY B0, `(.L_x_8794) ;  /* 0x000003b000007945 */ /* 0x000fe60003800000 */
[----:B------:R-:W-:-:S13]  /*0a70*/  ISETP.GE.AND P0, PT, R6, R3, PT ;  /* 0x000000030600720c */ /* 0x000fda0003f06270 */
[----:B------:R-:W-:Y:S05]  /*0a80*/  @P0 BRA `(.L_x_8795) ;  /* 0x0000038000000947 */ /* 0x000fea0003800000 */
[----:B------:R-:W-:Y:S01]  /*0a90*/  IMAD.MOV.U32 R6, RZ, RZ, 0x652b82fe ;  /* 0x652b82feff067424 */ /* 0x000fe200078e00ff */
[----:B------:R-:W-:Y:S01]  /*0aa0*/  MOV R18, 0x69ce2bdf ;  /* 0x69ce2bdf00127802 */ /* 0x000fe20000000f00 */
[----:B------:R-:W-:Y:S01]  /*0ab0*/  IMAD.MOV.U32 R7, RZ, RZ, 0x3ff71547 ;  /* 0x3ff71547ff077424 */ /* 0x000fe200078e00ff */
[----:B------:R-:W-:Y:S01]  /*0ac0*/  BSSY B1, `(.L_x_8796) ;  /* 0x0000023000017945 */ /* 0x000fe20003800000 */
[----:B------:R-:W-:-:S04]  /*0ad0*/  IMAD.MOV.U32 R19, RZ, RZ, 0x3e5ade15 ;  /* 0x3e5ade15ff137424 */ /* 0x000fc800078e00ff */
[----:B------:R-:W4:-:S06]  /*0ae0*/  DFMA R6, -R10, R6, 6.75539944105574400000e+15 ;  /* 0x433800000a06742b */ /* 0x000f0c0000000106 */
[----:B01--4-:R-:W0:-:S06]  /*0af0*/  DADD R20, R6, -6.75539944105574400000e+15 ;  /* 0xc338000006147429 */ /* 0x013e0c0000000000 */
        /* <DEDUP_REMOVED lines=11> */
[----:B------:R-:W-:-:S04]  /*0bb0*/  DADD R18, -RZ, -R10 ;  /* 0x00000000ff127229 */ /* 0x000fc8000000090a */
        /* <DEDUP_REMOVED lines=19> */
.L_x_8797:
[----:B------:R-:W-:Y:S05]  /*0cf0*/  BSYNC B1 ;  /* 0x0000000000017941 */ /* 0x000fea0003800000 */
.L_x_8796:
        /* <DEDUP_REMOVED lines=12> */
[----:B------:R-:W-:Y:S02]  /*0dc0*/  MOV R26, 0xdf0 ;  /* 0x00000df0001a7802 */ /* 0x000fe40000000f00 */
[----:B------:R-:W-:Y:S02]  /*0dd0*/  IADD3 R22, R22, -0x100000, RZ ;  /* 0xfff0000016167810 */ /* 0x000fe40007ffe0ff */
[----:B0123--:R-:W-:Y:S05]  /*0de0*/  CALL.REL.NOINC `($__internal_9_$__cuda_sm20_dblrcp_rn_slowpath_v3) ;  /* 0x0000062000007944 */ /* 0x00ffea0003c00000 */
.L_x_8799:
[----:B------:R-:W-:Y:S05]  /*0df0*/  BSYNC B1 ;  /* 0x0000000000017941 */ /* 0x000fea0003800000 */
.L_x_8798:
[----:B-1----:R1:W4:-:S06]  /*0e00*/  DMUL R8, R20, R8 ;  /* 0x0000000814087228 */ /* 0x00230c0000000000 */
.L_x_8795:
[----:B------:R-:W-:Y:S05]  /*0e10*/  BSYNC B0 ;  /* 0x0000000000007941 */ /* 0x000fea0003800000 */
.L_x_8794:
[----:B------:R-:W-:Y:S01]  /*0e20*/  IADD3 R6, R2, 0x180, RZ ;  /* 0x0000018002067810 */ /* 0x000fe20007ffe0ff */
[----:B------:R-:W-:Y:S03]  /*0e30*/  BSSY B0, `(.L_x_8800) ;  /* 0x000003b000007945 */ /* 0x000fe60003800000 */
[----:B------:R-:W-:-:S13]  /*0e40*/  ISETP.GE.AND P0, PT, R6, R3, PT ;  /* 0x000000030600720c */ /* 0x000fda0003f06270 */
[----:B------:R-:W-:Y:S05]  /*0e50*/  @P0 BRA `(.L_x_8801) ;  /* 0x0000038000000947 */ /* 0x000fea0003800000 */
[----:B------:R-:W-:Y:S01]  /*0e60*/  IMAD.MOV.U32 R6, RZ, RZ, 0x652b82fe ;  /* 0x652b82feff067424 */ /* 0x000fe200078e00ff */
[----:B------:R-:W-:Y:S01]  /*0e70*/  BSSY B1, `(.L_x_8802) ;  /* 0x0000025000017945 */ /* 0x000fe20003800000 */
[----:B------:R-:W-:Y:S02]  /*0e80*/  IMAD.MOV.U32 R7, RZ, RZ, 0x3ff71547 ;  /* 0x3ff71547ff077424 */ /* 0x000fe400078e00ff */
[----:B01----:R-:W-:Y:S02]  /*0e90*/  IMAD.MOV.U32 R20, RZ, RZ, 0x69ce2bdf ;  /* 0x69ce2bdfff147424 */ /* 0x003fe400078e00ff */
        /* <DEDUP_REMOVED lines=31> */
[----:B------:R-:W-:Y:S02]  /*1090*/  @!P1 LEA R7, R6, 0x3ff00000, 0x14 ;  /* 0x3ff0000006079811 */ /* 0x000fe400078ea0ff */
[----:B------:R-:W-:-:S06]  /*10a0*/  @!P1 MOV R6, RZ ;  /* 0x000000ff00069202 */ /* 0x000fcc0000000f00 */
[----:B------:R0:W1:-:S06]  /*10b0*/  @!P1 DMUL R18, R10, R6 ;  /* 0x000000060a129228 */ /* 0x00004c0000000000 */
.L_x_8803:
[----:B------:R-:W-:Y:S05]  /*10c0*/  BSYNC B1 ;  /* 0x0000000000017941 */ /* 0x000fea0003800000 */
.L_x_8802:
        /* <DEDUP_REMOVED lines=14> */
[----:B01234-:R-:W-:Y:S05]  /*11b0*/  CALL.REL.NOINC `($__internal_9_$__cuda_sm20_dblrcp_rn_slowpath_v3) ;  /* 0x0000025000007944 */ /* 0x01ffea0003c00000 */
.L_x_8805:
[----:B------:R-:W-:Y:S05]  /*11c0*/  BSYNC B1 ;  /* 0x0000000000017941 */ /* 0x000fea0003800000 */
.L_x_8804:
[----:B-1----:R1:W0:-:S06]  /*11d0*/  DMUL R12, R20, R12 ;  /* 0x0000000c140c7228 */ /* 0x00220c0000000000 */
.L_x_8801:
[----:B------:R-:W-:Y:S05]  /*11e0*/  BSYNC B0 ;  /* 0x0000000000007941 */ /* 0x000fea0003800000 */
.L_x_8800:
[----:B------:R-:W-:Y:S01]  /*11f0*/  ISETP.GE.AND P0, PT, R2, R3, PT ;  /* 0x000000030200720c */ /* 0x000fe20003f06270 */
[----:B------:R-:W-:Y:S01]  /*1200*/  BSSY B0, `(.L_x_8806) ;  /* 0x0000018000007945 */ /* 0x000fe20003800000 */
[----:B------:R-:W-:Y:S11]  /*1210*/  BSSY B1, `(.L_x_8807) ;  /* 0x0000010000017945 */ /* 0x000ff60003800000 */
[----:B------:R-:W-:Y:S05]  /*1220*/  @P0 BRA `(.L_x_8808) ;  /* 0x000000e000000947 */ /* 0x000fea0003800000 */
[----:B------:R-:W5:Y:S01]  /*1230*/  S2R R6, SR_TID.X ;  /* 0x0000000000067919 */ /* 0x000f620000002100 */
[----:B------:R-:W-:-:S02]  /*1240*/  IMAD.MOV.U32 R7, RZ, RZ, 0x8 ;  /* 0x00000008ff077424 */ /* 0x000fc400078e00ff */
[----:B------:R-:W-:-:S05]  /*1250*/  IMAD.MOV.U32 R2, RZ, RZ, R0 ;  /* 0x000000ffff027224 */ /* 0x000fca00078e0000 */
[----:B------:R-:W-:-:S13]  /*1260*/  ISETP.GE.AND P0, PT, R2, R3, PT ;  /* 0x000000030200720c */ /* 0x000fda0003f06270 */
[----:B------:R-:W-:Y:S01]  /*1270*/  @P0 BREAK B1 ;  /* 0x0000000000010942 */ /* 0x000fe20003800000 */
[----:B-----5:R-:W-:-:S04]  /*1280*/  IMAD R6, R27, 0x200, R6 ;  /* 0x000002001b067824 */ /* 0x020fc800078e0206 */
[----:B------:R-:W-:-:S05]  /*1290*/  IMAD.WIDE.U32 R6, R6, R7, c[0x0][0x168] ;  /* 0x00005a0006067625 */ /* 0x000fca00078e0007 */
[----:B--2---:R2:W-:Y:S01]  /*12a0*/  STG.E.64 [R6.64], R16 ;  /* 0x0000001006007986 */ /* 0x0045e2000c101b04 */
[----:B------:R-:W-:Y:S05]  /*12b0*/  @P0 BRA `(.L_x_8809) ;  /* 0x000000c000000947 */ /* 0x000fea0003800000 */
[----:B--2---:R-:W-:Y:S01]  /*12c0*/  IMAD R6, R27, 0x200, R2 ;  /* 0x000002001b067824 */ /* 0x004fe200078e0202 */
[----:B------:R-:W-:Y:S01]  /*12d0*/  IADD3 R2, R2, 0x80, RZ ;  /* 0x0000008002027810 */ /* 0x000fe20007ffe0ff */
[----:B------:R-:W-:-:S04]  /*12e0*/  IMAD.MOV.U32 R7, RZ, RZ, 0x8 ;  /* 0x00000008ff077424 */ /* 0x000fc800078e00ff */
[----:B------:R-:W-:-:S05]  /*12f0*/  IMAD.WIDE.U32 R6, R6, R7, c[0x0][0x168] ;  /* 0x00005a0006067625 */ /* 0x000fca00078e0007 */
[----:B---3--:R2:W-:Y:S02]  /*1300*/  STG.E.64 [R6.64], R4 ;  /* 0x0000000406007986 */ /* 0x0085e4000c101b04 */
.L_x_8808:
[----:B------:R-:W-:Y:S05]  /*1310*/  BSYNC B1 ;  /* 0x0000000000017941 */ /* 0x000fea0003800000 */
.L_x_8807:
[----:B------:R-:W-:-:S13]  /*1320*/  ISETP.GE.AND P0, PT, R2, R3, PT ;  /* 0x000000030200720c */ /* 0x000fda0003f06270 */
[----:B--23--:R-:W-:Y:S01]  /*1330*/  @!P0 IMAD R4, R27, 0x200, R2 ;  /* 0x000002001b048824 */ /* 0x00cfe200078e0202 */
[----:B------:R-:W-:Y:S01]  /*1340*/  @!P0 IADD3 R2, R2, 0x80, RZ ;  /* 0x0000008002028810 */ /* 0x000fe20007ffe0ff */
[----:B------:R-:W-:-:S04]  /*1350*/  @!P0 IMAD.MOV.U32 R5, RZ, RZ, 0x8 ;  /* 0x00000008ff058424 */ /* 0x000fc800078e00ff */
[----:B------:R-:W-:-:S05]  /*1360*/  @!P0 IMAD.WIDE.U32 R4, R4, R5, c[0x0][0x168] ;  /* 0x00005a0004048625 */ /* 0x000fca00078e0005 */
[----:B----4-:R2:W-:Y:S02]  /*1370*/  @!P0 STG.E.64 [R4.64], R8 ;  /* 0x0000000804008986 */ /* 0x0105e4000c101b04 */
.L_x_8809:
[----:B------:R-:W-:Y:S05]  /*1380*/  BSYNC B0 ;  /* 0x0000000000007941 */ /* 0x000fea0003800000 */
.L_x_8806:
[----:B------:R-:W-:Y:S01]  /*1390*/  WARPSYNC 0xffffffff ;  /* 0xffffffff00007948 */ /* 0x000fe20003800000 */
[----:B------:R-:W-:-:S13]  /*13a0*/  ISETP.GE.AND P0, PT, R2, R3, PT ;  /* 0x000000030200720c */ /* 0x000fda0003f06270 */
[----:B------:R-:W-:Y:S05]  /*13b0*/  @P0 EXIT ;  /* 0x000000000000094d */ /* 0x000fea0003800000 */
[----:B------:R-:W-:Y:S02]  /*13c0*/  IMAD R2, R27, 0x200, R2 ;  /* 0x000002001b027824 */ /* 0x000fe400078e0202 */
[----:B------:R-:W-:-:S04]  /*13d0*/  IMAD.MOV.U32 R3, RZ, RZ, 0x8 ;  /* 0x00000008ff037424 */ /* 0x000fc800078e00ff */
[----:B------:R-:W-:-:S05]  /*13e0*/  IMAD.WIDE.U32 R2, R2, R3, c[0x0][0x168] ;  /* 0x00005a0002027625 */ /* 0x000fca00078e0003 */
[----:B0-----:R-:W-:Y:S01]  /*13f0*/  STG.E.64 [R2.64], R12 ;  /* 0x0000000c02007986 */ /* 0x001fe2000c101b04 */
[----:B------:R-:W-:Y:S05]  /*1400*/  EXIT ;  /* 0x000000000000794d */ /* 0x000fea0003800000 */
        .weak           $__internal_9_$__cuda_sm20_dblrcp_rn_slowpath_v3
        .type           $__internal_9_$__cuda_sm20_dblrcp_rn_slowpath_v3,@function
        .size           $__internal_9_$__cuda_sm20_dblrcp_rn_slowpath_v3,(.L_x_9029 - $__internal_9_$__cuda_sm20_dblrcp_rn_slowpath_v3)
$__internal_9_$__cuda_sm20_dblrcp_rn_slowpath_v3:
        /* <DEDUP_REMOVED lines=24> */
.L_x_8813:
        /* <DEDUP_REMOVED lines=9> */
.L_x_8811:
[----:B------:R-:W-:Y:S01]  /*1620*/  LOP3.LUT R21, R19, 0x80000, RZ, 0xfc, !PT ;  /* 0x0008000013157812 */ /* 0x000fe200078efcff */
[----:B------:R-:W-:Y:S02]  /*1630*/  IMAD.MOV.U32 R20, RZ, RZ, R18 ;  /* 0x000000ffff147224 */ /* 0x000fe400078e0012 */
.L_x_8812:
[----:B------:R-:W-:Y:S05]  /*1640*/  BSYNC B2 ;  /* 0x0000000000027941 */ /* 0x000fea0003800000 */
.L_x_8810:
[----:B0-----:R-:W-:Y:S02]  /*1650*/  IMAD.MOV.U32 R18, RZ, RZ, R26 ;  /* 0x000000ffff127224 */ /* 0x001fe400078e001a */
[----:B------:R-:W-:-:S04]  /*1660*/  IMAD.MOV.U32 R19, RZ, RZ, 0x0 ;  /* 0x00000000ff137424 */ /* 0x000fc800078e00ff */
[----:B------:R-:W-:Y:S05]  /*1670*/  RET.REL.NODEC R18 `(_ZN2at6native27unrolled_elementwise_kernelIZZZNS0_10glu_kernelERNS_18TensorIteratorBaseEENKUlvE_clEvENKUlvE_clEvEUlddE_St5arrayIPcLm3EELi4E23TrivialOffsetCalculatorILi2EjESA_ILi1EjENS0_6memory15LoadWithoutCastENSD_16StoreWithoutCastEEEviT_T0_T2_T3_T4_T5_) ;  /* 0xffffe98012007950 */ /* 0x000fea0003c3ffff */
.L_x_8814:
        /* <DEDUP_REMOVED lines=16> */
.L_x_9029:


//--------------------- .text._ZN2at6native29vectorized_elementwise_kernelILi2EZZZNS0_10glu_kernelERNS_18TensorIteratorBaseEENKUlvE_clEvENKUlvE_clEvEUlddE_St5arrayIPcLm3EEEEviT0_T1_ --------------------------
	.section	.text._ZN2at6native29vectorized_elementwise_kernelILi2EZZZNS0_10glu_kernelERNS_18TensorIteratorBaseEENKUlvE_clEvENKUlvE_clEvEUlddE_St5arrayIPcLm3EEEEviT0_T1_,"ax",@progbits
	.sectioninfo	@"SHI_REGISTERS=52"
	.align	128
        .global         _ZN2at6native29vectorized_elementwise_kernelILi2EZZZNS0_10glu_kernelERNS_18TensorIteratorBaseEENKUlvE_clEvENKUlvE_clEvEUlddE_St5arrayIPcLm3EEEEviT0_T1_
        .type           _ZN2at6native29vectorized_elementwise_kernelILi2EZZZNS0_10glu_kernelERNS_18TensorIteratorBaseEENKUlvE_clEvENKUlvE_clEvEUlddE_St5arrayIPcLm3EEEEviT0_T1_,@function
        .size           _ZN2at6native29vectorized_elementwise_kernelILi2EZZZNS0_10glu_kernelERNS_18TensorIteratorBaseEENKUlvE_clEvENKUlvE_clEvEUlddE_St5arrayIPcLm3EEEEviT0_T1_,(.L_x_9030 - _ZN2at6native29vectorized_elementwise_kernelILi2EZZZNS0_10glu_kernelERNS_18TensorIteratorBaseEENKUlvE_clEvENKUlvE_clEvEUlddE_St5arrayIPcLm3EEEEviT0_T1_)
        .other          _ZN2at6native29vectorized_elementwise_kernelILi2EZZZNS0_10glu_kernelERNS_18TensorIteratorBaseEENKUlvE_clEvENKUlvE_clEvEUlddE_St5arrayIPcLm3EEEEviT0_T1_,@"STO_CUDA_ENTRY STV_DEFAULT"
_ZN2at6native29vectorized_elementwise_kernelILi2EZZZNS0_10glu_kernelERNS_18TensorIteratorBaseEENKUlvE_clEvENKUlvE_clEvEUlddE_St5arrayIPcLm3EEEEviT0_T1_:
.text._ZN2at6native29vectorized_elementwise_kernelILi2EZZZNS0_10glu_kernelERNS_18TensorIteratorBaseEENKUlvE_clEvENKUlvE_clEvEUlddE_St5arrayIPcLm3EEEEviT0_T1_:
        /* <DEDUP_REMOVED lines=12> */
[----:B------:R-:W-:Y:S02]  /*00c0*/  IMAD.MOV.U32 R2, RZ, RZ, 0x652b82fe ;  /* 0x652b82feff027424 */ /* 0x000fe400078e00ff */
[----:B------:R-:W-:Y:S01]  /*00d0*/  IMAD.MOV.U32 R3, RZ, RZ, 0x3ff71547 ;  /* 0x3ff71547ff037424 */ /* 0x000fe200078e00ff */
[----:B------:R0:W5:Y:S01]  /*00e0*/  LDG.E.128 R32, [R42.64+0x800] ;  /* 0x000800042a207981 */ /* 0x000162000c1e1d00 */
[----:B------:R-:W-:-:S03]  /*00f0*/  IMAD.WIDE R10, R10, R11, c[0x0][0x170] ;  /* 0x00005c000a0a7625 */ /* 0x000fc600078e020b */
[----:B------:R0:W5:Y:S01]  /*0100*/  LDG.E.128 R24, [R42.64+0x1000] ;  /* 0x001000042a187981 */ /* 0x000162000c1e1d00 */
[----:B------:R-:W-:Y:S02]  /*0110*/  IMAD.MOV.U32 R48, RZ, RZ, 0x69ce2bdf ;  /* 0x69ce2bdfff307424 */ /* 0x000fe400078e00ff */
[----:B------:R-:W-:Y:S01]  /*0120*/  IMAD.WIDE.U32 R38, R39, 0x10, R10 ;  /* 0x0000001027267825 */ /* 0x000fe200078e000a */
[----:B------:R0:W5:Y:S03]  /*0130*/  LDG.E.128 R28, [R42.64+0x1800] ;  /* 0x001800042a1c7981 */ /* 0x000166000c1e1d00 */
[----:B------:R-:W-:Y:S01]  /*0140*/  IMAD.MOV.U32 R49, RZ, RZ, 0x3e5ade15 ;  /* 0x3e5ade15ff317424 */ /* 0x000fe200078e00ff */
[----:B------:R1:W5:Y:S04]  /*0150*/  LDG.E.128 R8, [R38.64] ;  /* 0x0000000426087981 */ /* 0x000368000c1e1d00 */
[----:B------:R1:W5:Y:S04]  /*0160*/  LDG.E.128 R20, [R38.64+0x800] ;  /* 0x0008000426147981 */ /* 0x000368000c1e1d00 */
[----:B------:R1:W5:Y:S04]  /*0170*/  LDG.E.128 R16, [R38.64+0x1000] ;  /* 0x0010000426107981 */ /* 0x000368000c1e1d00 */
[----:B------:R1:W5:Y:S01]  /*0180*/  LDG.E.128 R12, [R38.64+0x1800] ;  /* 0x00180004260c7981 */ /* 0x000362000c1e1d00 */
[----:B------:R-:W-:Y:S01]  /*0190*/  BSSY B0, `(.L_x_8816) ;  /* 0x0000035000007945 */ /* 0x000fe20003800000 */
[----:B--2---:R-:W2:-:S06]  /*01a0*/  DFMA R36, -R4, R2, 6.75539944105574400000e+15 ;  /* 0x433800000424742b */ /* 0x004e8c0000000102 */
[----:B--2---:R-:W2:-:S04]  /*01b0*/  DADD R40, R36, -6.75539944105574400000e+15 ;  /* 0xc338000024287429 */ /* 0x004e880000000000 */
[----:B------:R-:W-:-:S04]  /*01c0*/  DFMA R2, -R6, R2, 6.75539944105574400000e+15 ;  /* 0x433800000602742b */ /* 0x000fc80000000102 */
[----:B--2---:R-:W2:-:S06]  /*01d0*/  DFMA R44, R40, c[0x2][0x0], -R4 ;  /* 0x00800000282c7a2b */ /* 0x004e8c0000000804 */
[----:B--2---:R-:W1:-:S04]  /*01e0*/  DFMA R40, R40, c[0x2][0x8], R44 ;  /* 0x0080020028287a2b */ /* 0x004e48000000002c */
[----:B------:R-:W2:-:S04]  /*01f0*/  DADD R44, R2, -6.75539944105574400000e+15 ;  /* 0xc3380000022c7429 */ /* 0x000e880000000000 */
[----:B-1----:R-:W0:-:S04]  /*0200*/  DFMA R38, R40, R48, c[0x2][0x10] ;  /* 0x008004002826762b */ /* 0x002e080000000030 */
[----:B--2---:R-:W1:-:S04]  /*0210*/  DFMA R46, R44, c[0x2][0x0], -R6 ;  /* 0x008000002c2e7a2b */ /* 0x004e480000000806 */
[----:B0-----:R-:W-:-:S04]  /*0220*/  DFMA R42, R40, R38, c[0x2][0x18] ;  /* 0x00800600282a762b */ /* 0x001fc80000000026 */
[----:B-1----:R-:W0:-:S06]  /*0230*/  DFMA R38, R44, c[0x2][0x8], R46 ;  /* 0x008002002c267a2b */ /* 0x002e0c000000002e */
[----:B0-----:R-:W0:-:S04]  /*0240*/  DFMA R44, R38, R48, c[0x2][0x10] ;  /* 0x00800400262c762b */ /* 0x001e080000000030 */
[----:B------:R-:W1:-:S04]  /*0250*/  DFMA R42, R40, R42, c[0x2][0x20] ;  /* 0x00800800282a762b */ /* 0x000e48000000002a */
[----:B0-----:R-:W0:-:S04]  /*0260*/  DFMA R44, R38, R44, c[0x2][0x18] ;  /* 0x00800600262c762b */ /* 0x001e08000000002c */
[----:B-1----:R-:W1:-:S04]  /*0270*/  DFMA R42, R40, R42, c[0x2][0x28] ;  /* 0x00800a00282a762b */ /* 0x002e48000000002a */
        /* <DEDUP_REMOVED lines=9> */
[----:B------:R-:W-:-:S04]  /*0310*/  DADD R46, -RZ, -R4 ;  /* 0x00000000ff2e7229 */ /* 0x000fc80000000904 */
[----:B-1----:R-:W1:-:S04]  /*0320*/  DFMA R42, R40, R42, c[0x2][0x50] ;  /* 0x00801400282a762b */ /* 0x002e48000000002a */
[----:B0-----:R-:W0:-:S04]  /*0330*/  DFMA R44, R38, R44, c[0x2][0x48] ;  /* 0x00801200262c762b */ /* 0x001e08000000002c */
[----:B-1----:R-:W1:Y:S01]  /*0340*/  DFMA R42, R40, R42, 1 ;  /* 0x3ff00000282a742b */ /* 0x002e62000000002a */
[----:B------:R-:W-:-:S03]  /*0350*/  IMAD.MOV.U32 R0, RZ, RZ, R47 ;  /* 0x000000ffff007224 */ /* 0x000fc600078e002f */
[----:B0-----:R-:W0:Y:S02]  /*0360*/  DFMA R44, R38, R44, c[0x2][0x50] ;  /* 0x00801400262c762b */ /* 0x001e24000000002c */
[----:B------:R-:W-:Y:S02]  /*0370*/  FSETP.GEU.FTZ.AND P0, PT, |R0|, 4.1917929649353027344, PT ;  /* 0x4086232b0000780b */ /* 0x000fe40003f1e200 */
[----:B-1----:R-:W-:-:S04]  /*0380*/  DFMA R42, R40, R42, 1 ;  /* 0x3ff00000282a742b */ /* 0x002fc8000000002a */
[----:B0-----:R-:W0:-:S04]  /*0390*/  DFMA R40, R38, R44, 1 ;  /* 0x3ff000002628742b */ /* 0x001e08000000002c */
[----:B------:R-:W1:-:S04]  /*03a0*/  DADD R48, -RZ, -R6 ;  /* 0x00000000ff307229 */ /* 0x000e480000000906 */
[----:B0-----:R0:W2:-:S06]  /*03b0*/  DFMA R38, R38, R40, 1 ;  /* 0x3ff000002626742b */ /* 0x00108c0000000028 */
[----:B-1----:R-:W-:Y:S02]  /*03c0*/  IMAD.MOV.U32 R45, RZ, RZ, R49 ;  /* 0x000000ffff2d7224 */ /* 0x002fe400078e0031 */
[----:B0-----:R-:W-:Y:S02]  /*03d0*/  IMAD R41, R36, 0x100000, R43 ;  /* 0x0010000024297824 */ /* 0x001fe400078e022b */
[----:B--2---:R-:W-:Y:S01]  /*03e0*/  IMAD R47, R2, 0x100000, R39 ;  /* 0x00100000022f7824 */ /* 0x004fe200078e0227 */
[----:B------:R-:W-:Y:S01]  /*03f0*/  FSETP.GEU.FTZ.AND P2, PT, |R45|, 4.1917929649353027344, PT ;  /* 0x4086232b2d00780b */ /* 0x000fe20003f5e200 */
[----:B------:R-:W-:Y:S01]  /*0400*/  IMAD.MOV.U32 R40, RZ, RZ, R42 ;  /* 0x000000ffff287224 */ /* 0x000fe200078e002a */
[----:B------:R-:W-:Y:S06]  /*0410*/  @!P0 BRA `(.L_x_8817) ;  /* 0x000000c000008947 */ /* 0x000fec0003800000 */
        /* <DEDUP_REMOVED lines=12> */
.L_x_8817:
[----:B------:R-:W-:Y:S05]  /*04e0*/  BSYNC B0 ;  /* 0x0000000000007941 */ /* 0x000fea0003800000 */
.L_x_8816:
[----:B------:R-:W-:Y:S01]  /*04f0*/  BSSY B0, `(.L_x_8818) ;  /* 0x000000f000007945 */ /* 0x000fe20003800000 */
[----:B------:R-:W-:Y:S01]  /*0500*/  IMAD.MOV.U32 R46, RZ, RZ, R38 ;  /* 0x000000ffff2e7224 */ /* 0x000fe200078e0026 */
[----:B------:R-:W-:Y:S05]  /*0510*/  @!P2 BRA `(.L_x_8819) ;  /* 0x000000c00000a947 */ /* 0x000fea0003800000 */
[----:B------:R-:W-:Y:S01]  /*0520*/  FSETP.GEU.FTZ.AND P1, PT, |R45|, 4.2275390625, PT ;  /* 0x408748002d00780b */ /* 0x000fe20003f3e200 */
[----:B0-----:R-:W-:-:S04]  /*0530*/  DADD R4, -R6, +INF ;  /* 0x7ff0000006047429 */ /* 0x001fc80000000100 */
        /* <DEDUP_REMOVED lines=10> */
.L_x_8819:
[----:B------:R-:W-:Y:S05]  /*05e0*/  BSYNC B0 ;  /* 0x0000000000007941 */ /* 0x000fea0003800000 */
.L_x_8818:
        /* <DEDUP_REMOVED lines=12> */
[----:B--2---:R-:W-:Y:S01]  /*06b0*/  IMAD.MOV.U32 R5, RZ, RZ, R47 ;  /* 0x000000ffff057224 */ /* 0x004fe200078e002f */
[----:B------:R-:W-:Y:S02]  /*06c0*/  MOV R4, R46 ;  /* 0x0000002e00047202 */ /* 0x000fe40000000f00 */
[----:B------:R-:W-:Y:S02]  /*06d0*/  IADD3 R2, R2, -0x100000, RZ ;  /* 0xfff0000002027810 */ /* 0x000fe40007ffe0ff */
[----:B------:R-:W-:Y:S02]  /*06e0*/  MOV R0, 0x700 ;  /* 0x0000070000007802 */ /* 0x000fe40000000f00 */
[----:B01---5:R-:W-:Y:S05]  /*06f0*/  CALL.REL.NOINC `($__internal_10_$__cuda_sm20_dblrcp_rn_slowpath_v3) ;  /* 0x0000405000007944 */ /* 0x023fea0003c00000 */
[----:B-1----:R-:W-:Y:S02]  /*0700*/  IMAD.MOV.U32 R4, RZ, RZ, R6 ;  /* 0x000000ffff047224 */ /* 0x002fe400078e0006 */
[----:B------:R-:W-:Y:S02]  /*0710*/  IMAD.MOV.U32 R5, RZ, RZ, R7 ;  /* 0x000000ffff057224 */ /* 0x000fe400078e0007 */
.L_x_8821:
[----:B------:R-:W-:Y:S05]  /*0720*/  BSYNC B1 ;  /* 0x0000000000017941 */ /* 0x000fea0003800000 */
.L_x_8820:
[----:B------:R-:W-:Y:S01]  /*0730*/  IMAD.MOV.U32 R2, RZ, RZ, 0x652b82fe ;  /* 0x652b82feff027424 */ /* 0x000fe200078e00ff */
[----:B-----5:R-:W-:Y:S01]  /*0740*/  DADD R46, -RZ, -R32 ;  /* 0x00000000ff2e7229 */ /* 0x020fe20000000920 */
[----:B------:R-:W-:Y:S01]  /*0750*/  IMAD.MOV.U32 R3, RZ, RZ, 0x3ff71547 ;  /* 0x3ff71547ff037424 */ /* 0x000fe200078e00ff */
[----:B------:R-:W-:Y:S01]  /*0760*/  BSSY B1, `(.L_x_8822) ;  /* 0x0000027000017945 */ /* 0x000fe20003800000 */
[----:B------:R-:W-:Y:S01]  /*0770*/  IMAD.MOV.U32 R36, RZ, RZ, 0x69ce2bdf ;  /* 0x69ce2bdfff247424 */ /* 0x000fe200078e00ff */
[----:B--2---:R-:W-:Y:S01]  /*0780*/  DMUL R10, R10, R4 ;  /* 0x000000040a0a7228 */ /* 0x004fe20000000000 */
[----:B------:R-:W-:-:S03]  /*0790*/  IMAD.MOV.U32 R37, RZ, RZ, 0x3e5ade15 ;  /* 0x3e5ade15ff257424 */ /* 0x000fc600078e00ff */
[----:B------:R-:W2:-:S06]  /*07a0*/  DFMA R2, -R32, R2, 6.75539944105574400000e+15 ;  /* 0x433800002002742b */ /* 0x000e8c0000000102 */
[----:B--2---:R2:W3:Y:S02]  /*07b0*/  DADD R42, R2, -6.75539944105574400000e+15 ;  /* 0xc3380000022a7429 */ /* 0x0044e40000000000 */
[----:B--2---:R-:W-:-:S04]  /*07c0*/  IMAD.MOV.U32 R3, RZ, RZ, R47 ;  /* 0x000000ffff037224 */ /* 0x004fc800078e002f */
[----:B0--3--:R-:W0:Y:S01]  /*07d0*/  DFMA R6, R42, c[0x2][0x0], -R32 ;  /* 0x008000002a067a2b */ /* 0x009e220000000820 */
[----:B------:R-:W-:-:S05]  /*07e0*/  FSETP.GEU.FTZ.AND P0, PT, |R3|, 4.1917929649353027344, PT ;  /* 0x4086232b0300780b */ /* 0x000fca0003f1e200 */
[----:B0-----:R-:W0:-:S06]  /*07f0*/  DFMA R42, R42, c[0x2][0x8], R6 ;  /* 0x008002002a2a7a2b */ /* 0x001e0c0000000006 */
[----:B0-----:R-:W0:-:S04]  /*0800*/  DFMA R6, R42, R36, c[0x2][0x10] ;  /* 0x008004002a06762b */ /* 0x001e080000000024 */
[----:B-1----:R-:W1:-:S04]  /*0810*/  DADD R36, R40, 1 ;  /* 0x3ff0000028247429 */ /* 0x002e480000000000 */
[C---:B0-----:R-:W0:Y:S02]  /*0820*/  DFMA R6, R42.reuse, R6, c[0x2][0x18] ;  /* 0x008006002a06762b */ /* 0x041e240000000006 */
[----:B-1----:R-:W1:Y:S04]  /*0830*/  MUFU.RCP64H R39, R37 ;  /* 0x0000002500277308 */ /* 0x002e680000001800 */
[----:B0-----:R-:W0:Y:S01]  /*0840*/  DFMA R6, R42, R6, c[0x2][0x20] ;  /* 0x008008002a06762b */ /* 0x001e220000000006 */
[----:B------:R-:W-:-:S04]  /*0850*/  IADD3 R38, R37, 0x300402, RZ ;  /* 0x0030040225267810 */ /* 0x000fc80007ffe0ff */
[----:B------:R-:W-:Y:S01]  /*0860*/  FSETP.GEU.AND P1, PT, |R38|, 5.8789094863358348022e-39, PT ;  /* 0x004004022600780b */ /* 0x000fe20003f2e200 */
[----:B0-----:R-:W0:-:S06]  /*0870*/  DFMA R6, R42, R6, c[0x2][0x28] ;  /* 0x00800a002a06762b */ /* 0x001e0c0000000006 */
[----:B0-----:R-:W0:-:S04]  /*0880*/  DFMA R6, R42, R6, c[0x2][0x30] ;  /* 0x00800c002a06762b */ /* 0x001e080000000006 */
[----:B-1----:R-:W1:-:S04]  /*0890*/  DFMA R40, -R36, R38, 1 ;  /* 0x3ff000002428742b */ /* 0x002e480000000126 */
[----:B0-----:R-:W0:-:S04]  /*08a0*/  DFMA R6, R42, R6, c[0x2][0x38] ;  /* 0x00800e002a06762b */ /* 0x001e080000000006 */
[----:B-1----:R-:W1:-:S04]  /*08b0*/  DFMA R40, R40, R40, R40 ;  /* 0x000000282828722b */ /* 0x002e480000000028 */
[----:B0-----:R-:W0:-:S04]  /*08c0*/  DFMA R6, R42, R6, c[0x2][0x40] ;  /* 0x008010002a06762b */ /* 0x001e080000000006 */
[----:B-1----:R-:W1:-:S04]  /*08d0*/  DFMA R40, R38, R40, R38 ;  /* 0x000000282628722b */ /* 0x002e480000000026 */
[----:B0-----:R-:W0:-:S04]  /*08e0*/  DFMA R6, R42, R6, c[0x2][0x48] ;  /* 0x008012002a06762b */ /* 0x001e080000000006 */
[----:B-1----:R-:W-:-:S04]  /*08f0*/  DFMA R44, -R36, R40, 1 ;  /* 0x3ff00000242c742b */ /* 0x002fc80000000128 */
[----:B0-----:R-:W0:-:S06]  /*0900*/  DFMA R6, R42, R6, c[0x2][0x50] ;  /* 0x008014002a06762b */ /* 0x001e0c0000000006 */
[----:B0-----:R-:W0:-:S06]  /*0910*/  DFMA R6, R42, R6, 1 ;  /* 0x3ff000002a06742b */ /* 0x001e0c0000000006 */
[----:B0-----:R-:W0:-:S04]  /*0920*/  DFMA R42, R42, R6, 1 ;  /* 0x3ff000002a2a742b */ /* 0x001e080000000006 */
[----:B------:R0:W1:-:S06]  /*0930*/  DFMA R6, R40, R44, R40 ;  /* 0x0000002c2806722b */ /* 0x00004c0000000028 */
[----:B0-----:R-:W-:Y:S02]  /*0940*/  IMAD R41, R2, 0x100000, R43 ;  /* 0x0010000002297824 */ /* 0x001fe400078e022b */
[----:B------:R-:W-:Y:S01]  /*0950*/  IMAD.MOV.U32 R40, RZ, RZ, R42 ;  /* 0x000000ffff287224 */ /* 0x000fe200078e002a */
[----:B------:R-:W-:Y:S05]  /*0960*/  @P1 BRA `(.L_x_8823) ;  /* 0x0000006000001947 */ /* 0x000fea0003800000 */
[----:B-1----:R-:W-:Y:S01]  /*0970*/  LOP3.LUT R2, R37, 0x7fffffff, RZ, 0xc0, !PT ;  /* 0x7fffffff25027812 */ /* 0x002fe200078ec0ff */
[----:B------:R-:W-:Y:S01]  /*0980*/  IMAD.MOV.U32 R4, RZ, RZ, R36 ;  /* 0x000000ffff047224 */ /* 0x000fe200078e0024 */
[----:B------:R-:W-:Y:S01]  /*0990*/  MOV R0, 0x9d0 ;  /* 0x000009d000007802 */ /* 0x000fe20000000f00 */
[----:B------:R-:W-:Y:S01]  /*09a0*/  IMAD.MOV.U32 R5, RZ, RZ, R37 ;  /* 0x000000ffff057224 */ /* 0x000fe200078e0025 */
[----:B------:R-:W-:Y:S02]  /*09b0*/  IADD3 R2, R2, -0x100000, RZ ;  /* 0xfff0000002027810 */ /* 0x000fe40007ffe0ff */
[----:B------:R-:W-:Y:S05]  /*09c0*/  CALL.REL.NOINC `($__internal_10_$__cuda_sm20_dblrcp_rn_slowpath_v3) ;  /* 0x00003d8000007944 */ /* 0x000fea0003c00000 */
.L_x_8823:
[----:B-1----:R-:W-:Y:S05]  /*09d0*/  BSYNC B1 ;  /* 0x0000000000017941 */ /* 0x002fea0003800000 */
.L_x_8822:
[----:B------:R-:W-:Y:S01]  /*09e0*/  IMAD.MOV.U32 R4, RZ, RZ, 0x652b82fe ;  /* 0x652b82feff047424 */ /* 0x000fe200078e00ff */
[----:B------:R-:W-:Y:S01]  /*09f0*/  DADD R46, -RZ, -R34 ;  /* 0x00000000ff2e7229 */ /* 0x000fe20000000922 */
[----:B------:R-:W-:Y:S01]  /*0a00*/  IMAD.MOV.U32 R5, RZ, RZ, 0x3ff71547 ;  /* 0x3ff71547ff057424 */ /* 0x000fe200078e00ff */
[----:B------:R-:W-:Y:S01]  /*0a10*/  BSSY B0, `(.L_x_8824) ;  /* 0x0000026000007945 */ /* 0x000fe20003800000 */
[----:B------:R-:W-:-:S02]  /*0a20*/  IMAD.MOV.U32 R44, RZ, RZ, 0x69ce2bdf ;  /* 0x69ce2bdfff2c7424 */ /* 0x000fc400078e00ff */
        /* <DEDUP_REMOVED lines=14> */
[----:B0-----:R0:W1:Y:S02]  /*0b10*/  DFMA R44, R36, R38, 1 ;  /* 0x3ff00000242c742b */ /* 0x0010640000000026 */
[----:B0-----:R-:W-:-:S04]  /*0b20*/  IMAD.MOV.U32 R39, RZ, RZ, R47 ;  /* 0x000000ffff277224 */ /* 0x001fc800078e002f */
[----:B-1----:R-:W0:Y:S01]  /*0b30*/  DFMA R36, R36, R44, 1 ;  /* 0x3ff000002424742b */ /* 0x002e22000000002c */
[----:B------:R-:W-:-:S09]  /*0b40*/  FSETP.GEU.FTZ.AND P2, PT, |R39|, 4.1917929649353027344, PT ;  /* 0x4086232b2700780b */ /* 0x000fd20003f5e200 */
[----:B0-----:R-:W-:Y:S01]  /*0b50*/  IMAD R45, R4, 0x100000, R37 ;  /* 0x00100000042d7824 */ /* 0x001fe200078e0225 */
[----:B------:R-:W-:Y:S05]  /*0b60*/  @!P0 BRA `(.L_x_8825) ;  /* 0x0000010000008947 */ /* 0x000fea0003800000 */
[----:B------:R-:W-:Y:S01]  /*0b70*/  FSETP.GEU.FTZ.AND P1, PT, |R3|, 4.2275390625, PT ;  /* 0x408748000300780b */ /* 0x000fe20003f3e200 */
[----:B------:R-:W-:-:S04]  /*0b80*/  DADD R40, -R32, +INF ;  /* 0x7ff0000020287429 */ /* 0x000fc80000000100 */
[----:B------:R-:W0:-:S06]  /*0b90*/  DSETP.GT.AND P0, PT, R32, RZ, PT ;  /* 0x000000ff2000722a */ /* 0x000e0c0003f04000 */
[----:B0-----:R-:W-:Y:S02]  /*0ba0*/  FSEL R40, R40, RZ, !P0 ;  /* 0x000000ff28287208 */ /* 0x001fe40004000000 */
[----:B------:R-:W-:Y:S01]  /*0bb0*/  FSEL R41, R41, RZ, !P0 ;  /* 0x000000ff29297208 */ /* 0x000fe20004000000 */
[----:B------:R-:W-:Y:S05]  /*0bc0*/  @P1 BRA `(.L_x_8825) ;  /* 0x000000a000001947 */ /* 0x000fea0003800000 */
[----:B------:R-:W-:Y:S01]  /*0bd0*/  MOV R2, 0x652b82fe ;  /* 0x652b82fe00027802 */ /* 0x000fe20000000f00 */
[----:B------:R-:W-:Y:S02]  /*0be0*/  IMAD.MOV.U32 R3, RZ, RZ, 0x3ff71547 ;  /* 0x3ff71547ff037424 */ /* 0x000fe400078e00ff */
[----:B------:R-:W-:-:S04]  /*0bf0*/  IMAD.MOV.U32 R40, RZ, RZ, RZ ;  /* 0x000000ffff287224 */ /* 0x000fc800078e00ff */
[----:B------:R-:W0:-:S10]  /*0c00*/  DFMA R2, -R32, R2, 6.75539944105574400000e+15 ;  /* 0x433800002002742b */ /* 0x000e140000000102 */
[----:B0-----:R-:W-:-:S04]  /*0c10*/  LEA.HI R0, R2, R2, RZ, 0x1 ;  /* 0x0000000202007211 */ /* 0x001fc800078f08ff */
[----:B------:R-:W-:-:S05]  /*0c20*/  SHF.R.S32.HI R3, RZ, 0x1, R0 ;  /* 0x00000001ff037819 */ /* 0x000fca0000011400 */
[----:B------:R-:W-:Y:S02]  /*0c30*/  IMAD.IADD R2, R2, 0x1, -R3 ;  /* 0x0000000102027824 */ /* 0x000fe400078e0a03 */
[----:B------:R-:W-:-:S03]  /*0c40*/  IMAD R43, R3, 0x100000, R43 ;  /* 0x00100000032b7824 */ /* 0x000fc600078e022b */
[----:B------:R-:W-:-:S06]  /*0c50*/  LEA R41, R2, 0x3ff00000, 0x14 ;  /* 0x3ff0000002297811 */ /* 0x000fcc00078ea0ff */
[----:B------:R0:W1:-:S06]  /*0c60*/  DMUL R40, R42, R40 ;  /* 0x000000282a287228 */ /* 0x00004c0000000000 */
.L_x_8825:
[----:B------:R-:W-:Y:S05]  /*0c70*/  BSYNC B0 ;  /* 0x0000000000007941 */ /* 0x000fea0003800000 */
.L_x_8824:
[----:B------:R-:W-:Y:S01]  /*0c80*/  BSSY B0, `(.L_x_8826) ;  /* 0x000000f000007945 */ /* 0x000fe20003800000 */
[----:B------:R-:W-:Y:S01]  /*0c90*/  IMAD.MOV.U32 R44, RZ, RZ, R36 ;  /* 0x000000ffff2c7224 */ /* 0x000fe200078e0024 */
[----:B------:R-:W-:Y:S05]  /*0ca0*/  @!P2 BRA `(.L_x_8827) ;  /* 0x000000c00000a947 */ /* 0x000fea0003800000 */
[----:B------:R-:W-:Y:S01]  /*0cb0*/  FSETP.GEU.FTZ.AND P1, PT, |R39|, 4.2275390625, PT ;  /* 0x408748002700780b */ /* 0x000fe20003f3e200 */
[----:B------:R-:W-:-:S04]  /*0cc0*/  DADD R32, -R34, +INF ;  /* 0x7ff0000022207429 */ /* 0x000fc80000000100 */
[----:B------:R-:W2:-:S06]  /*0cd0*/  DSETP.GT.AND P0, PT, R34, RZ, PT ;  /* 0x000000ff2200722a */ /* 0x000e8c0003f04000 */
[----:B--2---:R-:W-:Y:S02]  /*0ce0*/  FSEL R44, R32, RZ, !P0 ;  /* 0x000000ff202c7208 */ /* 0x004fe40004000000 */
[----:B------:R-:W-:Y:S02]  /*0cf0*/  @!P1 LEA.HI R0, R4, R4, RZ, 0x1 ;  /* 0x0000000404009211 */ /* 0x000fe400078f08ff */
[----:B------:R-:W-:Y:S02]  /*0d00*/  FSEL R45, R33, RZ, !P0 ;  /* 0x000000ff212d7208 */ /* 0x000fe40004000000 */
[----:B------:R-:W-:-:S05]  /*0d10*/  @!P1 SHF.R.S32.HI R3, RZ, 0x1, R0 ;  /* 0x00000001ff039819 */ /* 0x000fca0000011400 */
[----:B------:R-:W-:Y:S02]  /*0d20*/  @!P1 IMAD.IADD R2, R4, 0x1, -R3 ;  /* 0x0000000104029824 */ /* 0x000fe400078e0a03 */
[----:B------:R-:W-:-:S03]  /*0d30*/  @!P1 IMAD R37, R3, 0x100000, R37 ;  /* 0x0010000003259824 */ /* 0x000fc600078e0225 */
[----:B------:R-:W-:Y:S01]  /*0d40*/  @!P1 LEA R3, R2, 0x3ff00000, 0x14 ;  /* 0x3ff0000002039811 */ /* 0x000fe200078ea0ff */
[----:B------:R-:W-:-:S06]  /*0d50*/  @!P1 IMAD.MOV.U32 R2, RZ, RZ, RZ ;  /* 0x000000ffff029224 */ /* 0x000fcc00078e00ff */
[----:B------:R2:W3:-:S06]  /*0d60*/  @!P1 DMUL R44, R36, R2 ;  /* 0x00000002242c9228 */ /* 0x0004cc0000000000 */
.L_x_8827:
[----:B------:R-:W-:Y:S05]  /*0d70*/  BSYNC B0 ;  /* 0x0000000000007941 */ /* 0x000fea0003800000 */
.L_x_8826:
[----:B---3--:R-:W3:Y:S01]  /*0d80*/  DADD R44, R44, 1 ;  /* 0x3ff000002c2c7429 */ /* 0x008ee20000000000 */
[----:B------:R-:W-:Y:S03]  /*0d90*/  BSSY B1, `(.L_x_8828) ;  /* 0x0000011000017945 */ /* 0x000fe60003800000 */
[----:B------:R-:W-:Y:S02]  /*0da0*/  DMUL R8, R8, R6 ;  /* 0x0000000608087228 */ /* 0x000fe40000000000 */
[----:B--23--:R-:W2:Y:S04]  /*0db0*/  MUFU.RCP64H R3, R45 ;  /* 0x0000002d00037308 */ /* 0x00cea80000001800 */
[----:B------:R-:W-:-:S04]  /*0dc0*/  IADD3 R2, R45, 0x300402, RZ ;  /* 0x003004022d027810 */ /* 0x000fc80007ffe0ff */
[----:B------:R-:W-:Y:S02]  /*0dd0*/  FSETP.GEU.AND P0, PT, |R2|, 5.8789094863358348022e-39, PT ;  /* 0x004004020200780b */ /* 0x000fe40003f0e200 */
[----:B--2---:R-:W2:-:S06]  /*0de0*/  DFMA R4, -R44, R2, 1 ;  /* 0x3ff000002c04742b */ /* 0x004e8c0000000102 */
[----:B--2---:R-:W2:-:S06]  /*0df0*/  DFMA R4, R4, R4, R4 ;  /* 0x000000040404722b */ /* 0x004e8c0000000004 */
[----:B--2---:R-:W2:-:S06]  /*0e00*/  DFMA R4, R2, R4, R2 ;  /* 0x000000040204722b */ /* 0x004e8c0000000002 */
[----:B--2---:R-:W2:-:S06]  /*0e10*/  DFMA R32, -R44, R4, 1 ;  /* 0x3ff000002c20742b */ /* 0x004e8c0000000104 */
[----:B--2---:R2:W3:Y:S01]  /*0e20*/  DFMA R6, R4, R32, R4 ;  /* 0x000000200406722b */ /* 0x0044e20000000004 */
[----:B------:R-:W-:Y:S05]  /*0e30*/  @P0 BRA `(.L_x_8829) ;  /* 0x0000006000000947 */ /* 0x000fea0003800000 */
[----:B------:R-:W-:Y:S01]  /*0e40*/  LOP3.LUT R2, R45, 0x7fffffff, RZ, 0xc0, !PT ;  /* 0x7fffffff2d027812 */ /* 0x000fe200078ec0ff */
[----:B--2---:R-:W-:Y:S01]  /*0e50*/  IMAD.MOV.U32 R4, RZ, RZ, R44 ;  /* 0x000000ffff047224 */ /* 0x004fe200078e002c */
[----:B------:R-:W-:Y:S01]  /*0e60*/  MOV R0, 0xea0 ;  /* 0x00000ea000007802 */ /* 0x000fe20000000f00 */
[----:B------:R-:W-:Y:S01]  /*0e70*/  IMAD.MOV.U32 R5, RZ, RZ, R45 ;  /* 0x000000ffff057224 */ /* 0x000fe200078e002d */
[----:B------:R-:W-:Y:S02]  /*0e80*/  IADD3 R2, R2, -0x100000, RZ ;  /* 0xfff0000002027810 */ /* 0x000fe40007ffe0ff */
[----:B01-3--:R-:W-:Y:S05]  /*0e90*/  CALL.REL.NOINC `($__internal_10_$__cuda_sm20_dblrcp_rn_slowpath_v3) ;  /* 0x000038b000007944 */ /* 0x00bfea0003c00000 */
.L_x_8829:
[----:B------:R-:W-:Y:S05]  /*0ea0*/  BSYNC B1 ;  /* 0x0000000000017941 */ /* 0x000fea0003800000 */
.L_x_8828:
[----:B--2---:R-:W-:Y:S01]  /*0eb0*/  IMAD.MOV.U32 R32, RZ, RZ, 0x652b82fe ;  /* 0x652b82feff207424 */ /* 0x004fe200078e00ff */
[----:B------:R-:W-:Y:S01]  /*0ec0*/  DADD R44, -RZ, -R24 ;  /* 0x00000000ff2c7229 */ /* 0x000fe20000000918 */
[----:B------:R-:W-:Y:S01]  /*0ed0*/  IMAD.MOV.U32 R33, RZ, RZ, 0x3ff71547 ;  /* 0x3ff71547ff217424 */ /* 0x000fe200078e00ff */
[----:B------:R-:W-:Y:S01]  /*0ee0*/  BSSY B1, `(.L_x_8830) ;  /* 0x0000027000017945 */ /* 0x000fe20003800000 */
[----:B------:R-:W-:Y:S01]  /*0ef0*/  IMAD.MOV.U32 R34, RZ, RZ, 0x69ce2bdf ;  /* 0x69ce2bdfff227424 */ /* 0x000fe200078e00ff */
[----:B-1-3--:R-:W-:Y:S01]  /*0f00*/  DMUL R22, R22, R6 ;  /* 0x0000000616167228 */ /* 0x00afe20000000000 */
[----:B------:R-:W-:-:S03]  /*0f10*/  IMAD.MOV.U32 R35, RZ, RZ, 0x3e5ade15 ;  /* 0x3e5ade15ff237424 */ /* 0x000fc600078e00ff */
[----:B------:R-:W1:-:S06]  /*0f20*/  DFMA R32, -R24, R32, 6.75539944105574400000e+15 ;  /* 0x433800001820742b */ /* 0x000e4c0000000120 */
[----:B-1----:R-:W1:-:S06]  /*0f30*/  DADD R2, R32, -6.75539944105574400000e+15 ;  /* 0xc338000020027429 */ /* 0x002e4c0000000000 */
[----:B-1----:R-:W1:-:S06]  /*0f40*/  DFMA R4, R2, c[0x2][0x0], -R24 ;  /* 0x0080000002047a2b */ /* 0x002e4c0000000818 */
[----:B-1----:R-:W1:-:S06]  /*0f50*/  DFMA R2, R2, c[0x2][0x8], R4 ;  /* 0x0080020002027a2b */ /* 0x002e4c0000000004 */
[----:B-1----:R-:W1:-:S06]  /*0f60*/  DFMA R4, R2, R34, c[0x2][0x10] ;  /* 0x008004000204762b */ /* 0x002e4c0000000022 */
[----:B-1----:R-:W1:-:S06]  /*0f70*/  DFMA R4, R2, R4, c[0x2][0x18] ;  /* 0x008006000204762b */ /* 0x002e4c0000000004 */
[----:B-1----:R-:W1:-:S04]  /*0f80*/  DFMA R34, R2, R4, c[0x2][0x20] ;  /* 0x008008000222762b */ /* 0x002e480000000004 */
[----:B------:R-:W2:-:S04]  /*0f90*/  DADD R4, R40, 1 ;  /* 0x3ff0000028047429 */ /* 0x000e880000000000 */
[C---:B-1----:R2:W1:Y:S02]  /*0fa0*/  DFMA R36, R2.reuse, R34, c[0x2][0x28] ;  /* 0x00800a000224762b */ /* 0x0424640000000022 */
[----:B--2---:R-:W2:Y:S04]  /*0fb0*/  MUFU.RCP64H R35, R5 ;  /* 0x0000000500237308 */ /* 0x004ea80000001800 */
[----:B-1----:R-:W1:Y:S01]  /*0fc0*/  DFMA R36, R2, R36, c[0x2][0x30] ;  /* 0x00800c000224762b */ /* 0x002e620000000024 */
[----:B------:R-:W-:-:S04]  /*0fd0*/  IADD3 R34, R5, 0x300402, RZ ;  /* 0x0030040205227810 */ /* 0x000fc80007ffe0ff */
[----:B------:R-:W-:Y:S01]  /*0fe0*/  FSETP.GEU.AND P1, PT, |R34|, 5.8789094863358348022e-39, PT ;  /* 0x004004022200780b */ /* 0x000fe20003f2e200 */
[----:B-1----:R-:W1:-:S06]  /*0ff0*/  DFMA R36, R2, R36, c[0x2][0x38] ;  /* 0x00800e000224762b */ /* 0x002e4c0000000024 */
[----:B-1----:R-:W1:-:S04]  /*1000*/  DFMA R36, R2, R36, c[0x2][0x40] ;  /* 0x008010000224762b */ /* 0x002e480000000024 */
[----:B--2---:R-:W2:-:S04]  /*1010*/  DFMA R38, -R4, R34, 1 ;  /* 0x3ff000000426742b */ /* 0x004e880000000122 */
[----:B-1----:R-:W1:-:S04]  /*1020*/  DFMA R36, R2, R36, c[0x2][0x48] ;  /* 0x008012000224762b */ /* 0x002e480000000024 */
[----:B--2---:R-:W2:-:S04]  /*1030*/  DFMA R38, R38, R38, R38 ;  /* 0x000000262626722b */ /* 0x004e880000000026 */
[----:B-1----:R-:W1:-:S04]  /*1040*/  DFMA R36, R2, R36, c[0x2][0x50] ;  /* 0x008014000224762b */ /* 0x002e480000000024 */
[----:B--2---:R-:W2:-:S04]  /*1050*/  DFMA R38, R34, R38, R34 ;  /* 0x000000262226722b */ /* 0x004e880000000022 */
[----:B-1----:R-:W1:-:S04]  /*1060*/  DFMA R36, R2, R36, 1 ;  /* 0x3ff000000224742b */ /* 0x002e480000000024 */
[----:B0-2---:R-:W0:-:S04]  /*1070*/  DFMA R42, -R4, R38, 1 ;  /* 0x3ff00000042a742b */ /* 0x005e080000000126 */
[----:B-1----:R1:W2:Y:S02]  /*1080*/  DFMA R40, R2, R36, 1 ;  /* 0x3ff000000228742b */ /* 0x0022a40000000024 */
[----:B-1----:R-:W-:Y:S02]  /*1090*/  IMAD.MOV.U32 R3, RZ, RZ, R45 ;  /* 0x000000ffff037224 */ /* 0x002fe400078e002d */
[----:B0-----:R0:W1:-:S03]  /*10a0*/  DFMA R36, R38, R42, R38 ;  /* 0x0000002a2624722b */ /* 0x0010460000000026 */
[----:B------:R-:W-:-:S03]  /*10b0*/  FSETP.GEU.FTZ.AND P0, PT, |R3|, 4.1917929649353027344, PT ;  /* 0x4086232b0300780b */ /* 0x000fc60003f1e200 */
[----:B--2---:R-:W-:Y:S02]  /*10c0*/  IMAD R35, R32, 0x100000, R41 ;  /* 0x0010000020237824 */ /* 0x004fe400078e0229 */
[----:B------:R-:W-:Y:S01]  /*10d0*/  IMAD.MOV.U32 R34, RZ, RZ, R40 ;  /* 0x000000ffff227224 */ /* 0x000fe200078e0028 */
[----:B------:R-:W-:Y:S05]  /*10e0*/  @P1 BRA `(.L_x_8831) ;  /* 0x0000006000001947 */ /* 0x000fea0003800000 */
[----:B01----:R-:W-:Y:S02]  /*10f0*/  LOP3.LUT R2, R5, 0x7fffffff, RZ, 0xc0, !PT ;  /* 0x7fffffff05027812 */ /* 0x003fe400078ec0ff */
[----:B------:R-:W-:Y:S02]  /*1100*/  MOV R0, 0x1130 ;  /* 0x0000113000007802 */ /* 0x000fe40000000f00 */
[----:B------:R-:W-:Y:S02]  /*1110*/  IADD3 R2, R2, -0x100000, RZ ;  /* 0xfff0000002027810 */ /* 0x000fe40007ffe0ff */
[----:B------:R-:W-:Y:S05]  /*1120*/  CALL.REL.NOINC `($__internal_10_$__cuda_sm20_dblrcp_rn_slowpath_v3) ;  /* 0x0000362000007944 */ /* 0x000fea0003c00000 */
[----:B-1----:R-:W-:Y:S01]  /*1130*/  MOV R36, R6 ;  /* 0x0000000600247202 */ /* 0x002fe20000000f00 */
[----:B------:R-:W-:Y:S02]  /*1140*/  IMAD.MOV.U32 R37, RZ, RZ, R7 ;  /* 0x000000ffff257224 */ /* 0x000fe400078e0007 */
.L_x_8831:
[----:B01----:R-:W-:Y:S05]  /*1150*/  BSYNC B1 ;  /* 0x0000000000017941 */ /* 0x003fea0003800000 */
.L_x_8830:
        /* <DEDUP_REMOVED lines=37> */
.L_x_8833:
[----:B------:R-:W-:Y:S05]  /*13b0*/  BSYNC B0 ;  /* 0x0000000000007941 */ /* 0x000fea0003800000 */
.L_x_8832:
[----:B------:R-:W-:Y:S01]  /*13c0*/  BSSY B0, `(.L_x_8834) ;  /* 0x0000010000007945 */ /* 0x000fe20003800000 */
[----:B0-----:R-:W-:Y:S02]  /*13d0*/  IMAD.MOV.U32 R2, RZ, RZ, R6 ;  /* 0x000000ffff027224 */ /* 0x001fe400078e0006 */
        /* <DEDUP_REMOVED lines=14> */
.L_x_8835:
[----:B------:R-:W-:Y:S05]  /*14c0*/  BSYNC B0 ;  /* 0x0000000000007941 */ /* 0x000fea0003800000 */
.L_x_8834:
[----:B--2---:R-:W2:Y:S01]  /*14d0*/  DADD R24, R2, 1 ;  /* 0x3ff0000002187429 */ /* 0x004ea20000000000 */
[----:B------:R-:W-:Y:S03]  /*14e0*/  BSSY B1, `(.L_x_8836) ;  /* 0x0000011000017945 */ /* 0x000fe60003800000 */
[----:B------:R-:W-:Y:S02]  /*14f0*/  DMUL R20, R20, R36 ;  /* 0x0000002414147228 */ /* 0x000fe40000000000 */
[----:B--2---:R-:W2:Y:S04]  /*1500*/  MUFU.RCP64H R3, R25 ;  /* 0x0000001900037308 */ /* 0x004ea80000001800 */
[----:B------:R-:W-:-:S04]  /*1510*/  IADD3 R2, R25, 0x300402, RZ ;  /* 0x0030040219027810 */ /* 0x000fc80007ffe0ff */
[----:B------:R-:W-:Y:S02]  /*1520*/  FSETP.GEU.AND P0, PT, |R2|, 5.8789094863358348022e-39, PT ;  /* 0x004004020200780b */ /* 0x000fe40003f0e200 */
[----:B0-2---:R-:W0:-:S06]  /*1530*/  DFMA R4, -R24, R2, 1 ;  /* 0x3ff000001804742b */ /* 0x005e0c0000000102 */
        /* <DEDUP_REMOVED lines=8> */
[----:B------:R-:W-:Y:S01]  /*15c0*/  IMAD.MOV.U32 R5, RZ, RZ, R25 ;  /* 0x000000ffff057224 */ /* 0x000fe200078e0019 */
[----:B------:R-:W-:Y:S02]  /*15d0*/  IADD3 R2, R2, -0x100000, RZ ;  /* 0xfff0000002027810 */ /* 0x000fe40007ffe0ff */
[----:B-12---:R-:W-:Y:S05]  /*15e0*/  CALL.REL.NOINC `($__internal_10_$__cuda_sm20_dblrcp_rn_slowpath_v3) ;  /* 0x0000316000007944 */ /* 0x006fea0003c00000 */
.L_x_8837:
[----:B------:R-:W-:Y:S05]  /*15f0*/  BSYNC B1 ;  /* 0x0000000000017941 */ /* 0x000fea0003800000 */
.L_x_8836:
[----:B------:R-:W-:Y:S01]  /*1600*/  MOV R24, 0x652b82fe ;  /* 0x652b82fe00187802 */ /* 0x000fe20000000f00 */
[----:B------:R-:W-:Y:S01]  /*1610*/  IMAD.MOV.U32 R25, RZ, RZ, 0x3ff71547 ;  /* 0x3ff71547ff197424 */ /* 0x000fe200078e00ff */
[----:B------:R-:W-:Y:S01]  /*1620*/  DADD R38, -RZ, -R28 ;  /* 0x00000000ff267229 */ /* 0x000fe2000000091c */
[----:B0-----:R-:W-:Y:S01]  /*1630*/  IMAD.MOV.U32 R4, RZ, RZ, 0x69ce2bdf ;  /* 0x69ce2bdfff047424 */ /* 0x001fe200078e00ff */
[----:B------:R-:W-:Y:S01]  /*1640*/  BSSY B1, `(.L_x_8838) ;  /* 0x0000026000017945 */ /* 0x000fe20003800000 */
[----:B------:R-:W-:Y:S01]  /*1650*/  IMAD.MOV.U32 R5, RZ, RZ, 0x3e5ade15 ;  /* 0x3e5ade15ff057424 */ /* 0x000fe200078e00ff */
[----:B-12---:R-:W-:-:S04]  /*1660*/  DMUL R18, R18, R6 ;  /* 0x0000000612127228 */ /* 0x006fc80000000000 */
[----:B------:R-:W0:-:S06]  /*1670*/  DFMA R24, -R28, R24, 6.75539944105574400000e+15 ;  /* 0x433800001c18742b */ /* 0x000e0c0000000118 */
[----:B0-----:R-:W0:-:S06]  /*1680*/  DADD R32, R24, -6.75539944105574400000e+15 ;  /* 0xc338000018207429 */ /* 0x001e0c0000000000 */
[----:B0-----:R-:W0:-:S06]  /*1690*/  DFMA R2, R32, c[0x2][0x0], -R28 ;  /* 0x0080000020027a2b */ /* 0x001e0c000000081c */
[----:B0-----:R-:W0:-:S06]  /*16a0*/  DFMA R32, R32, c[0x2][0x8], R2 ;  /* 0x0080020020207a2b */ /* 0x001e0c0000000002 */
[----:B0-----:R-:W0:-:S04]  /*16b0*/  DFMA R2, R32, R4, c[0x2][0x10] ;  /* 0x008004002002762b */ /* 0x001e080000000004 */
[----:B------:R-:W-:-:S04]  /*16c0*/  DADD R4, R34, 1 ;  /* 0x3ff0000022047429 */ /* 0x000fc80000000000 */
[----:B0-----:R-:W0:-:S06]  /*16d0*/  DFMA R2, R32, R2, c[0x2][0x18] ;  /* 0x008006002002762b */ /* 0x001e0c0000000002 */
[----:B0-----:R-:W0:-:S06]  /*16e0*/  DFMA R2, R32, R2, c[0x2][0x20] ;  /* 0x008008002002762b */ /* 0x001e0c0000000002 */
[C---:B0-----:R0:W1:Y:S02]  /*16f0*/  DFMA R26, R32.reuse, R2, c[0x2][0x28] ;  /* 0x00800a00201a762b */ /* 0x0410640000000002 */
[----:B0-----:R-:W-:Y:S02]  /*1700*/  IADD3 R2, R5, 0x300402, RZ ;  /* 0x0030040205027810 */ /* 0x001fe40007ffe0ff */
[----:B------:R-:W0:Y:S02]  /*1710*/  MUFU.RCP64H R3, R5 ;  /* 0x0000000500037308 */ /* 0x000e240000001800 */
[----:B-1----:R-:W1:Y:S01]  /*1720*/  DFMA R26, R32, R26, c[0x2][0x30] ;  /* 0x00800c00201a762b */ /* 0x002e62000000001a */
[----:B------:R-:W-:-:S05]  /*1730*/  FSETP.GEU.AND P1, PT, |R2|, 5.8789094863358348022e-39, PT ;  /* 0x004004020200780b */ /* 0x000fca0003f2e200 */
[----:B-1----:R-:W1:-:S06]  /*1740*/  DFMA R26, R32, R26, c[0x2][0x38] ;  /* 0x00800e00201a762b */ /* 0x002e4c000000001a */
[----:B-1----:R-:W1:-:S04]  /*1750*/  DFMA R26, R32, R26, c[0x2][0x40] ;  /* 0x00801000201a762b */ /* 0x002e48000000001a */
[----:B0-----:R-:W0:-:S04]  /*1760*/  DFMA R34, -R4, R2, 1 ;  /* 0x3ff000000422742b */ /* 0x001e080000000102 */
[----:B-1----:R-:W1:-:S04]  /*1770*/  DFMA R26, R32, R26, c[0x2][0x48] ;  /* 0x00801200201a762b */ /* 0x002e48000000001a */
[----:B0-----:R-:W0:-:S04]  /*1780*/  DFMA R34, R34, R34, R34 ;  /* 0x000000222222722b */ /* 0x001e080000000022 */
[----:B-1----:R-:W1:-:S04]  /*1790*/  DFMA R26, R32, R26, c[0x2][0x50] ;  /* 0x00801400201a762b */ /* 0x002e48000000001a */
[----:B0-----:R0:W2:Y:S02]  /*17a0*/  DFMA R34, R2, R34, R2 ;  /* 0x000000220222722b */ /* 0x0010a40000000002 */
[----:B0-----:R-:W-:Y:S02]  /*17b0*/  IMAD.MOV.U32 R3, RZ, RZ, R39 ;  /* 0x000000ffff037224 */ /* 0x001fe400078e0027 */
[----:B-1----:R-:W0:-:S03]  /*17c0*/  DFMA R26, R32, R26, 1 ;  /* 0x3ff00000201a742b */ /* 0x002e06000000001a */
[----:B------:R-:W-:Y:S01]  /*17d0*/  FSETP.GEU.FTZ.AND P0, PT, |R3|, 4.1917929649353027344, PT ;  /* 0x4086232b0300780b */ /* 0x000fe20003f1e200 */
[----:B--2---:R-:W1:-:S04]  /*17e0*/  DFMA R36, -R4, R34, 1 ;  /* 0x3ff000000424742b */ /* 0x004e480000000122 */
[----:B0-----:R-:W0:-:S04]  /*17f0*/  DFMA R32, R32, R26, 1 ;  /* 0x3ff000002020742b */ /* 0x001e08000000001a */
[----:B-1----:R1:W2:-:S06]  /*1800*/  DFMA R34, R34, R36, R34 ;  /* 0x000000242222722b */ /* 0x00228c0000000022 */
[----:B0-----:R-:W-:Y:S02]  /*1810*/  IMAD R27, R24, 0x100000, R33 ;  /* 0x00100000181b7824 */ /* 0x001fe400078e0221 */
[----:B------:R-:W-:Y:S01]  /*1820*/  IMAD.MOV.U32 R26, RZ, RZ, R32 ;  /* 0x000000ffff1a7224 */ /* 0x000fe200078e0020 */
[----:B------:R-:W-:Y:S05]  /*1830*/  @P1 BRA `(.L_x_8839) ;  /* 0x0000006000001947 */ /* 0x000fea0003800000 */
[----:B-12---:R-:W-:Y:S02]  /*1840*/  LOP3.LUT R2, R5, 0x7fffffff, RZ, 0xc0, !PT ;  /* 0x7fffffff05027812 */ /* 0x006fe400078ec0ff */
[----:B------:R-:W-:Y:S02]  /*1850*/  MOV R0, 0x1880 ;  /* 0x0000188000007802 */ /* 0x000fe40000000f00 */
[----:B------:R-:W-:Y:S02]  /*1860*/  IADD3 R2, R2, -0x100000, RZ ;  /* 0xfff0000002027810 */ /* 0x000fe40007ffe0ff */
[----:B------:R-:W-:Y:S05]  /*1870*/  CALL.REL.NOINC `($__internal_10_$__cuda_sm20_dblrcp_rn_slowpath_v3) ;  /* 0x00002ed000007944 */ /* 0x000fea0003c00000 */
[----:B-1----:R-:W-:Y:S02]  /*1880*/  IMAD.MOV.U32 R34, RZ, RZ, R6 ;  /* 0x000000ffff227224 */ /* 0x002fe400078e0006 */
[----:B------:R-:W-:Y:S02]  /*1890*/  IMAD.MOV.U32 R35, RZ, RZ, R7 ;  /* 0x000000ffff237224 */ /* 0x000fe400078e0007 */
.L_x_8839:
[----:B-12---:R-:W-:Y:S05]  /*18a0*/  BSYNC B1 ;  /* 0x0000000000017941 */ /* 0x006fea0003800000 */
.L_x_8838:
[----:B------:R-:W-:Y:S01]  /*18b0*/  IMAD.MOV.U32 R4, RZ, RZ, 0x652b82fe ;  /* 0x652b82feff047424 */ /* 0x000fe200078e00ff */
[----:B------:R-:W-:Y:S01]  /*18c0*/  BSSY B0, `(.L_x_8840) ;  /* 0x0000023000007945 */ /* 0x000fe20003800000 */
[----:B------:R-:W-:-:S02]  /*18d0*/  IMAD.MOV.U32 R5, RZ, RZ, 0x3ff71547 ;  /* 0x3ff71547ff057424 */ /* 0x000fc400078e00ff */
[----:B------:R-:W-:Y:S02]  /*18e0*/  IMAD.MOV.U32 R38, RZ, RZ, 0x69ce2bdf ;  /* 0x69ce2bdfff267424 */ /* 0x000fe400078e00ff */
[----:B------:R-:W-:Y:S02]  /*18f0*/  IMAD.MOV.U32 R39, RZ, RZ, 0x3e5ade15 ;  /* 0x3e5ade15ff277424 */ /* 0x000fe400078e00ff */
        /* <DEDUP_REMOVED lines=31> */
.L_x_8841:
[----:B------:R-:W-:Y:S05]  /*1af0*/  BSYNC B0 ;  /* 0x0000000000007941 */ /* 0x000fea0003800000 */
.L_x_8840:
[----:B------:R-:W-:Y:S01]  /*1b00*/  BSSY B0, `(.L_x_8842) ;  /* 0x0000010000007945 */ /* 0x000fe20003800000 */
[----:B0-----:R-:W-:Y:S01]  /*1b10*/  IMAD.MOV.U32 R2, RZ, RZ, R6 ;  /* 0x000000ffff027224 */ /* 0x001fe200078e0006 */
        /* <DEDUP_REMOVED lines=14> */
.L_x_8843:
[----:B------:R-:W-:Y:S05]  /*1c00*/  BSYNC B0 ;  /* 0x0000000000007941 */ /* 0x000fea0003800000 */
.L_x_8842:
[----:B--2---:R-:W2:Y:S01]  /*1c10*/  DADD R30, R2, 1 ;  /* 0x3ff00000021e7429 */ /* 0x004ea20000000000 */
[----:B------:R-:W3:Y:S01]  /*1c20*/  S2R R24, SR_CTAID.X ;  /* 0x0000000000187919 */ /* 0x000ee20000002500 */
[----:B------:R-:W-:Y:S02]  /*1c30*/  BSSY B1, `(.L_x_8844) ;  /* 0x0000015000017945 */ /* 0x000fe40003800000 */
[----:B------:R-:W-:Y:S02]  /*1c40*/  DMUL R16, R16, R34 ;  /* 0x0000002210107228 */ /* 0x000fe40000000000 */
[----:B0-2---:R-:W0:Y:S04]  /*1c50*/  MUFU.RCP64H R5, R31 ;  /* 0x0000001f00057308 */ /* 0x005e280000001800 */
[----:B------:R-:W-:-:S04]  /*1c60*/  IADD3 R4, R31, 0x300402, RZ ;  /* 0x003004021f047810 */ /* 0x000fc80007ffe0ff */
[----:B------:R-:W-:Y:S02]  /*1c70*/  FSETP.GEU.AND P0, PT, |R4|, 5.8789094863358348022e-39, PT ;  /* 0x004004020400780b */ /* 0x000fe40003f0e200 */
[----:B0-----:R-:W0:Y:S01]  /*1c80*/  DFMA R2, -R30, R4, 1 ;  /* 0x3ff000001e02742b */ /* 0x001e220000000104 */
[----:B---3--:R-:W-:-:S05]  /*1c90*/  IMAD.SHL.U32 R24, R24, 0x400, RZ ;  /* 0x0000040018187824 */ /* 0x008fca00078e00ff */
[----:B0-----:R0:W2:-:S04]  /*1ca0*/  DFMA R6, R2, R2, R2 ;  /* 0x000000020206722b */ /* 0x0010880000000002 */
[----:B0-----:R-:W0:Y:S02]  /*1cb0*/  S2R R3, SR_TID.X ;  /* 0x0000000000037919 */ /* 0x001e240000002100 */
[----:B--2---:R-:W2:-:S06]  /*1cc0*/  DFMA R6, R4, R6, R4 ;  /* 0x000000060406722b */ /* 0x004e8c0000000004 */
[----:B--2---:R-:W2:-:S06]  /*1cd0*/  DFMA R28, -R30, R6, 1 ;  /* 0x3ff000001e1c742b */ /* 0x004e8c0000000106 */
[----:B--2---:R2:W3:Y:S01]  /*1ce0*/  DFMA R28, R6, R28, R6 ;  /* 0x0000001c061c722b */ /* 0x0044e20000000006 */
[----:B------:R-:W-:Y:S05]  /*1cf0*/  @P0 BRA `(.L_x_8845) ;  /* 0x0000008000000947 */ /* 0x000fea0003800000 */
[----:B------:R-:W-:Y:S01]  /*1d00*/  LOP3.LUT R2, R31, 0x7fffffff, RZ, 0xc0, !PT ;  /* 0x7fffffff1f027812 */ /* 0x000fe200078ec0ff */
[----:B------:R-:W-:Y:S01]  /*1d10*/  IMAD.MOV.U32 R4, RZ, RZ, R30 ;  /* 0x000000ffff047224 */ /* 0x000fe200078e001e */
[----:B------:R-:W-:Y:S01]  /*1d20*/  MOV R0, 0x1d60 ;  /* 0x00001d6000007802 */ /* 0x000fe20000000f00 */
[----:B------:R-:W-:Y:S01]  /*1d30*/  IMAD.MOV.U32 R5, RZ, RZ, R31 ;  /* 0x000000ffff057224 */ /* 0x000fe200078e001f */
[----:B------:R-:W-:Y:S02]  /*1d40*/  IADD3 R2, R2, -0x100000, RZ ;  /* 0xfff0000002027810 */ /* 0x000fe40007ffe0ff */
[----:B0123--:R-:W-:Y:S05]  /*1d50*/  CALL.REL.NOINC `($__internal_10_$__cuda_sm20_dblrcp_rn_slowpath_v3) ;  /* 0x000029f000007944 */ /* 0x00ffea0003c00000 */
[----:B-1----:R-:W-:Y:S02]  /*1d60*/  IMAD.MOV.U32 R28, RZ, RZ, R6 ;  /* 0x000000ffff1c7224 */ /* 0x002fe400078e0006 */
[----:B------:R-:W-:Y:S02]  /*1d70*/  IMAD.MOV.U32 R29, RZ, RZ, R7 ;  /* 0x000000ffff1d7224 */ /* 0x000fe400078e0007 */
.L_x_8845:
[----:B------:R-:W-:Y:S05]  /*1d80*/  BSYNC B1 ;  /* 0x0000000000017941 */ /* 0x000fea0003800000 */
.L_x_8844:
[----:B-1----:R-:W1:Y:S01]  /*1d90*/  DADD R26, R26, 1 ;  /* 0x3ff000001a1a7429 */ /* 0x002e620000000000 */
[----:B------:R-:W-:Y:S01]  /*1da0*/  IMAD.MOV.U32 R25, RZ, RZ, 0x8 ;  /* 0x00000008ff197424 */ /* 0x000fe200078e00ff */
[----:B------:R-:W-:Y:S03]  /*1db0*/  BSSY B1, `(.L_x_8846) ;  /* 0x0000015000017945 */ /* 0x000fe60003800000 */
[----:B------:R-:W-:Y:S01]  /*1dc0*/  IMAD.WIDE.U32 R24, R24, R25, c[0x0][0x168] ;  /* 0x00005a0018187625 */ /* 0x000fe200078e0019 */
[----:B-1----:R-:W1:Y:S04]  /*1dd0*/  MUFU.RCP64H R5, R27 ;  /* 0x0000001b00057308 */ /* 0x002e680000001800 */
[----:B------:R-:W-:Y:S01]  /*1de0*/  IADD3 R4, R27, 0x300402, RZ ;  /* 0x003004021b047810 */ /* 0x000fe20007ffe0ff */
[----:B0-----:R-:W-:-:S03]  /*1df0*/  IMAD.WIDE R24, R3, 0x10, R24 ;  /* 0x0000001003187825 */ /* 0x001fc600078e0218 */
[----:B------:R-:W-:Y:S02]  /*1e00*/  FSETP.GEU.AND P0, PT, |R4|, 5.8789094863358348022e-39, PT ;  /* 0x004004020400780b */ /* 0x000fe40003f0e200 */
[----:B------:R0:W-:Y:S04]  /*1e10*/  STG.E.128 [R24.64], R8 ;  /* 0x0000000818007986 */ /* 0x0001e8000c101d04 */
[----:B------:R0:W-:Y:S01]  /*1e20*/  STG.E.128 [R24.64+0x800], R20 ;  /* 0x0008001418007986 */ /* 0x0001e2000c101d04 */
[----:B-12---:R-:W1:-:S03]  /*1e30*/  DFMA R6, -R26, R4, 1 ;  /* 0x3ff000001a06742b */ /* 0x006e460000000104 */
[----:B------:R0:W-:Y:S03]  /*1e40*/  STG.E.128 [R24.64+0x1000], R16 ;  /* 0x0010001018007986 */ /* 0x0001e6000c101d04 */
[----:B-1----:R-:W1:-:S06]  /*1e50*/  DFMA R6, R6, R6, R6 ;  /* 0x000000060606722b */ /* 0x002e4c0000000006 */
[----:B-1----:R-:W1:-:S06]  /*1e60*/  DFMA R6, R4, R6, R4 ;  /* 0x000000060406722b */ /* 0x002e4c0000000004 */
[----:B-1----:R-:W1:-:S06]  /*1e70*/  DFMA R2, -R26, R6, 1 ;  /* 0x3ff000001a02742b */ /* 0x002e4c0000000106 */
[----:B-1----:R0:W1:Y:S01]  /*1e80*/  DFMA R6, R6, R2, R6 ;  /* 0x000000020606722b */ /* 0x0020620000000006 */
[----:B------:R-:W-:Y:S05]  /*1e90*/  @P0 BRA `(.L_x_8847) ;  /* 0x0000006000000947 */ /* 0x000fea0003800000 */
[----:B0-----:R-:W-:Y:S01]  /*1ea0*/  LOP3.LUT R2, R27, 0x7fffffff, RZ, 0xc0, !PT ;  /* 0x7fffffff1b027812 */ /* 0x001fe200078ec0ff */
[----:B------:R-:W-:Y:S01]  /*1eb0*/  IMAD.MOV.U32 R4, RZ, RZ, R26 ;  /* 0x000000ffff047224 */ /* 0x000fe200078e001a */
[----:B------:R-:W-:Y:S01]  /*1ec0*/  MOV R0, 0x1f00 ;  /* 0x00001f0000007802 */ /* 0x000fe20000000f00 */
[----:B------:R-:W-:Y:S01]  /*1ed0*/  IMAD.MOV.U32 R5, RZ, RZ, R27 ;  /* 0x000000ffff057224 */ /* 0x000fe200078e001b */
[----:B------:R-:W-:Y:S02]  /*1ee0*/  IADD3 R2, R2, -0x100000, RZ ;  /* 0xfff0000002027810 */ /* 0x000fe40007ffe0ff */
[----:B-1-3--:R-:W-:Y:S05]  /*1ef0*/  CALL.REL.NOINC `($__internal_10_$__cuda_sm20_dblrcp_rn_slowpath_v3) ;  /* 0x0000285000007944 */ /* 0x00afea0003c00000 */
.L_x_8847:
[----:B------:R-:W-:Y:S05]  /*1f00*/  BSYNC B1 ;  /* 0x0000000000017941 */ /* 0x000fea0003800000 */
.L_x_8846:
[----:B---3--:R-:W-:-:S04]  /*1f10*/  DMUL R14, R14, R28 ;  /* 0x0000001c0e0e7228 */ /* 0x008fc80000000000 */
[----:B-1----:R-:W1:-:S07]  /*1f20*/  DMUL R12, R12, R6 ;  /* 0x000000060c0c7228 */ /* 0x002e4e0000000000 */
[----:B-1----:R-:W-:Y:S01]  /*1f30*/  STG.E.128 [R24.64+0x1800], R12 ;  /* 0x0018000c18007986 */ /* 0x002fe2000c101d04 */
[----:B------:R-:W-:Y:S05]  /*1f40*/  EXIT ;  /* 0x000000000000794d */ /* 0x000fea0003800000 */
.L_x_8815:
        /* <DEDUP_REMOVED lines=10> */
[----:B------:R-:W-:Y:S02]  /*1ff0*/  CS2R R44, SRZ ;  /* 0x00000000002c7805 */ /* 0x000fe4000001ff00 */
[----:B------:R-:W-:Y:S01]  /*2000*/  @!P0 IMAD.WIDE.U32 R14, R14, R15, c[0x0][0x178] ;  /* 0x00005e000e0e8625 */ /* 0x000fe200078e000f */
[----:B------:R0:W5:Y:S01]  /*2010*/  @!P0 LDG.E.64 R8, [R12.64] ;  /* 0x000000040c088981 */ /* 0x000162000c1e1b00 */
[----:B------:R-:W-:-:S03]  /*2020*/  CS2R R40, SRZ ;  /* 0x0000000000287805 */ /* 0x000fc6000001ff00 */
[----:B------:R1:W5:Y:S03]  /*2030*/  @!P0 LDG.E.64 R4, [R14.64] ;  /* 0x000000040e048981 */ /* 0x000366000c1e1b00 */
[----:B------:R-:W-:Y:S01]  /*2040*/  @!P5 IMAD.IADD R6, R10, 0x1, R0 ;  /* 0x000000010a06d824 */ /* 0x000fe200078e0200 */
[----:B------:R-:W-:-:S04]  /*2050*/  @!P5 IADD3 R0, R0, 0x80, RZ ;  /* 0x000000800000d810 */ /* 0x000fc80007ffe0ff */
[----:B------:R-:W-:-:S13]  /*2060*/  ISETP.GE.AND P6, PT, R0, R3, PT ;  /* 0x000000030000720c */ /* 0x000fda0003fc6270 */
        /* <DEDUP_REMOVED lines=11> */
[----:B------:R-:W-:Y:S02]  /*2120*/  ISETP.GE.AND P4, PT, R0, R3, PT ;  /* 0x000000030000720c */ /* 0x000fe40003f86270 */
[----:B------:R-:W-:-:S05]  /*2130*/  @!P5 MOV R11, 0x8 ;  /* 0x00000008000bd802 */ /* 0x000fca0000000f00 */
[----:B------:R-:W-:-:S04]  /*2140*/  @!P5 IMAD.WIDE.U32 R16, R6, R11, c[0x0][0x170] ;  /* 0x00005c000610d625 */ /* 0x000fc800078e000b */
[----:B0-----:R-:W-:Y:S01]  /*2150*/  @!P5 IMAD.WIDE.U32 R12, R6, R11, c[0x0][0x178] ;  /* 0x00005e00060cd625 */ /* 0x001fe200078e000b */
[----:B------:R0:W5:Y:S03]  /*2160*/  @!P5 LDG.E.64 R46, [R16.64] ;  /* 0x00000004102ed981 */ /* 0x000166000c1e1b00 */
[----:B------:R-:W-:Y:S01]  /*2170*/  @!P4 IMAD.IADD R6, R10, 0x1, R0 ;  /* 0x000000010a06c824 */ /* 0x000fe200078e0200 */
[----:B------:R-:W-:Y:S01]  /*2180*/  @!P4 IADD3 R0, R0, 0x80, RZ ;  /* 0x000000800000c810 */ /* 0x000fe20007ffe0ff */
[----:B------:R-:W-:Y:S01]  /*2190*/  @!P6 IMAD.MOV.U32 R19, RZ, RZ, 0x8 ;  /* 0x00000008ff13e424 */ /* 0x000fe200078e00ff */
[----:B------:R2:W5:Y:S02]  /*21a0*/  @!P5 LDG.E.64 R44, [R12.64] ;  /* 0x000000040c2cd981 */ /* 0x000564000c1e1b00 */
[----:B------:R-:W-:Y:S01]  /*21b0*/  ISETP.GE.AND P5, PT, R0, R3, PT ;  /* 0x000000030000720c */ /* 0x000fe20003fa6270 */
[----:B-1----:R-:W-:Y:S01]  /*21c0*/  @!P6 IMAD.WIDE.U32 R14, R18, R19, c[0x0][0x170] ;  /* 0x00005c00120ee625 */ /* 0x002fe200078e0013 */
[----:B------:R-:W-:-:S03]  /*21d0*/  CS2R R42, SRZ ;  /* 0x00000000002a7805 */ /* 0x000fc6000001ff00 */
[----:B------:R-:W-:Y:S01]  /*21e0*/  @!P1 IMAD.MOV.U32 R21, RZ, RZ, 0x8 ;  /* 0x00000008ff159424 */ /* 0x000fe200078e00ff */
[----:B------:R1:W5:Y:S01]  /*21f0*/  @!P6 LDG.E.64 R40, [R14.64] ;  /* 0x000000040e28e981 */ /* 0x000362000c1e1b00 */
[----:B------:R-:W-:Y:S02]  /*2200*/  @!P2 IMAD.MOV.U32 R38, RZ, RZ, 0x8 ;  /* 0x00000008ff26a424 */ /* 0x000fe400078e00ff */
[----:B------:R-:W-:Y:S01]  /*2210*/  @!P1 IMAD.WIDE.U32 R36, R20, R21, c[0x0][0x170] ;  /* 0x00005c0014249625 */ /* 0x000fe200078e0015 */
[----:B------:R-:W-:Y:S01]  /*2220*/  CS2R R28, SRZ ;  /* 0x00000000001c7805 */ /* 0x000fe2000001ff00 */
[----:B------:R-:W-:Y:S01]  /*2230*/  CS2R R26, SRZ ;  /* 0x00000000001a7805 */ /* 0x000fe2000001ff00 */
[----:B------:R-:W-:Y:S01]  /*2240*/  CS2R R34, SRZ ;  /* 0x0000000000227805 */ /* 0x000fe2000001ff00 */
[----:B------:R-:W-:Y:S01]  /*2250*/  @!P6 IMAD.WIDE.U32 R18, R18, R19, c[0x0][0x178] ;  /* 0x00005e001212e625 */ /* 0x000fe200078e0013 */
[----:B------:R-:W-:Y:S01]  /*2260*/  CS2R R32, SRZ ;  /* 0x0000000000207805 */ /* 0x000fe2000001ff00 */
[----:B------:R3:W5:Y:S02]  /*2270*/  @!P1 LDG.E.64 R42, [R36.64] ;  /* 0x00000004242a9981 */ /* 0x000764000c1e1b00 */
[CC--:B-1----:R-:W-:Y:S01]  /*2280*/  @!P2 IMAD.WIDE.U32 R14, R7.reuse, R38.reuse, c[0x0][0x170] ;  /* 0x00005c00070ea625 */ /* 0x0c2fe200078e0026 */
[----:B------:R-:W-:Y:S01]  /*2290*/  CS2R R30, SRZ ;  /* 0x00000000001e7805 */ /* 0x000fe2000001ff00 */
[----:B------:R1:W5:Y:S02]  /*22a0*/  @!P6 LDG.E.64 R34, [R18.64] ;  /* 0x000000041222e981 */ /* 0x000364000c1e1b00 */
[----:B------:R-:W-:-:S02]  /*22b0*/  @!P2 IMAD.WIDE.U32 R38, R7, R38, c[0x0][0x178] ;  /* 0x00005e000726a625 */ /* 0x000fc400078e0026 */
[----:B------:R4:W5:Y:S02]  /*22c0*/  @!P2 LDG.E.64 R28, [R14.64] ;  /* 0x000000040e1ca981 */ /* 0x000964000c1e1b00 */
[----:B--2---:R-:W-:Y:S02]  /*22d0*/  @!P1 IMAD.WIDE.U32 R12, R20, R21, c[0x0][0x178] ;  /* 0x00005e00140c9625 */ /* 0x004fe400078e0015 */
[----:B------:R2:W5:Y:S02]  /*22e0*/  @!P2 LDG.E.64 R26, [R38.64] ;  /* 0x00000004261aa981 */ /* 0x000564000c1e1b00 */
[----:B------:R-:W-:Y:S02]  /*22f0*/  @!P4 IMAD.MOV.U32 R7, RZ, RZ, 0x8 ;  /* 0x00000008ff07c424 */ /* 0x000fe400078e00ff */
[----:B------:R-:W-:Y:S01]  /*2300*/  @!P5 IMAD.IADD R0, R10, 0x1, R0 ;  /* 0x000000010a00d824 */ /* 0x000fe200078e0200 */
[----:B------:R0:W5:Y:S01]  /*2310*/  @!P1 LDG.E.64 R32, [R12.64] ;  /* 0x000000040c209981 */ /* 0x000162000c1e1b00 */
[----:B---3--:R-:W-:-:S02]  /*2320*/  @!P5 IMAD.MOV.U32 R37, RZ, RZ, 0x8 ;  /* 0x00000008ff25d424 */ /* 0x008fc400078e00ff */
[----:B------:R-:W-:Y:S01]  /*2330*/  @!P3 IMAD.MOV.U32 R11, RZ, RZ, 0x8 ;  /* 0x00000008ff0bb424 */ /* 0x000fe200078e00ff */
[----:B------:R-:W-:Y:S01]  /*2340*/  CS2R R24, SRZ ;  /* 0x0000000000187805 */ /* 0x000fe2000001ff00 */
[CC--:B----4-:R-:W-:Y:S01]  /*2350*/  @!P4 IMAD.WIDE.U32 R14, R6.reuse, R7.reuse, c[0x0][0x170] ;  /* 0x00005c00060ec625 */ /* 0x0d0fe200078e0007 */
[----:B------:R-:W-:Y:S01]  /*2360*/  CS2R R20, SRZ ;  /* 0x0000000000147805 */ /* 0x000fe2000001ff00 */
[----:B-1----:R-:W-:Y:S01]  /*2370*/  CS2R R18, SRZ ;  /* 0x0000000000127805 */ /* 0x002fe2000001ff00 */
[----:B------:R-:W-:Y:S01]  /*2380*/  CS2R R22, SRZ ;  /* 0x0000000000167805 */ /* 0x000fe2000001ff00 */
[----:B--2---:R-:W-:Y:S01]  /*2390*/  @!P4 IMAD.WIDE.U32 R38, R6, R7, c[0x0][0x178] ;  /* 0x00005e000626c625 */ /* 0x004fe200078e0007 */
[----:B0-----:R-:W-:Y:S02]  /*23a0*/  CS2R R16, SRZ ;  /* 0x0000000000107805 */ /* 0x001fe4000001ff00 */
[----:B------:R0:W5:Y:S01]  /*23b0*/  @!P4 LDG.E.64 R20, [R14.64] ;  /* 0x000000040e14c981 */ /* 0x000162000c1e1b00 */
[----:B------:R-:W-:-:S03]  /*23c0*/  @!P5 IMAD.WIDE.U32 R6, R0, R37, c[0x0][0x170] ;  /* 0x00005c000006d625 */ /* 0x000fc600078e0025 */
[----:B------:R0:W5:Y:S01]  /*23d0*/  @!P4 LDG.E.64 R18, [R38.64] ;  /* 0x000000042612c981 */ /* 0x000162000c1e1b00 */
[----:B------:R-:W-:-:S03]  /*23e0*/  @!P3 IMAD.WIDE.U32 R48, R2, R11, c[0x0][0x170] ;  /* 0x00005c000230b625 */ /* 0x000fc600078e000b */
[----:B------:R0:W5:Y:S01]  /*23f0*/  @!P5 LDG.E.64 R22, [R6.64] ;  /* 0x000000040616d981 */ /* 0x000162000c1e1b00 */
[----:B------:R-:W-:-:S03]  /*2400*/  @!P3 IMAD.WIDE.U32 R12, R2, R11, c[0x0][0x178] ;  /* 0x00005e00020cb625 */ /* 0x000fc600078e000b */
[----:B------:R0:W5:Y:S01]  /*2410*/  @!P3 LDG.E.64 R30, [R48.64] ;  /* 0x00000004301eb981 */ /* 0x000162000c1e1b00 */
[----:B------:R-:W-:-:S03]  /*2420*/  @!P5 IMAD.WIDE.U32 R36, R0, R37, c[0x0][0x178] ;  /* 0x00005e000024d625 */ /* 0x000fc600078e0025 */
[----:B------:R0:W5:Y:S04]  /*2430*/  @!P3 LDG.E.64 R24, [R12.64] ;  /* 0x000000040c18b981 */ /* 0x000168000c1e1b00 */
[----:B------:R0:W5:Y:S01]  /*2440*/  @!P5 LDG.E.64 R16, [R36.64] ;  /* 0x000000042410d981 */ /* 0x000162000c1e1b00 */
[----:B------:R-:W-:Y:S01]  /*2450*/  BSSY B1, `(.L_x_8848) ;  /* 0x000003b000017945 */ /* 0x000fe20003800000 */
[----:B------:R-:W-:Y:S05]  /*2460*/  @P0 BRA `(.L_x_8849) ;  /* 0x0000039000000947 */ /* 0x000fea0003800000 */
[----:B0-----:R-:W-:Y:S01]  /*2470*/  IMAD.MOV.U32 R6, RZ, RZ, 0x652b82fe ;  /* 0x652b82feff067424 */ /* 0x001fe200078e00ff */
[----:B------:R-:W-:Y:S01]  /*2480*/  BSSY B0, `(.L_x_8850) ;  /* 0x0000024000007945 */ /* 0x000fe20003800000 */
[----:B------:R-:W-:Y:S02]  /*2490*/  IMAD.MOV.U32 R7, RZ, RZ, 0x3ff71547 ;  /* 0x3ff71547ff077424 */ /* 0x000fe400078e00ff */
[----:B------:R-:W-:-:S02]  /*24a0*/  IMAD.MOV.U32 R36, RZ, RZ, 0x69ce2bdf ;  /* 0x69ce2bdfff247424 */ /* 0x000fc400078e00ff */
[----:B------:R-:W-:Y:S02]  /*24b0*/  IMAD.MOV.U32 R37, RZ, RZ, 0x3e5ade15 ;  /* 0x3e5ade15ff257424 */ /* 0x000fe400078e00ff */
[----:B-----5:R-:W0:-:S06]  /*24c0*/  DFMA R6, -R4, R6, 6.75539944105574400000e+15 ;  /* 0x433800000406742b */ /* 0x020e0c0000000106 */
        /* <DEDUP_REMOVED lines=31> */
.L_x_8851:
[----:B------:R-:W-:Y:S05]  /*26c0*/  BSYNC B0 ;  /* 0x0000000000007941 */ /* 0x000fea0003800000 */
.L_x_8850:
        /* <DEDUP_REMOVED lines=13> */
[----:B------:R-:W-:Y:S01]  /*27a0*/  MOV R0, 0x27e0 ;  /* 0x000027e000007802 */ /* 0x000fe20000000f00 */
[----:B------:R-:W-:Y:S01]  /*27b0*/  IMAD.MOV.U32 R5, RZ, RZ, R15 ;  /* 0x000000ffff057224 */ /* 0x000fe200078e000f */
[----:B------:R-:W-:Y:S02]  /*27c0*/  IADD3 R2, R2, -0x100000, RZ ;  /* 0xfff0000002027810 */ /* 0x000fe40007ffe0ff */
[----:B01----:R-:W-:Y:S05]  /*27d0*/  CALL.REL.NOINC `($__internal_10_$__cuda_sm20_dblrcp_rn_slowpath_v3) ;  /* 0x00001f7000007944 */ /* 0x003fea0003c00000 */
.L_x_8853:
[----:B------:R-:W-:Y:S05]  /*27e0*/  BSYNC B2 ;  /* 0x0000000000027941 */ /* 0x000fea0003800000 */
.L_x_8852:
[----:B-1----:R1:W2:-:S06]  /*27f0*/  DMUL R8, R6, R8 ;  /* 0x0000000806087228 */ /* 0x00228c0000000000 */
.L_x_8849:
[----:B------:R-:W-:Y:S05]  /*2800*/  BSYNC B1 ;  /* 0x0000000000017941 */ /* 0x000fea0003800000 */
.L_x_8848:
[----:B0-----:R-:W0:Y:S01]  /*2810*/  S2R R12, SR_TID.X ;  /* 0x00000000000c7919 */ /* 0x001e220000002100 */
[----:B------:R-:W-:Y:S01]  /*2820*/  BSSY B1, `(.L_x_8854) ;  /* 0x000003b000017945 */ /* 0x000fe20003800000 */
[----:B0-----:R-:W-:-:S04]  /*2830*/  IADD3 R14, R12, 0x80, RZ ;  /* 0x000000800c0e7810 */ /* 0x001fc80007ffe0ff */
[----:B------:R-:W-:-:S13]  /*2840*/  ISETP.GE.AND P0, PT, R14, R3, PT ;  /* 0x000000030e00720c */ /* 0x000fda0003f06270 */
[----:B------:R-:W-:Y:S05]  /*2850*/  @P0 BRA `(.L_x_8855) ;  /* 0x0000037000000947 */ /* 0x000fea0003800000 */
[----:B-----5:R-:W-:Y:S01]  /*2860*/  IMAD.MOV.U32 R4, RZ, RZ, 0x652b82fe ;  /* 0x652b82feff047424 */ /* 0x020fe200078e00ff */
[----:B------:R-:W-:Y:S01]  /*2870*/  BSSY B0, `(.L_x_8856) ;  /* 0x0000024000007945 */ /* 0x000fe20003800000 */
[----:B------:R-:W-:Y:S02]  /*2880*/  IMAD.MOV.U32 R5, RZ, RZ, 0x3ff71547 ;  /* 0x3ff71547ff057424 */ /* 0x000fe400078e00ff */
[----:B------:R-:W-:Y:S02]  /*2890*/  IMAD.MOV.U32 R38, RZ, RZ, 0x69ce2bdf ;  /* 0x69ce2bdfff267424 */ /* 0x000fe400078e00ff */
        /* <DEDUP_REMOVED lines=33> */
.L_x_8857:
[----:B------:R-:W-:Y:S05]  /*2ab0*/  BSYNC B0 ;  /* 0x0000000000007941 */ /* 0x000fea0003800000 */
.L_x_8856:
        /* <DEDUP_REMOVED lines=14> */
[----:B012---:R-:W-:Y:S05]  /*2ba0*/  CALL.REL.NOINC `($__internal_10_$__cuda_sm20_dblrcp_rn_slowpath_v3) ;  /* 0x00001ba000007944 */ /* 0x007fea0003c00000 */
.L_x_8859:
[----:B------:R-:W-:Y:S05]  /*2bb0*/  BSYNC B2 ;  /* 0x0000000000027941 */ /* 0x000fea0003800000 */
.L_x_8858:
[----:B-1----:R1:W3:-:S06]  /*2bc0*/  DMUL R46, R6, R46 ;  /* 0x0000002e062e7228 */ /* 0x0022cc0000000000 */
.L_x_8855:
[----:B------:R-:W-:Y:S05]  /*2bd0*/  BSYNC B1 ;  /* 0x0000000000017941 */ /* 0x000fea0003800000 */
.L_x_8854:
[----:B------:R-:W-:Y:S01]  /*2be0*/  IADD3 R0, R12, 0x100, RZ ;  /* 0x000001000c007810 */ /* 0x000fe20007ffe0ff */
[----:B------:R-:W-:Y:S03]  /*2bf0*/  BSSY B1, `(.L_x_8860) ;  /* 0x000003c000017945 */ /* 0x000fe60003800000 */
[----:B------:R-:W-:-:S13]  /*2c00*/  ISETP.GE.AND P0, PT, R0, R3, PT ;  /* 0x000000030000720c */ /* 0x000fda0003f06270 */
[----:B------:R-:W-:Y:S05]  /*2c10*/  @P0 BRA `(.L_x_8861) ;  /* 0x0000039000000947 */ /* 0x000fea0003800000 */
[----:B-----5:R-:W-:Y:S01]  /*2c20*/  IMAD.MOV.U32 R4, RZ, RZ, 0x652b82fe ;  /* 0x652b82feff047424 */ /* 0x020fe200078e00ff */
        /* <DEDUP_REMOVED lines=31> */
[----:B------:R-:W-:Y:S01]  /*2e20*/  @!P1 IADD3 R4, R4, -R5, RZ ;  /* 0x8000000504049210 */ /* 0x000fe20007ffe0ff */
[----:B------:R-:W-:-:S03]  /*2e30*/  @!P1 IMAD R7, R5, 0x100000, R7 ;  /* 0x0010000005079824 */ /* 0x000fc600078e0207 */
[----:B------:R-:W-:Y:S01]  /*2e40*/  @!P1 LEA R5, R4, 0x3ff00000, 0x14 ;  /* 0x3ff0000004059811 */ /* 0x000fe200078ea0ff */
[----:B------:R-:W-:-:S06]  /*2e50*/  @!P1 IMAD.MOV.U32 R4, RZ, RZ, RZ ;  /* 0x000000ffff049224 */ /* 0x000fcc00078e00ff */
[----:B------:R0:W1:-:S06]  /*2e60*/  @!P1 DMUL R36, R6, R4 ;  /* 0x0000000406249228 */ /* 0x00004c0000000000 */
.L_x_8863:
[----:B------:R-:W-:Y:S05]  /*2e70*/  BSYNC B0 ;  /* 0x0000000000007941 */ /* 0x000fea0003800000 */
.L_x_8862:
        /* <DEDUP_REMOVED lines=16> */
[----:B0123--:R-:W-:Y:S05]  /*2f80*/  CALL.REL.NOINC `($__internal_10_$__cuda_sm20_dblrcp_rn_slowpath_v3) ;  /* 0x000017c000007944 */ /* 0x00ffea0003c00000 */
.L_x_8865:
[----:B------:R-:W-:Y:S05]  /*2f90*/  BSYNC B2 ;  /* 0x0000000000027941 */ /* 0x000fea0003800000 */
.L_x_8864:
[----:B-1----:R1:W4:-:S06]  /*2fa0*/  DMUL R40, R6, R40 ;  /* 0x0000002806287228 */ /* 0x00230c0000000000 */
.L_x_8861:
[----:B------:R-:W-:Y:S05]  /*2fb0*/  BSYNC B1 ;  /* 0x0000000000017941 */ /* 0x000fea0003800000 */
.L_x_8860:
        /* <DEDUP_REMOVED lines=34> */
[----:B------:R-:W-:Y:S01]  /*31e0*/  @!P1 IMAD.MOV.U32 R32, RZ, RZ, RZ ;  /* 0x000000ffff209224 */ /* 0x000fe200078e00ff */
[----:B------:R-:W-:Y:S02]  /*31f0*/  FSEL R7, R7, RZ, !P0 ;  /* 0x000000ff07077208 */ /* 0x000fe40004000000 */
[----:B------:R-:W-:-:S05]  /*3200*/  @!P1 SHF.R.S32.HI R5, RZ, 0x1, R0 ;  /* 0x00000001ff059819 */ /* 0x000fca0000011400 */
[----:B------:R-:W-:Y:S02]  /*3210*/  @!P1 IMAD.IADD R4, R4, 0x1, -R5 ;  /* 0x0000000104049824 */ /* 0x000fe400078e0a05 */
[----:B------:R-:W-:-:S03]  /*3220*/  @!P1 IMAD R5, R5, 0x100000, R35 ;  /* 0x0010000005059824 */ /* 0x000fc600078e0223 */
[----:B------:R-:W-:Y:S01]  /*3230*/  @!P1 LEA R33, R4, 0x3ff00000, 0x14 ;  /* 0x3ff0000004219811 */ /* 0x000fe200078ea0ff */
[----:B------:R-:W-:-:S06]  /*3240*/  @!P1 IMAD.MOV.U32 R4, RZ, RZ, R34 ;  /* 0x000000ffff049224 */ /* 0x000fcc00078e0022 */
[----:B------:R0:W1:-:S06]  /*3250*/  @!P1 DMUL R6, R4, R32 ;  /* 0x0000002004069228 */ /* 0x00004c0000000000 */
.L_x_8869:
[----:B------:R-:W-:Y:S05]  /*3260*/  BSYNC B0 ;  /* 0x0000000000007941 */ /* 0x000fea0003800000 */
.L_x_8868:
        /* <DEDUP_REMOVED lines=16> */
[----:B01234-:R-:W-:Y:S05]  /*3370*/  CALL.REL.NOINC `($__internal_10_$__cuda_sm20_dblrcp_rn_slowpath_v3) ;  /* 0x000013d000007944 */ /* 0x01ffea0003c00000 */
.L_x_8871:
[----:B------:R-:W-:Y:S05]  /*3380*/  BSYNC B2 ;  /* 0x0000000000027941 */ /* 0x000fea0003800000 */
.L_x_8870:
[----:B-1----:R1:W0:-:S06]  /*3390*/  DMUL R42, R6, R42 ;  /* 0x0000002a062a7228 */ /* 0x00220c0000000000 */
.L_x_8867:
[----:B------:R-:W-:Y:S05]  /*33a0*/  BSYNC B1 ;  /* 0x0000000000017941 */ /* 0x000fea0003800000 */
.L_x_8866:
[----:B------:R-:W-:Y:S01]  /*33b0*/  IADD3 R0, R12, 0x200, RZ ;  /* 0x000002000c007810 */ /* 0x000fe20007ffe0ff */
[----:B------:R-:W-:Y:S03]  /*33c0*/  BSSY B1, `(.L_x_8872) ;  /* 0x000003d000017945 */ /* 0x000fe60003800000 */
[----:B------:R-:W-:-:S13]  /*33d0*/  ISETP.GE.AND P0, PT, R0, R3, PT ;  /* 0x000000030000720c */ /* 0x000fda0003f06270 */
[----:B------:R-:W-:Y:S05]  /*33e0*/  @P0 BRA `(.L_x_8873) ;  /* 0x000003a000000947 */ /* 0x000fea0003800000 */
[----:B-----5:R-:W-:Y:S01]  /*33f0*/  IMAD.MOV.U32 R4, RZ, RZ, 0x652b82fe ;  /* 0x652b82feff047424 */ /* 0x020fe200078e00ff */
[----:B------:R-:W-:Y:S01]  /*3400*/  MOV R5, 0x3ff71547 ;  /* 0x3ff7154700057802 */ /* 0x000fe20000000f00 */
[----:B0-----:R-:W-:Y:S01]  /*3410*/  IMAD.MOV.U32 R34, RZ, RZ, 0x69ce2bdf ;  /* 0x69ce2bdfff227424 */ /* 0x001fe200078e00ff */
[----:B------:R-:W-:Y:S01]  /*3420*/  BSSY B0, `(.L_x_8874) ;  /* 0x0000023000007945 */ /* 0x000fe20003800000 */
[----:B------:R-:W-:-:S03]  /*3430*/  IMAD.MOV.U32 R35, RZ, RZ, 0x3e5ade15 ;  /* 0x3e5ade15ff237424 */ /* 0x000fc600078e00ff */
        /* <DEDUP_REMOVED lines=33> */
.L_x_8875:
[----:B------:R-:W-:Y:S05]  /*3650*/  BSYNC B0 ;  /* 0x0000000000007941 */ /* 0x000fea0003800000 */
.L_x_8874:
        /* <DEDUP_REMOVED lines=17> */
.L_x_8877:
[----:B------:R-:W-:Y:S05]  /*3770*/  BSYNC B2 ;  /* 0x0000000000027941 */ /* 0x000fea0003800000 */
.L_x_8876:
[----:B-1----:R1:W0:-:S06]  /*3780*/  DMUL R28, R6, R28 ;  /* 0x0000001c061c7228 */ /* 0x00220c0000000000 */
.L_x_8873:
[----:B------:R-:W-:Y:S05]  /*3790*/  BSYNC B1 ;  /* 0x0000000000017941 */ /* 0x000fea0003800000 */
.L_x_8872:
        /* <DEDUP_REMOVED lines=37> */
[----:B------:R-:W-:Y:S01]  /*39f0*/  @!P1 IMAD.IADD R4, R4, 0x1, -R5 ;  /* 0x0000000104049824 */ /* 0x000fe200078e0a05 */
[----:B------:R-:W-:-:S04]  /*3a00*/  @!P1 LEA R5, R5, R27, 0x14 ;  /* 0x0000001b05059211 */ /* 0x000fc800078ea0ff */
[----:B------:R-:W-:Y:S01]  /*3a10*/  @!P1 LEA R25, R4, 0x3ff00000, 0x14 ;  /* 0x3ff0000004199811 */ /* 0x000fe200078ea0ff */
[----:B------:R-:W-:-:S06]  /*3a20*/  @!P1 IMAD.MOV.U32 R4, RZ, RZ, R26 ;  /* 0x000000ffff049224 */ /* 0x000fcc00078e001a */
[----:B------:R0:W1:-:S06]  /*3a30*/  @!P1 DMUL R6, R4, R24 ;  /* 0x0000001804069228 */ /* 0x00004c0000000000 */
.L_x_8881:
[----:B------:R-:W-:Y:S05]  /*3a40*/  BSYNC B0 ;  /* 0x0000000000007941 */ /* 0x000fea0003800000 */
.L_x_8880:
        /* <DEDUP_REMOVED lines=17> */
.L_x_8883:
[----:B------:R-:W-:Y:S05]  /*3b60*/  BSYNC B2 ;  /* 0x0000000000027941 */ /* 0x000fea0003800000 */
.L_x_8882:
[----:B-1----:R1:W0:-:S06]  /*3b70*/  DMUL R30, R6, R30 ;  /* 0x0000001e061e7228 */ /* 0x00220c0000000000 */
.L_x_8879:
[----:B------:R-:W-:Y:S05]  /*3b80*/  BSYNC B1 ;  /* 0x0000000000017941 */ /* 0x000fea0003800000 */
.L_x_8878:
        /* <DEDUP_REMOVED lines=42> */
.L_x_8887:
[----:B------:R-:W-:Y:S05]  /*3e30*/  BSYNC B0 ;  /* 0x0000000000007941 */ /* 0x000fea0003800000 */
.L_x_8886:
        /* <DEDUP_REMOVED lines=17> */
.L_x_8889:
[----:B------:R-:W-:Y:S05]  /*3f50*/  BSYNC B2 ;  /* 0x0000000000027941 */ /* 0x000fea0003800000 */
.L_x_8888:
[----:B-1----:R1:W0:-:S06]  /*3f60*/  DMUL R20, R6, R20 ;  /* 0x0000001406147228 */ /* 0x00220c0000000000 */
.L_x_8885:
[----:B------:R-:W-:Y:S05]  /*3f70*/  BSYNC B1 ;  /* 0x0000000000017941 */ /* 0x000fea0003800000 */
.L_x_8884:
        /* <DEDUP_REMOVED lines=42> */
.L_x_8893:
[----:B------:R-:W-:Y:S05]  /*4220*/  BSYNC B0 ;  /* 0x0000000000007941 */ /* 0x000fea0003800000 */
.L_x_8892:
        /* <DEDUP_REMOVED lines=17> */
.L_x_8895:
[----:B------:R-:W-:Y:S05]  /*4340*/  BSYNC B2 ;  /* 0x0000000000027941 */ /* 0x000fea0003800000 */
.L_x_8894:
[----:B-1----:R1:W0:-:S06]  /*4350*/  DMUL R22, R6, R22 ;  /* 0x0000001606167228 */ /* 0x00220c0000000000 */
.L_x_8891:
[----:B------:R-:W-:Y:S05]  /*4360*/  BSYNC B1 ;  /* 0x0000000000017941 */ /* 0x000fea0003800000 */
.L_x_8890:
[----:B------:R-:W-:Y:S01]  /*4370*/  ISETP.GE.AND P0, PT, R12, R3, PT ;  /* 0x000000030c00720c */ /* 0x000fe20003f06270 */
[----:B------:R-:W-:Y:S01]  /*4380*/  BSSY B0, `(.L_x_8896) ;  /* 0x0000034000007945 */ /* 0x000fe20003800000 */
[----:B------:R-:W-:Y:S11]  /*4390*/  BSSY B1, `(.L_x_8897) ;  /* 0x000002c000017945 */ /* 0x000ff60003800000 */
[----:B------:R-:W-:Y:S05]  /*43a0*/  @P0 BRA `(.L_x_8898) ;  /* 0x000000d000000947 */ /* 0x000fea0003800000 */
[----:B-----5:R-:W1:Y:S02]  /*43b0*/  S2R R5, SR_TID.X ;  /* 0x0000000000057919 */ /* 0x020e640000002100 */
[----:B-1----:R-:W-:-:S02]  /*43c0*/  IMAD.MOV.U32 R7, RZ, RZ, 0x8 ;  /* 0x00000008ff077424 */ /* 0x002fc400078e00ff */
[----:B------:R-:W-:-:S05]  /*43d0*/  IMAD.MOV.U32 R12, RZ, RZ, R14 ;  /* 0x000000ffff0c7224 */ /* 0x000fca00078e000e */
[----:B------:R-:W-:Y:S01]  /*43e0*/  ISETP.GE.AND P0, PT, R12, R3, PT ;  /* 0x000000030c00720c */ /* 0x000fe20003f06270 */
[----:B------:R-:W-:-:S04]  /*43f0*/  IMAD.IADD R4, R10, 0x1, R5 ;  /* 0x000000010a047824 */ /* 0x000fc800078e0205 */
[----:B------:R-:W-:-:S05]  /*4400*/  IMAD.WIDE.U32 R4, R4, R7, c[0x0][0x168] ;  /* 0x00005a0004047625 */ /* 0x000fca00078e0007 */
[----:B--2---:R1:W-:Y:S03]  /*4410*/  STG.E.64 [R4.64], R8 ;  /* 0x0000000804007986 */ /* 0x0043e6000c101b04 */
[----:B------:R-:W-:Y:S05]  /*4420*/  @P0 BRA `(.L_x_8899) ;  /* 0x000000c000000947 */ /* 0x000fea0003800000 */
[----:B-1----:R-:W-:Y:S01]  /*4430*/  IMAD.IADD R4, R10, 0x1, R12 ;  /* 0x000000010a047824 */ /* 0x002fe200078e020c */
[----:B------:R-:W-:Y:S01]  /*4440*/  IADD3 R12, R12, 0x80, RZ ;  /* 0x000000800c0c7810 */ /* 0x000fe20007ffe0ff */
[----:B------:R-:W-:-:S04]  /*4450*/  IMAD.MOV.U32 R5, RZ, RZ, 0x8 ;  /* 0x00000008ff057424 */ /* 0x000fc800078e00ff */
[----:B------:R-:W-:-:S05]  /*4460*/  IMAD.WIDE.U32 R4, R4, R5, c[0x0][0x168] ;  /* 0x00005a0004047625 */ /* 0x000fca00078e0005 */
[----:B---3--:R1:W-:Y:S02]  /*4470*/  STG.E.64 [R4.64], R46 ;  /* 0x0000002e04007986 */ /* 0x0083e4000c101b04 */
.L_x_8898:
[----:B------:R-:W-:-:S13]  /*4480*/  ISETP.GE.AND P0, PT, R12, R3, PT ;  /* 0x000000030c00720c */ /* 0x000fda0003f06270 */
[----:B------:R-:W-:Y:S05]  /*4490*/  @P0 BRA `(.L_x_8900) ;  /* 0x000000c000000947 */ /* 0x000fea0003800000 */
[----:B-1---5:R-:W-:Y:S01]  /*44a0*/  IMAD.IADD R4, R10, 0x1, R12 ;  /* 0x000000010a047824 */ /* 0x022fe200078e020c */
[----:B------:R-:W-:Y:S01]  /*44b0*/  IADD3 R12, R12, 0x80, RZ ;  /* 0x000000800c0c7810 */ /* 0x000fe20007ffe0ff */
[----:B------:R-:W-:-:S04]  /*44c0*/  IMAD.MOV.U32 R5, RZ, RZ, 0x8 ;  /* 0x00000008ff057424 */ /* 0x000fc800078e00ff */
[----:B------:R-:W-:-:S05]  /*44d0*/  IMAD.WIDE.U32 R4, R4, R5, c[0x0][0x168] ;  /* 0x00005a0004047625 */ /* 0x000fca00078e0005 */
[----:B----4-:R1:W-:Y:S02]  /*44e0*/  STG.E.64 [R4.64], R40 ;  /* 0x0000002804007986 */ /* 0x0103e4000c101b04 */
.L_x_8899:
[----:B------:R-:W-:-:S13]  /*44f0*/  ISETP.GE.AND P0, PT, R12, R3, PT ;  /* 0x000000030c00720c */ /* 0x000fda0003f06270 */
[----:B------:R-:W-:Y:S05]  /*4500*/  @P0 BRA `(.L_x_8901) ;  /* 0x000000c000000947 */ /* 0x000fea0003800000 */
[----:B-1----:R-:W-:Y:S01]  /*4510*/  IADD3 R4, R10, R12, RZ ;  /* 0x0000000c0a047210 */ /* 0x002fe20007ffe0ff */
[----:B------:R-:W-:Y:S01]  /*4520*/  IMAD.MOV.U32 R5, RZ, RZ, 0x8 ;  /* 0x00000008ff057424 */ /* 0x000fe200078e00ff */
[----:B------:R-:W-:-:S03]  /*4530*/  IADD3 R12, R12, 0x80, RZ ;  /* 0x000000800c0c7810 */ /* 0x000fc60007ffe0ff */
[----:B------:R-:W-:-:S05]  /*4540*/  IMAD.WIDE.U32 R4, R4, R5, c[0x0][0x168] ;  /* 0x00005a0004047625 */ /* 0x000fca00078e0005 */
[----:B0-----:R0:W-:Y:S02]  /*4550*/  STG.E.64 [R4.64], R42 ;  /* 0x0000002a04007986 */ /* 0x0011e4000c101b04 */
.L_x_8900:
[----:B------:R-:W-:-:S13]  /*4560*/  ISETP.GE.AND P0, PT, R12, R3, PT ;  /* 0x000000030c00720c */ /* 0x000fda0003f06270 */
[----:B------:R-:W-:Y:S05]  /*4570*/  @P0 BRA `(.L_x_8902) ;  /* 0x000000d000000947 */ /* 0x000fea0003800000 */
[----:B01---5:R-:W-:Y:S01]  /*4580*/  IMAD.IADD R4, R10, 0x1, R12 ;  /* 0x000000010a047824 */ /* 0x023fe200078e020c */
[----:B------:R-:W-:Y:S01]  /*4590*/  IADD3 R12, R12, 0x80, RZ ;  /* 0x000000800c0c7810 */ /* 0x000fe20007ffe0ff */
[----:B------:R-:W-:-:S04]  /*45a0*/  IMAD.MOV.U32 R5, RZ, RZ, 0x8 ;  /* 0x00000008ff057424 */ /* 0x000fc800078e00ff */
[----:B------:R-:W-:-:S05]  /*45b0*/  IMAD.WIDE.U32 R4, R4, R5, c[0x0][0x168] ;  /* 0x00005a0004047625 */ /* 0x000fca00078e0005 */
[----:B------:R0:W-:Y:S02]  /*45c0*/  STG.E.64 [R4.64], R28 ;  /* 0x0000001c04007986 */ /* 0x0001e4000c101b04 */
.L_x_8901:
[----:B------:R-:W-:-:S13]  /*45d0*/  ISETP.GE.AND P0, PT, R12, R3, PT ;  /* 0x000000030c00720c */ /* 0x000fda0003f06270 */
[----:B------:R-:W-:Y:S01]  /*45e0*/  @P0 BREAK B1 ;  /* 0x0000000000010942 */ /* 0x000fe20003800000 */
[----:B------:R-:W-:Y:S05]  /*45f0*/  @P0 BRA `(.L_x_8903) ;  /* 0x000000c000000947 */ /* 0x000fea0003800000 */
[----:B01----:R-:W-:Y:S01]  /*4600*/  IMAD.IADD R4, R10, 0x1, R12 ;  /* 0x000000010a047824 */ /* 0x003fe200078e020c */
[----:B------:R-:W-:Y:S01]  /*4610*/  IADD3 R12, R12, 0x80, RZ ;  /* 0x000000800c0c7810 */ /* 0x000fe20007ffe0ff */
[----:B------:R-:W-:-:S04]  /*4620*/  IMAD.MOV.U32 R5, RZ, RZ, 0x8 ;  /* 0x00000008ff057424 */ /* 0x000fc800078e00ff */
[----:B------:R-:W-:-:S05]  /*4630*/  IMAD.WIDE.U32 R4, R4, R5, c[0x0][0x168] ;  /* 0x00005a0004047625 */ /* 0x000fca00078e0005 */
[----:B------:R0:W-:Y:S02]  /*4640*/  STG.E.64 [R4.64], R30 ;  /* 0x0000001e04007986 */ /* 0x0001e4000c101b04 */
.L_x_8902:
[----:B------:R-:W-:Y:S05]  /*4650*/  BSYNC B1 ;  /* 0x0000000000017941 */ /* 0x000fea0003800000 */
.L_x_8897:
[----:B------:R-:W-:-:S13]  /*4660*/  ISETP.GE.AND P0, PT, R12, R3, PT ;  /* 0x000000030c00720c */ /* 0x000fda0003f06270 */
[----:B01---5:R-:W-:Y:S01]  /*4670*/  @!P0 IMAD.IADD R4, R10, 0x1, R12 ;  /* 0x000000010a048824 */ /* 0x023fe200078e020c */
[----:B------:R-:W-:Y:S01]  /*4680*/  @!P0 IADD3 R12, R12, 0x80, RZ ;  /* 0x000000800c0c8810 */ /* 0x000fe20007ffe0ff */
[----:B------:R-:W-:-:S04]  /*4690*/  @!P0 IMAD.MOV.U32 R5, RZ, RZ, 0x8 ;  /* 0x00000008ff058424 */ /* 0x000fc800078e00ff */
[----:B------:R-:W-:-:S05]  /*46a0*/  @!P0 IMAD.WIDE.U32 R4, R4, R5, c[0x0][0x168] ;  /* 0x00005a0004048625 */ /* 0x000fca00078e0005 */
[----:B------:R0:W-:Y:S02]  /*46b0*/  @!P0 STG.E.64 [R4.64], R20 ;  /* 0x0000001404008986 */ /* 0x0001e4000c101b04 */
.L_x_8903:
[----:B------:R-:W-:Y:S05]  /*46c0*/  BSYNC B0 ;  /* 0x0000000000007941 */ /* 0x000fea0003800000 */
.L_x_8896:
[----:B------:R-:W-:Y:S01]  /*46d0*/  WARPSYNC 0xffffffff ;  /* 0xffffffff00007948 */ /* 0x000fe20003800000 */
[----:B------:R-:W-:-:S13]  /*46e0*/  ISETP.GE.AND P0, PT, R12, R3, PT ;  /* 0x000000030c00720c */ /* 0x000fda0003f06270 */
[----:B------:R-:W-:Y:S05]  /*46f0*/  @P0 EXIT ;  /* 0x000000000000094d */ /* 0x000fea0003800000 */
[----:B------:R-:W-:Y:S02]  /*4700*/  IMAD.IADD R2, R10, 0x1, R12 ;  /* 0x000000010a027824 */ /* 0x000fe400078e020c */
[----:B------:R-:W-:-:S04]  /*4710*/  IMAD.MOV.U32 R3, RZ, RZ, 0x8 ;  /* 0x00000008ff037424 */ /* 0x000fc800078e00ff */
[----:B------:R-:W-:-:S05]  /*4720*/  IMAD.WIDE.U32 R2, R2, R3, c[0x0][0x168] ;  /* 0x00005a0002027625 */ /* 0x000fca00078e0003 */
[----:B0-----:R-:W-:Y:S01]  /*4730*/  STG.E.64 [R2.64], R22 ;  /* 0x0000001602007986 */ /* 0x001fe2000c101b04 */
[----:B------:R-:W-:Y:S05]  /*4740*/  EXIT ;  /* 0x000000000000794d */ /* 0x000fea0003800000 */
        .weak           $__internal_10_$__cuda_sm20_dblrcp_rn_slowpath_v3
        .type           $__internal_10_$__cuda_sm20_dblrcp_rn_slowpath_v3,@function
        .size           $__internal_10_$__cuda_sm20_dblrcp_rn_slowpath_v3,(.L_x_9030 - $__internal_10_$__cuda_sm20_dblrcp_rn_slowpath_v3)
$__internal_10_$__cuda_sm20_dblrcp_rn_slowpath_v3:
        /* <DEDUP_REMOVED lines=25> */
.L_x_8907:
[----:B------:R-:W0:Y:S01]  /*48e0*/  DMUL R4, R4, 8.11296384146066816958e+31 ;  /* 0x4690000004047828 */ /* 0x000e220000000000 */
[----:B------:R-:W-:-:S05]  /*48f0*/  IMAD.MOV.U32 R6, RZ, RZ, R2 ;  /* 0x000000ffff067224 */ /* 0x000fca00078e0002 */
        /* <DEDUP_REMOVED lines=8> */
.L_x_8905:
[----:B------:R-:W-:Y:S01]  /*4980*/  LOP3.LUT R7, R5, 0x80000, RZ, 0xfc, !PT ;  /* 0x0008000005077812 */ /* 0x000fe200078efcff */
[----:B------:R-:W-:Y:S02]  /*4990*/  IMAD.MOV.U32 R6, RZ, RZ, R4 ;  /* 0x000000ffff067224 */ /* 0x000fe400078e0004 */
.L_x_8906:
[----:B------:R-:W-:Y:S05]  /*49a0*/  BSYNC B0 ;  /* 0x0000000000007941 */ /* 0x000fea0003800000 */
.L_x_8904:
[----:B0-----:R-:W-:Y:S02]  /*49b0*/  IMAD.MOV.U32 R4, RZ, RZ, R0 ;  /* 0x000000ffff047224 */ /* 0x001fe400078e0000 */
[----:B------:R-:W-:-:S04]  /*49c0*/  IMAD.MOV.U32 R5, RZ, RZ, 0x0 ;  /* 0x00000000ff057424 */ /* 0x000fc800078e00ff */
[----:B------:R-:W-:Y:S05]  /*49d0*/  RET.REL.NODEC R4 `(_ZN2at6native29vectorized_elementwise_kernelILi2EZZZNS0_10glu_kernelERNS_18TensorIteratorBaseEENKUlvE_clEvENKUlvE_clEvEUlddE_St5arrayIPcLm3EEEEviT0_T1_) ;  /* 0xffffb62004007950 */ /* 0x000fea0003c3ffff */
.L_x_8908:
        /* <DEDUP_REMOVED lines=10> */
.L_x_9030:


//--------------------- .text._ZN2at6native29vectorized_elementwise_kernelILi4EZZZNS0_10glu_kernelERNS_18TensorIteratorBaseEENKUlvE_clEvENKUlvE_clEvEUlddE_St5arrayIPcLm3EEEEviT0_T1_ --------------------------
	.section	.text._ZN2at6native29vectorized_elementwise_kernelILi4EZZZNS0_10glu_kernelERNS_18TensorIteratorBaseEENKUlvE_clEvENKUlvE_clEvEUlddE_St5arrayIPcLm3EEEEviT0_T1_,"ax",@progbits
	.sectioninfo	@"SHI_REGISTERS=52"
	.align	128
        .global         _ZN2at6native29vectorized_elementwise_kernelILi4EZZZNS0_10glu_kernelERNS_18TensorIteratorBaseEENKUlvE_clEvENKUlvE_clEvEUlddE_St5arrayIPcLm3EEEEviT0_T1_
        .type           _ZN2at6native29vectorized_elementwise_kernelILi4EZZZNS0_10glu_kernelERNS_18TensorIteratorBaseEENKUlvE_clEvENKUlvE_clEvEUlddE_St5arrayIPcLm3EEEEviT0_T1_,@function
        .size           _ZN2at6native29vectorized_elementwise_kernelILi4EZZZNS0_10glu_kernelERNS_18TensorIteratorBaseEENKUlvE_clEvENKUlvE_clEvEUlddE_St5arrayIPcLm3EEEEviT0_T1_,(.L_x_9031 - _ZN2at6native29vectorized_elementwise_kernelILi4EZZZNS0_10glu_kernelERNS_18TensorIteratorBaseEENKUlvE_clEvENKUlvE_clEvEUlddE_St5arrayIPcLm3EEEEviT0_T1_)
        .other          _ZN2at6native29vectorized_elementwise_kernelILi4EZZZNS0_10glu_kernelERNS_18TensorIteratorBaseEENKUlvE_clEvENKUlvE_clEvEUlddE_St5arrayIPcLm3EEEEviT0_T1_,@"STO_CUDA_ENTRY STV_DEFAULT"
_ZN2at6native29vectorized_elementwise_kernelILi4EZZZNS0_10glu_kernelERNS_18TensorIteratorBaseEENKUlvE_clEvENKUlvE_clEvEUlddE_St5arrayIPcLm3EEEEviT0_T1_:
.text._ZN2at6native29vectorized_elementwise_kernelILi4EZZZNS0_10glu_kernelERNS_18TensorIteratorBaseEENKUlvE_clEvENKUlvE_clEvEUlddE_St5arrayIPcLm3EEEEviT0_T1_:
        /* <DEDUP_REMOVED lines=78> */
.L_x_8911:
[----:B------:R-:W-:Y:S05]  /*04e0*/  BSYNC B0 ;  /* 0x0000000000007941 */ /* 0x000fea0003800000 */
.L_x_8910:
        /* <DEDUP_REMOVED lines=15> */
.L_x_8913:
[----:B------:R-:W-:Y:S05]  /*05e0*/  BSYNC B0 ;  /* 0x0000000000007941 */ /* 0x000fea0003800000 */
.L_x_8912:
        /* <DEDUP_REMOVED lines=16> */
[----:B01---5:R-:W-:Y:S05]  /*06f0*/  CALL.REL.NOINC `($__internal_11_$__cuda_sm20_dblrcp_rn_slowpath_v3) ;  /* 0x0000405000007944 */ /* 0x023fea0003c00000 */
[----:B-1----:R-:W-:Y:S02]  /*0700*/  IMAD.MOV.U32 R4, RZ, RZ, R6 ;  /* 0x000000ffff047224 */ /* 0x002fe400078e0006 */
[----:B------:R-:W-:Y:S02]  /*0710*/  IMAD.MOV.U32 R5, RZ, RZ, R7 ;  /* 0x000000ffff057224 */ /* 0x000fe400078e0007 */
.L_x_8915:
[----:B------:R-:W-:Y:S05]  /*0720*/  BSYNC B1 ;  /* 0x0000000000017941 */ /* 0x000fea0003800000 */
.L_x_8914:
        /* <DEDUP_REMOVED lines=41> */
[----:B------:R-:W-:Y:S05]  /*09c0*/  CALL.REL.NOINC `($__internal_11_$__cuda_sm20_dblrcp_rn_slowpath_v3) ;  /* 0x00003d8000007944 */ /* 0x000fea0003c00000 */
.L_x_8917:
[----:B-1----:R-:W-:Y:S05]  /*09d0*/  BSYNC B1 ;  /* 0x0000000000017941 */ /* 0x002fea0003800000 */
.L_x_8916:
        /* <DEDUP_REMOVED lines=41> */
.L_x_8919:
[----:B------:R-:W-:Y:S05]  /*0c70*/  BSYNC B0 ;  /* 0x0000000000007941 */ /* 0x000fea0003800000 */
.L_x_8918:
        /* <DEDUP_REMOVED lines=15> */
.L_x_8921:
[----:B------:R-:W-:Y:S05]  /*0d70*/  BSYNC B0 ;  /* 0x0000000000007941 */ /* 0x000fea0003800000 */
.L_x_8920:
        /* <DEDUP_REMOVED lines=17> */
[----:B01-3--:R-:W-:Y:S05]  /*0e90*/  CALL.REL.NOINC `($__internal_11_$__cuda_sm20_dblrcp_rn_slowpath_v3) ;  /* 0x000038b000007944 */ /* 0x00bfea0003c00000 */
.L_x_8923:
[----:B------:R-:W-:Y:S05]  /*0ea0*/  BSYNC B1 ;  /* 0x0000000000017941 */ /* 0x000fea0003800000 */
.L_x_8922:
        /* <DEDUP_REMOVED lines=39> */
[----:B------:R-:W-:Y:S05]  /*1120*/  CALL.REL.NOINC `($__internal_11_$__cuda_sm20_dblrcp_rn_slowpath_v3) ;  /* 0x0000362000007944 */ /* 0x000fea0003c00000 */
[----:B-1----:R-:W-:Y:S01]  /*1130*/  MOV R36, R6 ;  /* 0x0000000600247202 */ /* 0x002fe20000000f00 */
[----:B------:R-:W-:Y:S02]  /*1140*/  IMAD.MOV.U32 R37, RZ, RZ, R7 ;  /* 0x000000ffff257224 */ /* 0x000fe400078e0007 */
.L_x_8925:
[----:B01----:R-:W-:Y:S05]  /*1150*/  BSYNC B1 ;  /* 0x0000000000017941 */ /* 0x003fea0003800000 */
.L_x_8924:
        /* <DEDUP_REMOVED lines=37> */
.L_x_8927:
[----:B------:R-:W-:Y:S05]  /*13b0*/  BSYNC B0 ;  /* 0x0000000000007941 */ /* 0x000fea0003800000 */
.L_x_8926:
        /* <DEDUP_REMOVED lines=16> */
.L_x_8929:
[----:B------:R-:W-:Y:S05]  /*14c0*/  BSYNC B0 ;  /* 0x0000000000007941 */ /* 0x000fea0003800000 */
.L_x_8928:
        /* <DEDUP_REMOVED lines=17> */
[----:B-12---:R-:W-:Y:S05]  /*15e0*/  CALL.REL.NOINC `($__internal_11_$__cuda_sm20_dblrcp_rn_slowpath_v3) ;  /* 0x0000316000007944 */ /* 0x006fea0003c00000 */
.L_x_8931:
[----:B------:R-:W-:Y:S05]  /*15f0*/  BSYNC B1 ;  /* 0x0000000000017941 */ /* 0x000fea0003800000 */
.L_x_8930:
        /* <DEDUP_REMOVED lines=39> */
[----:B------:R-:W-:Y:S05]  /*1870*/  CALL.REL.NOINC `($__internal_11_$__cuda_sm20_dblrcp_rn_slowpath_v3) ;  /* 0x00002ed000007944 */ /* 0x000fea0003c00000 */
[----:B-1----:R-:W-:Y:S02]  /*1880*/  IMAD.MOV.U32 R34, RZ, RZ, R6 ;  /* 0x000000ffff227224 */ /* 0x002fe400078e0006 */
[----:B------:R-:W-:Y:S02]  /*1890*/  IMAD.MOV.U32 R35, RZ, RZ, R7 ;  /* 0x000000ffff237224 */ /* 0x000fe400078e0007 */
.L_x_8933:
[----:B-12---:R-:W-:Y:S05]  /*18a0*/  BSYNC B1 ;  /* 0x0000000000017941 */ /* 0x006fea0003800000 */
.L_x_8932:
        /* <DEDUP_REMOVED lines=36> */
.L_x_8935:
[----:B------:R-:W-:Y:S05]  /*1af0*/  BSYNC B0 ;  /* 0x0000000000007941 */ /* 0x000fea0003800000 */
.L_x_8934:
        /* <DEDUP_REMOVED lines=16> */
.L_x_8937:
[----:B------:R-:W-:Y:S05]  /*1c00*/  BSYNC B0 ;  /* 0x0000000000007941 */ /* 0x000fea0003800000 */
.L_x_8936:
        /* <DEDUP_REMOVED lines=20> */
[----:B0123--:R-:W-:Y:S05]  /*1d50*/  CALL.REL.NOINC `($__internal_11_$__cuda_sm20_dblrcp_rn_slowpath_v3) ;  /* 0x000029f000007944 */ /* 0x00ffea0003c00000 */
[----:B-1----:R-:W-:Y:S02]  /*1d60*/  IMAD.MOV.U32 R28, RZ, RZ, R6 ;  /* 0x000000ffff1c7224 */ /* 0x002fe400078e0006 */
[----:B------:R-:W-:Y:S02]  /*1d70*/  IMAD.MOV.U32 R29, RZ, RZ, R7 ;  /* 0x000000ffff1d7224 */ /* 0x000fe400078e0007 */
.L_x_8939:
[----:B------:R-:W-:Y:S05]  /*1d80*/  BSYNC B1 ;  /* 0x0000000000017941 */ /* 0x000fea0003800000 */
.L_x_8938:
        /* <DEDUP_REMOVED lines=22> */
[----:B-1-3--:R-:W-:Y:S05]  /*1ef0*/  CALL.REL.NOINC `($__internal_11_$__cuda_sm20_dblrcp_rn_slowpath_v3) ;  /* 0x0000285000007944 */ /* 0x00afea0003c00000 */
.L_x_8941:
[----:B------:R-:W-:Y:S05]  /*1f00*/  BSYNC B1 ;  /* 0x0000000000017941 */ /* 0x000fea0003800000 */
.L_x_8940:
[----:B---3--:R-:W-:-:S04]  /*1f10*/  DMUL R14, R14, R28 ;  /* 0x0000001c0e0e7228 */ /* 0x008fc80000000000 */
[----:B-1----:R-:W1:-:S07]  /*1f20*/  DMUL R12, R12, R6 ;  /* 0x000000060c0c7228 */ /* 0x002e4e0000000000 */
[----:B-1----:R-:W-:Y:S01]  /*1f30*/  STG.E.128 [R24.64+0x1010], R12 ;  /* 0x0010100c18007986 */ /* 0x002fe2000c101d04 */
[----:B------:R-:W-:Y:S05]  /*1f40*/  EXIT ;  /* 0x000000000000794d */ /* 0x000fea0003800000 */
.L_x_8909:
        /* <DEDUP_REMOVED lines=119> */
.L_x_8945:
[----:B------:R-:W-:Y:S05]  /*26c0*/  BSYNC B0 ;  /* 0x0000000000007941 */ /* 0x000fea0003800000 */
.L_x_8944:
        /* <DEDUP_REMOVED lines=16> */
[----:B01----:R-:W-:Y:S05]  /*27d0*/  CALL.REL.NOINC `($__internal_11_$__cuda_sm20_dblrcp_rn_slowpath_v3) ;  /* 0x00001f7000007944 */ /* 0x003fea0003c00000 */
.L_x_8947:
[----:B------:R-:W-:Y:S05]  /*27e0*/  BSYNC B2 ;  /* 0x0000000000027941 */ /* 0x000fea0003800000 */
.L_x_8946:
[----:B-1----:R1:W2:-:S06]  /*27f0*/  DMUL R8, R6, R8 ;  /* 0x0000000806087228 */ /* 0x00228c0000000000 */
.L_x_8943:
[----:B------:R-:W-:Y:S05]  /*2800*/  BSYNC B1 ;  /* 0x0000000000017941 */ /* 0x000fea0003800000 */
.L_x_8942:
        /* <DEDUP_REMOVED lines=42> */
.L_x_8951:
[----:B------:R-:W-:Y:S05]  /*2ab0*/  BSYNC B0 ;  /* 0x0000000000007941 */ /* 0x000fea0003800000 */
.L_x_8950:
        /* <DEDUP_REMOVED lines=14> */
[----:B012---:R-:W-:Y:S05]  /*2ba0*/  CALL.REL.NOINC `($__internal_11_$__cuda_sm20_dblrcp_rn_slowpath_v3) ;  /* 0x00001ba000007944 */ /* 0x007fea0003c00000 */
.L_x_8953:
[----:B------:R-:W-:Y:S05]  /*2bb0*/  BSYNC B2 ;  /* 0x0000000000027941 */ /* 0x000fea0003800000 */
.L_x_8952:
[----:B-1----:R1:W3:-:S06]  /*2bc0*/  DMUL R46, R6, R46 ;  /* 0x0000002e062e7228 */ /* 0x0022cc0000000000 */
.L_x_8949:
[----:B------:R-:W-:Y:S05]  /*2bd0*/  BSYNC B1 ;  /* 0x0000000000017941 */ /* 0x000fea0003800000 */
.L_x_8948:
        /* <DEDUP_REMOVED lines=41> */
.L_x_8957:
[----:B------:R-:W-:Y:S05]  /*2e70*/  BSYNC B0 ;  /* 0x0000000000007941 */ /* 0x000fea0003800000 */
.L_x_8956:
        /* <DEDUP_REMOVED lines=16> */
[----:B0123--:R-:W-:Y:S05]  /*2f80*/  CALL.REL.NOINC `($__internal_11_$__cuda_sm20_dblrcp_rn_slowpath_v3) ;  /* 0x000017c000007944 */ /* 0x00ffea0003c00000 */
.L_x_8959:
[----:B------:R-:W-:Y:S05]  /*2f90*/  BSYNC B2 ;  /* 0x0000000000027941 */ /* 0x000fea0003800000 */
.L_x_8958:
[----:B-1----:R1:W4:-:S06]  /*2fa0*/  DMUL R40, R6, R40 ;  /* 0x0000002806287228 */ /* 0x00230c0000000000 */
.L_x_8955:
[----:B------:R-:W-:Y:S05]  /*2fb0*/  BSYNC B1 ;  /* 0x0000000000017941 */ /* 0x000fea0003800000 */
.L_x_8954:
        /* <DEDUP_REMOVED lines=42> */
.L_x_8963:
[----:B------:R-:W-:Y:S05]  /*3260*/  BSYNC B0 ;  /* 0x0000000000007941 */ /* 0x000fea0003800000 */
.L_x_8962:
        /* <DEDUP_REMOVED lines=16> */
[----:B01234-:R-:W-:Y:S05]  /*3370*/  CALL.REL.NOINC `($__internal_11_$__cuda_sm20_dblrcp_rn_slowpath_v3) ;  /* 0x000013d000007944 */ /* 0x01ffea0003c00000 */
.L_x_8965:
[----:B------:R-:W-:Y:S05]  /*3380*/  BSYNC B2 ;  /* 0x0000000000027941 */ /* 0x000fea0003800000 */
.L_x_8964:
[----:B-1----:R1:W0:-:S06]  /*3390*/  DMUL R42, R6, R42 ;  /* 0x0000002a062a7228 */ /* 0x00220c0000000000 */
.L_x_8961:
[----:B------:R-:W-:Y:S05]  /*33a0*/  BSYNC B1 ;  /* 0x0000000000017941 */ /* 0x000fea0003800000 */
.L_x_8960:
        /* <DEDUP_REMOVED lines=42> */
.L_x_8969:
[----:B------:R-:W-:Y:S05]  /*3650*/  BSYNC B0 ;  /* 0x0000000000007941 */ /* 0x000fea0003800000 */
.L_x_8968:
        /* <DEDUP_REMOVED lines=17> */
.L_x_8971:
[----:B------:R-:W-:Y:S05]  /*3770*/  BSYNC B2 ;  /* 0x0000000000027941 */ /* 0x000fea0003800000 */
.L_x_8970:
[----:B-1----:R1:W0:-:S06]  /*3780*/  DMUL R28, R6, R28 ;  /* 0x0000001c061c7228 */ /* 0x00220c0000000000 */
.L_x_8967:
[----:B------:R-:W-:Y:S05]  /*3790*/  BSYNC B1 ;  /* 0x0000000000017941 */ /* 0x000fea0003800000 */
.L_x_8966:
        /* <DEDUP_REMOVED lines=42> */
.L_x_8975:
[----:B------:R-:W-:Y:S05]  /*3a40*/  BSYNC B0 ;  /* 0x0000000000007941 */ /* 0x000fea0003800000 */
.L_x_8974:
        /* <DEDUP_REMOVED lines=17> */
.L_x_8977:
[----:B------:R-:W-:Y:S05]  /*3b60*/  BSYNC B2 ;  /* 0x0000000000027941 */ /* 0x000fea0003800000 */
.L_x_8976:
[----:B-1----:R1:W0:-:S06]  /*3b70*/  DMUL R30, R6, R30 ;  /* 0x0000001e061e7228 */ /* 0x00220c0000000000 */
.L_x_8973:
[----:B------:R-:W-:Y:S05]  /*3b80*/  BSYNC B1 ;  /* 0x0000000000017941 */ /* 0x000fea0003800000 */
.L_x_8972:
        /* <DEDUP_REMOVED lines=42> */
.L_x_8981:
[----:B------:R-:W-:Y:S05]  /*3e30*/  BSYNC B0 ;  /* 0x0000000000007941 */ /* 0x000fea0003800000 */
.L_x_8980:
        /* <DEDUP_REMOVED lines=17> */
.L_x_8983:
[----:B------:R-:W-:Y:S05]  /*3f50*/  BSYNC B2 ;  /* 0x0000000000027941 */ /* 0x000fea0003800000 */
.L_x_8982:
[----:B-1----:R1:W0:-:S06]  /*3f60*/  DMUL R20, R6, R20 ;  /* 0x0000001406147228 */ /* 0x00220c0000000000 */
.L_x_8979:
[----:B------:R-:W-:Y:S05]  /*3f70*/  BSYNC B1 ;  /* 0x0000000000017941 */ /* 0x000fea0003800000 */
.L_x_8978:
        /* <DEDUP_REMOVED lines=42> */
.L_x_8987:
[----:B------:R-:W-:Y:S05]  /*4220*/  BSYNC B0 ;  /* 0x0000000000007941 */ /* 0x000fea0003800000 */
.L_x_8986:
        /* <DEDUP_REMOVED lines=17> */
.L_x_8989:
[----:B------:R-:W-:Y:S05]  /*4340*/  BSYNC B2 ;  /* 0x0000000000027941 */ /* 0x000fea0003800000 */
.L_x_8988:
[----:B-1----:R1:W0:-:S06]  /*4350*/  DMUL R22, R6, R22 ;  /* 0x0000001606167228 */ /* 0x00220c0000000000 */
.L_x_8985:
[----:B------:R-:W-:Y:S05]  /*4360*/  BSYNC B1 ;  /* 0x0000000000017941 */ /* 0x000fea0003800000 */
.L_x_8984:
        /* <DEDUP_REMOVED lines=17> */
.L_x_8992:
[----:B------:R-:W-:-:S13]  /*4480*/  ISETP.GE.AND P0, PT, R12, R3, PT ;  /* 0x000000030c00720c */ /* 0x000fda0003f06270 */
[----:B------:R-:W-:Y:S05]  /*4490*/  @P0 BRA `(.L_x_8994) ;  /* 0x000000c000000947 */ /* 0x000fea0003800000 */
[----:B-1---5:R-:W-:Y:S01]  /*44a0*/  IMAD.IADD R4, R10, 0x1, R12 ;  /* 0x000000010a047824 */ /* 0x022fe200078e020c */
[----:B------:R-:W-:Y:S01]  /*44b0*/  IADD3 R12, R12, 0x80, RZ ;  /* 0x000000800c0c7810 */ /* 0x000fe20007ffe0ff */
[----:B------:R-:W-:-:S04]  /*44c0*/  IMAD.MOV.U32 R5, RZ, RZ, 0x8 ;  /* 0x00000008ff057424 */ /* 0x000fc800078e00ff */
[----:B------:R-:W-:-:S05]  /*44d0*/  IMAD.WIDE.U32 R4, R4, R5, c[0x0][0x168] ;  /* 0x00005a0004047625 */ /* 0x000fca00078e0005 */
[----:B----4-:R1:W-:Y:S02]  /*44e0*/  STG.E.64 [R4.64], R40 ;  /* 0x0000002804007986 */ /* 0x0103e4000c101b04 */
.L_x_8993:
[----:B------:R-:W-:-:S13]  /*44f0*/  ISETP.GE.AND P0, PT, R12, R3, PT ;  /* 0x000000030c00720c */ /* 0x000fda0003f06270 */
[----:B------:R-:W-:Y:S05]  /*4500*/  @P0 BRA `(.L_x_8995) ;  /* 0x000000c000000947 */ /* 0x000fea0003800000 */
[----:B-1----:R-:W-:Y:S01]  /*4510*/  IADD3 R4, R10, R12, RZ ;  /* 0x0000000c0a047210 */ /* 0x002fe20007ffe0ff */
[----:B------:R-:W-:Y:S01]  /*4520*/  IMAD.MOV.U32 R5, RZ, RZ, 0x8 ;  /* 0x00000008ff057424 */ /* 0x000fe200078e00ff */
[----:B------:R-:W-:-:S03]  /*4530*/  IADD3 R12, R12, 0x80, RZ ;  /* 0x000000800c0c7810 */ /* 0x000fc60007ffe0ff */
[----:B------:R-:W-:-:S05]  /*4540*/  IMAD.WIDE.U32 R4, R4, R5, c[0x0][0x168] ;  /* 0x00005a0004047625 */ /* 0x000fca00078e0005 */
[----:B0-----:R0:W-:Y:S02]  /*4550*/  STG.E.64 [R4.64], R42 ;  /* 0x0000002a04007986 */ /* 0x0011e4000c101b04 */
.L_x_8994:
[----:B------:R-:W-:-:S13]  /*4560*/  ISETP.GE.AND P0, PT, R12, R3, PT ;  /* 0x000000030c00720c */ /* 0x000fda0003f06270 */
[----:B------:R-:W-:Y:S05]  /*4570*/  @P0 BRA `(.L_x_8996) ;  /* 0x000000d000000947 */ /* 0x000fea0003800000 */
[----:B01---5:R-:W-:Y:S01]  /*4580*/  IMAD.IADD R4, R10, 0x1, R12 ;  /* 0x000000010a047824 */ /* 0x023fe200078e020c */
[----:B------:R-:W-:Y:S01]  /*4590*/  IADD3 R12, R12, 0x80, RZ ;  /* 0x000000800c0c7810 */ /* 0x000fe20007ffe0ff */
[----:B------:R-:W-:-:S04]  /*45a0*/  IMAD.MOV.U32 R5, RZ, RZ, 0x8 ;  /* 0x00000008ff057424 */ /* 0x000fc800078e00ff */
[----:B------:R-:W-:-:S05]  /*45b0*/  IMAD.WIDE.U32 R4, R4, R5, c[0x0][0x168] ;  /* 0x00005a0004047625 */ /* 0x000fca00078e0005 */
[----:B------:R0:W-:Y:S02]  /*45c0*/  STG.E.64 [R4.64], R28 ;  /* 0x0000001c04007986 */ /* 0x0001e4000c101b04 */
.L_x_8995:
        /* <DEDUP_REMOVED lines=8> */
.L_x_8996:
[----:B------:R-:W-:Y:S05]  /*4650*/  BSYNC B1 ;  /* 0x0000000000017941 */ /* 0x000fea0003800000 */
.L_x_8991:
[----:B------:R-:W-:-:S13]  /*4660*/  ISETP.GE.AND P0, PT, R12, R3, PT ;  /* 0x000000030c00720c */ /* 0x000fda0003f06270 */
[----:B01---5:R-:W-:Y:S01]  /*4670*/  @!P0 IMAD.IADD R4, R10, 0x1, R12 ;  /* 0x000000010a048824 */ /* 0x023fe200078e020c */
[----:B------:R-:W-:Y:S01]  /*4680*/  @!P0 IADD3 R12, R12, 0x80, RZ ;  /* 0x000000800c0c8810 */ /* 0x000fe20007ffe0ff */
[----:B------:R-:W-:-:S04]  /*4690*/  @!P0 IMAD.MOV.U32 R5, RZ, RZ, 0x8 ;  /* 0x00000008ff058424 */ /* 0x000fc800078e00ff */
[----:B------:R-:W-:-:S05]  /*46a0*/  @!P0 IMAD.WIDE.U32 R4, R4, R5, c[0x0][0x168] ;  /* 0x00005a0004048625 */ /* 0x000fca00078e0005 */
[----:B------:R0:W-:Y:S02]  /*46b0*/  @!P0 STG.E.64 [R4.64], R20 ;  /* 0x0000001404008986 */ /* 0x0001e4000c101b04 */
.L_x_8997:
[----:B------:R-:W-:Y:S05]  /*46c0*/  BSYNC B0 ;  /* 0x0000000000007941 */ /* 0x000fea0003800000 */
.L_x_8990:
        /* <DEDUP_REMOVED lines=8> */
        .weak           $__internal_11_$__cuda_sm20_dblrcp_rn_slowpath_v3
        .type           $__internal_11_$__cuda_sm20_dblrcp_rn_slowpath_v3,@function
        .size           $__internal_11_$__cuda_sm20_dblrcp_rn_slowpath_v3,(.L_x_9031 - $__internal_11_$__cuda_sm20_dblrcp_rn_slowpath_v3)
$__internal_11_$__cuda_sm20_dblrcp_rn_slowpath_v3:
        /* <DEDUP_REMOVED lines=25> */
.L_x_9001:
        /* <DEDUP_REMOVED lines=10> */
.L_x_8999:
[----:B------:R-:W-:Y:S01]  /*4980*/  LOP3.LUT R7, R5, 0x80000, RZ, 0xfc, !PT ;  /* 0x0008000005077812 */ /* 0x000fe200078efcff */
[----:B------:R-:W-:Y:S02]  /*4990*/  IMAD.MOV.U32 R6, RZ, RZ, R4 ;  /* 0x000000ffff067224 */ /* 0x000fe400078e0004 */
.L_x_9000:
[----:B------:R-:W-:Y:S05]  /*49a0*/  BSYNC B0 ;  /* 0x0000000000007941 */ /* 0x000fea0003800000 */
.L_x_8998:
[----:B0-----:R-:W-:Y:S02]  /*49b0*/  IMAD.MOV.U32 R4, RZ, RZ, R0 ;  /* 0x000000ffff047224 */ /* 0x001fe400078e0000 */
[----:B------:R-:W-:-:S04]  /*49c0*/  IMAD.MOV.U32 R5, RZ, RZ, 0x0 ;  /* 0x00000000ff057424 */ /* 0x000fc800078e00ff */
[----:B------:R-:W-:Y:S05]  /*49d0*/  RET.REL.NODEC R4 `(_ZN2at6native29vectorized_elementwise_kernelILi4EZZZNS0_10glu_kernelERNS_18TensorIteratorBaseEENKUlvE_clEvENKUlvE_clEvEUlddE_St5arrayIPcLm3EEEEviT0_T1_) ;  /* 0xffffb62004007950 */ /* 0x000fea0003c3ffff */
.L_x_9002:
        /* <DEDUP_REMOVED lines=10> */
.L_x_9031:


//--------------------- .text._ZN2at6native29vectorized_elementwise_kernelILi8EZZZNS0_10glu_kernelERNS_18TensorIteratorBaseEENKUlvE_clEvENKUlvE_clEvEUlddE_St5arrayIPcLm3EEEEviT0_T1_ --------------------------
	.section	.text._ZN2at6native29vectorized_elementwise_kernelILi8EZZZNS0_10glu_kernelERNS_18TensorIteratorBaseEENKUlvE_clEvENKUlvE_clEvEUlddE_St5arrayIPcLm3EEEEviT0_T1_,"ax",@progbits
	.sectioninfo	@"SHI_REGISTERS=4"
	.align	128
        .global         _ZN2at6native29vectorized_elementwise_kernelILi8EZZZNS0_10glu_kernelERNS_18TensorIteratorBaseEENKUlvE_clEvENKUlvE_clEvEUlddE_St5arrayIPcLm3EEEEviT0_T1_
        .type           _ZN2at6native29vectorized_elementwise_kernelILi8EZZZNS0_10glu_kernelERNS_18TensorIteratorBaseEENKUlvE_clEvENKUlvE_clEvEUlddE_St5arrayIPcLm3EEEEviT0_T1_,@function
        .size           _ZN2at6native29vectorized_elementwise_kernelILi8EZZZNS0_10glu_kernelERNS_18TensorIteratorBaseEENKUlvE_clEvENKUlvE_clEvEUlddE_St5arrayIPcLm3EEEEviT0_T1_,(.L_x_9088 - _ZN2at6native29vectorized_elementwise_kernelILi8EZZZNS0_10glu_kernelERNS_18TensorIteratorBaseEENKUlvE_clEvENKUlvE_clEvEUlddE_St5arrayIPcLm3EEEEviT0_T1_)
        .other          _ZN2at6native29vectorized_elementwise_kernelILi8EZZZNS0_10glu_kernelERNS_18TensorIteratorBaseEENKUlvE_clEvENKUlvE_clEvEUlddE_St5arrayIPcLm3EEEEviT0_T1_,@"STO_CUDA_ENTRY STV_DEFAULT"
_ZN2at6native29vectorized_elementwise_kernelILi8EZZZNS0_10glu_kernelERNS_18TensorIteratorBaseEENKUlvE_clEvENKUlvE_clEvEUlddE_St5arrayIPcLm3EEEEviT0_T1_:
.text._ZN2at6native29vectorized_elementwise_kernelILi8EZZZNS0_10glu_kernelERNS_18TensorIteratorBaseEENKUlvE_clEvENKUlvE_clEvEUlddE_St5arrayIPcLm3EEEEviT0_T1_:
[----:B------:R-:W-:Y:S02]  /*0000*/  MOV R1, c[0x0][0x28] ;  /* 0x00000a0000017a02 */ /* 0x000fe40000000f00 */
[----:B------:R-:W-:Y:S05]  /*0010*/  EXIT ;  /* 0x000000000000794d */ /* 0x000fea0003800000 */
.L_x_9003:
        /* <DEDUP_REMOVED lines=14> */
.L_x_9088:


//--------------------- .text._ZN2at6native19glu_backward_kernelIN3c108BFloat16E16OffsetCalculatorILi3EjLb0EEEEviPT_PKS6_S9_T0_ll --------------------------
	.section	.text._ZN2at6native19glu_backward_kernelIN3c108BFloat16E16OffsetCalculatorILi3EjLb0EEEEviPT_PKS6_S9_T0_ll,"ax",@progbits
	.sectioninfo	@"SHI_REGISTERS=16"
	.align	128
        .global         _ZN2at6native19glu_backward_kernelIN3c108BFloat16E16OffsetCalculatorILi3EjLb0EEEEviPT_PKS6_S9_T0_ll
        .type           _ZN2at6native19glu_backward_kernelIN3c108BFloat16E16OffsetCalculatorILi3EjLb0EEEEviPT_PKS6_S9_T0_ll,@function
        .size           _ZN2at6native19glu_backward_kernelIN3c108BFloat16E16OffsetCalculatorILi3EjLb0EEEEviPT_PKS6_S9_T0_ll,(.L_x_9089 - _ZN2at6native19glu_backward_kernelIN3c108BFloat16E16OffsetCalculatorILi3EjLb0EEEEviPT_PKS6_S9_T0_ll)
        .other          _ZN2at6native19glu_backward_kernelIN3c108BFloat16E16OffsetCalculatorILi3EjLb0EEEEviPT_PKS6_S9_T0_ll,@"STO_CUDA_ENTRY STV_DEFAULT"
_ZN2at6native19glu_backward_kernelIN3c108BFloat16E16OffsetCalculatorILi3EjLb0EEEEviPT_PKS6_S9_T0_ll:
.text._ZN2at6native19glu_backward_kernelIN3c108BFloat16E16OffsetCalculatorILi3EjLb0EEEEviPT_PKS6_S9_T0_ll:
[----:B------:R-:W-:Y:S02]  /*0000*/  MOV R1, c[0x0][0x28] ;  /* 0x00000a0000017a02 */ /* 0x000fe40000000f00 */
[----:B------:R-:W0:Y:S04]  /*0010*/  S2R R4, SR_CTAID.X ;  /* 0x0000000000047919 */ /* 0x000e280000002500 */
[----:B------:R-:W0:Y:S02]  /*0020*/  S2R R5, SR_TID.X ;  /* 0x0000000000057919 */ /* 0x000e240000002100 */
[----:B0-----:R-:W-:-:S05]  /*0030*/  IMAD R5, R4, c[0x0][0x0], R5 ;  /* 0x0000000004057a24 */ /* 0x001fca00078e0205 */
[----:B------:R-:W-:-:S13]  /*0040*/  ISETP.GE.U32.AND P0, PT, R5, c[0x0][0x160], PT ;  /* 0x0000580005007a0c */ /* 0x000fda0003f06070 */
[----:B------:R-:W-:Y:S05]  /*0050*/  @P0 EXIT ;  /* 0x000000000000094d */ /* 0x000fea0003800000 */
[----:B------:R-:W-:Y:S01]  /*0060*/  ISETP.NE.AND P0, PT, RZ, c[0x0][0x180], PT ;  /* 0x00006000ff007a0c */ /* 0x000fe20003f05270 */
[----:B------:R-:W-:Y:S01]  /*0070*/  ULDC.64 UR4, c[0x0][0x118] ;  /* 0x0000460000047ab9 */ /* 0x000fe20000000a00 */
[----:B------:R-:W-:Y:S01]  /*0080*/  HFMA2.MMA R0, -RZ, RZ, 0, 0 ;  /* 0x00000000ff007435 */ /* 0x000fe200000001ff */
[----:B------:R-:W-:-:S10]  /*0090*/  CS2R R2, SRZ ;  /* 0x0000000000027805 */ /* 0x000fd4000001ff00 */
        /* <DEDUP_REMOVED lines=248> */
[----:B------:R-:W-:Y:S02]  /*1020*/  @P0 IMAD R2, R5, c[0x0][0x3d8], R2 ;  /* 0x0000f60005020a24 */ /* 0x000fe400078e0202 */
.L_x_9004:
[----:B------:R-:W-:-:S05]  /*1030*/  MOV R13, 0x2 ;  /* 0x00000002000d7802 */ /* 0x000fca0000000f00 */
[----:B------:R-:W-:-:S05]  /*1040*/  IMAD.WIDE.U32 R4, R3, R13, c[0x0][0x170] ;  /* 0x00005c0003047625 */ /* 0x000fca00078e000d */
[----:B------:R-:W-:Y:S01]  /*1050*/  IADD3 R6, P0, R4, c[0x0][0x3e8], RZ ;  /* 0x0000fa0004067a10 */ /* 0x000fe20007f1e0ff */
[----:B------:R-:W-:Y:S01]  /*1060*/  IMAD.WIDE.U32 R2, R2, R13, c[0x0][0x178] ;  /* 0x00005e0002027625 */ /* 0x000fe200078e000d */
[----:B------:R-:W2:Y:S02]  /*1070*/  LDG.E.U16 R4, [R4.64] ;  /* 0x0000000404047981 */ /* 0x000ea4000c1e1500 */
[----:B------:R-:W-:-:S03]  /*1080*/  IADD3.X R7, R5, c[0x0][0x3ec], RZ, P0, !PT ;  /* 0x0000fb0005077a10 */ /* 0x000fc600007fe4ff */
[----:B------:R-:W3:Y:S04]  /*1090*/  LDG.E.U16 R2, [R2.64] ;  /* 0x0000000402027981 */ /* 0x000ee8000c1e1500 */
[----:B------:R-:W4:Y:S02]  /*10a0*/  LDG.E.U16 R6, [R6.64] ;  /* 0x0000000406067981 */ /* 0x000f24000c1e1500 */
[----:B----4-:R-:W-:-:S05]  /*10b0*/  PRMT R6, RZ, 0x5410, R6 ;  /* 0x00005410ff067816 */ /* 0x010fca0000000006 */
[----:B------:R-:W-:-:S06]  /*10c0*/  FMUL.FTZ R8, R6, -1.4426950216293334961 ;  /* 0xbfb8aa3b06087820 */ /* 0x000fcc0000410000 */
[----:B------:R-:W0:Y:S02]  /*10d0*/  MUFU.EX2 R8, R8 ;  /* 0x0000000800087308 */ /* 0x000e240000000800 */
[----:B0-----:R-:W-:-:S06]  /*10e0*/  FADD.FTZ R9, R8, 1 ;  /* 0x3f80000008097421 */ /* 0x001fcc0000010000 */
[----:B------:R-:W0:Y:S01]  /*10f0*/  MUFU.RCP R9, R9 ;  /* 0x0000000900097308 */ /* 0x000e220000001000 */
[----:B---3--:R-:W-:Y:S02]  /*1100*/  PRMT R2, RZ, 0x5410, R2 ;  /* 0x00005410ff027816 */ /* 0x008fe40000000002 */
[----:B--2---:R-:W-:Y:S01]  /*1110*/  PRMT R4, RZ, 0x5410, R4 ;  /* 0x00005410ff047816 */ /* 0x004fe20000000004 */
[----:B0-----:R-:W-:-:S04]  /*1120*/  FADD.FTZ R10, -R9, 1 ;  /* 0x3f800000090a7421 */ /* 0x001fc80000010100 */
[----:B------:R-:W-:Y:S02]  /*1130*/  FMUL.FTZ R11, R9, R10 ;  /* 0x0000000a090b7220 */ /* 0x000fe40000410000 */
[C---:B------:R-:W-:Y:S02]  /*1140*/  FMUL.FTZ R6, R2.reuse, R9 ;  /* 0x0000000902067220 */ /* 0x040fe40000410000 */
[----:B------:R-:W-:Y:S02]  /*1150*/  FMUL.FTZ R11, R2, R11 ;  /* 0x0000000b020b7220 */ /* 0x000fe40000410000 */
[----:B------:R-:W-:-:S04]  /*1160*/  IMAD.WIDE.U32 R2, R0, R13, c[0x0][0x168] ;  /* 0x00005a0000027625 */ /* 0x000fc800078e000d */
[----:B------:R-:W-:Y:S01]  /*1170*/  FMUL.FTZ R11, R4, R11 ;  /* 0x0000000b040b7220 */ /* 0x000fe20000410000 */
[----:B------:R-:W-:Y:S02]  /*1180*/  IADD3 R4, P0, R2, c[0x0][0x3e0], RZ ;  /* 0x0000f80002047a10 */ /* 0x000fe40007f1e0ff */
[----:B------:R-:W-:Y:S02]  /*1190*/  F2FP.BF16.PACK_AB R6, RZ, R6 ;  /* 0x00000006ff06723e */ /* 0x000fe400000010ff */
[----:B------:R-:W-:Y:S02]  /*11a0*/  F2FP.BF16.PACK_AB R11, RZ, R11 ;  /* 0x0000000bff0b723e */ /* 0x000fe400000010ff */
[----:B------:R-:W-:Y:S01]  /*11b0*/  IADD3.X R5, R3, c[0x0][0x3e4], RZ, P0, !PT ;  /* 0x0000f90003057a10 */ /* 0x000fe200007fe4ff */
[----:B------:R-:W-:Y:S04]  /*11c0*/  STG.E.U16 [R2.64], R6 ;  /* 0x0000000602007986 */ /* 0x000fe8000c101504 */
[----:B------:R-:W-:Y:S01]  /*11d0*/  STG.E.U16 [R4.64], R11 ;  /* 0x0000000b04007986 */ /* 0x000fe2000c101504 */
[----:B------:R-:W-:Y:S05]  /*11e0*/  EXIT ;  /* 0x000000000000794d */ /* 0x000fea0003800000 */
.L_x_9005:
        /* <DEDUP_REMOVED lines=9> */
.L_x_9089:


//--------------------- .text._ZN2at6native19glu_backward_kernelIN3c104HalfE16OffsetCalculatorILi3EjLb0EEEEviPT_PKS6_S9_T0_ll --------------------------
	.section	.text._ZN2at6native19glu_backward_kernelIN3c104HalfE16OffsetCalculatorILi3EjLb0EEEEviPT_PKS6_S9_T0_ll,"ax",@progbits
	.sectioninfo	@"SHI_REGISTERS=16"
	.align	128
        .global         _ZN2at6native19glu_backward_kernelIN3c104HalfE16OffsetCalculatorILi3EjLb0EEEEviPT_PKS6_S9_T0_ll
        .type           _ZN2at6native19glu_backward_kernelIN3c104HalfE16OffsetCalculatorILi3EjLb0EEEEviPT_PKS6_S9_T0_ll,@function
        .size           _ZN2at6native19glu_backward_kernelIN3c104HalfE16OffsetCalculatorILi3EjLb0EEEEviPT_PKS6_S9_T0_ll,(.L_x_9090 - _ZN2at6native19glu_backward_kernelIN3c104HalfE16OffsetCalculatorILi3EjLb0EEEEviPT_PKS6_S9_T0_ll)
        .other          _ZN2at6native19glu_backward_kernelIN3c104HalfE16OffsetCalculatorILi3EjLb0EEEEviPT_PKS6_S9_T0_ll,@"STO_CUDA_ENTRY STV_DEFAULT"
_ZN2at6native19glu_backward_kernelIN3c104HalfE16OffsetCalculatorILi3EjLb0EEEEviPT_PKS6_S9_T0_ll:
.text._ZN2at6native19glu_backward_kernelIN3c104HalfE16OffsetCalculatorILi3EjLb0EEEEviPT_PKS6_S9_T0_ll:
        /* <DEDUP_REMOVED lines=259> */
.L_x_9006:
        /* <DEDUP_REMOVED lines=8> */
[----:B----4-:R-:W-:-:S05]  /*10b0*/  HADD2.F32 R8, -RZ, R6.H0_H0 ;  /* 0x20000006ff087230 */ /* 0x010fca0000004100 */
[----:B------:R-:W-:-:S06]  /*10c0*/  FMUL.FTZ R9, R8, -1.4426950216293334961 ;  /* 0xbfb8aa3b08097820 */ /* 0x000fcc0000410000 */
[----:B------:R-:W0:Y:S02]  /*10d0*/  MUFU.EX2 R9, R9 ;  /* 0x0000000900097308 */ /* 0x000e240000000800 */
[----:B0-----:R-:W-:-:S06]  /*10e0*/  FADD.FTZ R10, R9, 1 ;  /* 0x3f800000090a7421 */ /* 0x001fcc0000010000 */
[----:B------:R-:W0:Y:S01]  /*10f0*/  MUFU.RCP R11, R10 ;  /* 0x0000000a000b7308 */ /* 0x000e220000001000 */
[----:B---3--:R-:W-:Y:S01]  /*1100*/  HADD2.F32 R8, -RZ, R2.H0_H0 ;  /* 0x20000002ff087230 */ /* 0x008fe20000004100 */
[----:B------:R-:W-:Y:S01]  /*1110*/  IMAD.WIDE.U32 R2, R0, R13, c[0x0][0x168] ;  /* 0x00005a0000027625 */ /* 0x000fe200078e000d */
[----:B--2---:R-:W-:-:S03]  /*1120*/  HADD2.F32 R6, -RZ, R4.H0_H0 ;  /* 0x20000004ff067230 */ /* 0x004fc60000004100 */
[----:B0-----:R-:W-:-:S04]  /*1130*/  FADD.FTZ R12, -R11, 1 ;  /* 0x3f8000000b0c7421 */ /* 0x001fc80000010100 */
[----:B------:R-:W-:-:S04]  /*1140*/  FMUL.FTZ R7, R11, R12 ;  /* 0x0000000c0b077220 */ /* 0x000fc80000410000 */
[C---:B------:R-:W-:Y:S02]  /*1150*/  FMUL.FTZ R7, R8.reuse, R7 ;  /* 0x0000000708077220 */ /* 0x040fe40000410000 */
[----:B------:R-:W-:Y:S01]  /*1160*/  FMUL.FTZ R8, R8, R11 ;  /* 0x0000000b08087220 */ /* 0x000fe20000410000 */
[----:B------:R-:W-:Y:S01]  /*1170*/  IADD3 R4, P0, R2, c[0x0][0x3e0], RZ ;  /* 0x0000f80002047a10 */ /* 0x000fe20007f1e0ff */
[----:B------:R-:W-:-:S03]  /*1180*/  FMUL.FTZ R6, R6, R7 ;  /* 0x0000000706067220 */ /* 0x000fc60000410000 */
[----:B------:R-:W-:Y:S02]  /*1190*/  F2FP.PACK_AB R8, RZ, R8 ;  /* 0x00000008ff08723e */ /* 0x000fe400000000ff */
[----:B------:R-:W-:Y:S02]  /*11a0*/  F2FP.PACK_AB R6, RZ, R6 ;  /* 0x00000006ff06723e */ /* 0x000fe400000000ff */
[----:B------:R-:W-:Y:S01]  /*11b0*/  IADD3.X R5, R3, c[0x0][0x3e4], RZ, P0, !PT ;  /* 0x0000f90003057a10 */ /* 0x000fe200007fe4ff */
[----:B------:R-:W-:Y:S04]  /*11c0*/  STG.E.U16 [R2.64], R8 ;  /* 0x0000000802007986 */ /* 0x000fe8000c101504 */
[----:B------:R-:W-:Y:S01]  /*11d0*/  STG.E.U16 [R4.64], R6 ;  /* 0x0000000604007986 */ /* 0x000fe2000c101504 */
[----:B------:R-:W-:Y:S05]  /*11e0*/  EXIT ;  /* 0x000000000000794d */ /* 0x000fea0003800000 */
.L_x_9007:
        /* <DEDUP_REMOVED lines=9> */
.L_x_9090:


//--------------------- .text._ZN2at6native19glu_backward_kernelIf16OffsetCalculatorILi3EjLb0EEEEviPT_PKS4_S7_T0_ll --------------------------
	.section	.text._ZN2at6native19glu_backward_kernelIf16OffsetCalculatorILi3EjLb0EEEEviPT_PKS4_S7_T0_ll,"ax",@progbits
	.sectioninfo	@"SHI_REGISTERS=16"
	.align	128
        .global         _ZN2at6native19glu_backward_kernelIf16OffsetCalculatorILi3EjLb0EEEEviPT_PKS4_S7_T0_ll
        .type           _ZN2at6native19glu_backward_kernelIf16OffsetCalculatorILi3EjLb0EEEEviPT_PKS4_S7_T0_ll,@function
        .size           _ZN2at6native19glu_backward_kernelIf16OffsetCalculatorILi3EjLb0EEEEviPT_PKS4_S7_T0_ll,(.L_x_9091 - _ZN2at6native19glu_backward_kernelIf16OffsetCalculatorILi3EjLb0EEEEviPT_PKS4_S7_T0_ll)
        .other          _ZN2at6native19glu_backward_kernelIf16OffsetCalculatorILi3EjLb0EEEEviPT_PKS4_S7_T0_ll,@"STO_CUDA_ENTRY STV_DEFAULT"
_ZN2at6native19glu_backward_kernelIf16OffsetCalculatorILi3EjLb0EEEEviPT_PKS4_S7_T0_ll:
.text._ZN2at6native19glu_backward_kernelIf16OffsetCalculatorILi3EjLb0EEEEviPT_PKS4_S7_T0_ll:
        /* <DEDUP_REMOVED lines=259> */
.L_x_9008:
[----:B------:R-:W-:-:S05]  /*1030*/  MOV R7, 0x4 ;  /* 0x0000000400077802 */ /* 0x000fca0000000f00 */
[----:B------:R-:W-:-:S05]  /*1040*/  IMAD.WIDE.U32 R4, R3, R7, c[0x0][0x170] ;  /* 0x00005c0003047625 */ /* 0x000fca00078e0007 */
[----:B------:R-:W-:Y:S01]  /*1050*/  IADD3 R8, P0, R4, c[0x0][0x3e8], RZ ;  /* 0x0000fa0004087a10 */ /* 0x000fe20007f1e0ff */
[----:B------:R-:W-:Y:S01]  /*1060*/  IMAD.WIDE.U32 R2, R2, R7, c[0x0][0x178] ;  /* 0x00005e0002027625 */ /* 0x000fe200078e0007 */
[----:B------:R-:W2:Y:S02]  /*1070*/  LDG.E R4, [R4.64] ;  /* 0x0000000404047981 */ /* 0x000ea4000c1e1900 */
[----:B------:R-:W-:-:S03]  /*1080*/  IADD3.X R9, R5, c[0x0][0x3ec], RZ, P0, !PT ;  /* 0x0000fb0005097a10 */ /* 0x000fc600007fe4ff */
[----:B------:R-:W3:Y:S04]  /*1090*/  LDG.E R2, [R2.64] ;  /* 0x0000000402027981 */ /* 0x000ee8000c1e1900 */
[----:B------:R-:W4:Y:S01]  /*10a0*/  LDG.E R8, [R8.64] ;  /* 0x0000000408087981 */ /* 0x000f22000c1e1900 */
[----:B------:R-:W-:-:S04]  /*10b0*/  IMAD.WIDE.U32 R6, R0, R7, c[0x0][0x168] ;  /* 0x00005a0000067625 */ /* 0x000fc800078e0007 */
[----:B----4-:R-:W-:-:S06]  /*10c0*/  FMUL.FTZ R10, R8, -1.4426950216293334961 ;  /* 0xbfb8aa3b080a7820 */ /* 0x010fcc0000410000 */
[----:B------:R-:W0:Y:S02]  /*10d0*/  MUFU.EX2 R10, R10 ;  /* 0x0000000a000a7308 */ /* 0x000e240000000800 */
[----:B0-----:R-:W-:-:S06]  /*10e0*/  FADD.FTZ R11, R10, 1 ;  /* 0x3f8000000a0b7421 */ /* 0x001fcc0000010000 */
[----:B------:R-:W0:Y:S01]  /*10f0*/  MUFU.RCP R11, R11 ;  /* 0x0000000b000b7308 */ /* 0x000e220000001000 */
[----:B------:R-:W-:Y:S01]  /*1100*/  IADD3 R8, P0, R6, c[0x0][0x3e0], RZ ;  /* 0x0000f80006087a10 */ /* 0x000fe20007f1e0ff */
[----:B0-----:R-:W-:-:S04]  /*1110*/  FADD.FTZ R12, -R11, 1 ;  /* 0x3f8000000b0c7421 */ /* 0x001fc80000010100 */
[----:B------:R-:W-:-:S04]  /*1120*/  FMUL.FTZ R13, R11, R12 ;  /* 0x0000000c0b0d7220 */ /* 0x000fc80000410000 */
[----:B---3--:R-:W-:Y:S01]  /*1130*/  FMUL.FTZ R13, R2, R13 ;  /* 0x0000000d020d7220 */ /* 0x008fe20000410000 */
[----:B------:R-:W-:Y:S01]  /*1140*/  IADD3.X R9, R7, c[0x0][0x3e4], RZ, P0, !PT ;  /* 0x0000f90007097a10 */ /* 0x000fe200007fe4ff */
[----:B------:R-:W-:Y:S02]  /*1150*/  FMUL.FTZ R3, R11, R2 ;  /* 0x000000020b037220 */ /* 0x000fe40000410000 */
[----:B--2---:R-:W-:-:S03]  /*1160*/  FMUL.FTZ R13, R4, R13 ;  /* 0x0000000d040d7220 */ /* 0x004fc60000410000 */
[----:B------:R-:W-:Y:S04]  /*1170*/  STG.E [R6.64], R3 ;  /* 0x0000000306007986 */ /* 0x000fe8000c101904 */
[----:B------:R-:W-:Y:S01]  /*1180*/  STG.E [R8.64], R13 ;  /* 0x0000000d08007986 */ /* 0x000fe2000c101904 */
[----:B------:R-:W-:Y:S05]  /*1190*/  EXIT ;  /* 0x000000000000794d */ /* 0x000fea0003800000 */
.L_x_9009:
        /* <DEDUP_REMOVED lines=14> */
.L_x_9091:


//--------------------- .text._ZN2at6native19glu_backward_kernelId16OffsetCalculatorILi3EjLb0EEEEviPT_PKS4_S7_T0_ll --------------------------
	.section	.text._ZN2at6native19glu_backward_kernelId16OffsetCalculatorILi3EjLb0EEEEviPT_PKS4_S7_T0_ll,"ax",@progbits
	.sectioninfo	@"SHI_REGISTERS=18"
	.align	128
        .global         _ZN2at6native19glu_backward_kernelId16OffsetCalculatorILi3EjLb0EEEEviPT_PKS4_S7_T0_ll
        .type           _ZN2at6native19glu_backward_kernelId16OffsetCalculatorILi3EjLb0EEEEviPT_PKS4_S7_T0_ll,@function
        .size           _ZN2at6native19glu_backward_kernelId16OffsetCalculatorILi3EjLb0EEEEviPT_PKS4_S7_T0_ll,(.L_x_9032 - _ZN2at6native19glu_backward_kernelId16OffsetCalculatorILi3EjLb0EEEEviPT_PKS4_S7_T0_ll)
        .other          _ZN2at6native19glu_backward_kernelId16OffsetCalculatorILi3EjLb0EEEEviPT_PKS4_S7_T0_ll,@"STO_CUDA_ENTRY STV_DEFAULT"
_ZN2at6native19glu_backward_kernelId16OffsetCalculatorILi3EjLb0EEEEviPT_PKS4_S7_T0_ll:
.text._ZN2at6native19glu_backward_kernelId16OffsetCalculatorILi3EjLb0EEEEviPT_PKS4_S7_T0_ll:
        /* <DEDUP_REMOVED lines=9> */
[----:B------:R-:W-:Y:S01]  /*0090*/  MOV R2, RZ ;  /* 0x000000ff00027202 */ /* 0x000fe20000000f00 */
[----:B------:R-:W-:-:S09]  /*00a0*/  HFMA2.MMA R0, -RZ, RZ, 0, 0 ;  /* 0x00000000ff007435 */ /* 0x000fd200000001ff */
[----:B------:R-:W-:Y:S05]  /*00b0*/  @!P0 BRA `(.L_x_9010) ;  /* 0x00000f8000008947 */ /* 0x000fea0003800000 */
[----:B------:R-:W-:Y:S02]  /*00c0*/  MOV R6, RZ ;  /* 0x000000ff00067202 */ /* 0x000fe40000000f00 */
        /* <DEDUP_REMOVED lines=246> */
[----:B------:R-:W-:Y:S02]  /*1030*/  @P0 IMAD R4, R7, c[0x0][0x3d8], R4 ;  /* 0x0000f60007040a24 */ /* 0x000fe400078e0204 */
.L_x_9010:
[----:B------:R-:W-:-:S05]  /*1040*/  MOV R5, 0x8 ;  /* 0x0000000800057802 */ /* 0x000fca0000000f00 */
[----:B------:R-:W-:-:S05]  /*1050*/  IMAD.WIDE.U32 R6, R2, R5, c[0x0][0x170] ;  /* 0x00005c0002067625 */ /* 0x000fca00078e0005 */
[----:B------:R-:W-:-:S04]  /*1060*/  IADD3 R2, P0, R6, c[0x0][0x3e8], RZ ;  /* 0x0000fa0006027a10 */ /* 0x000fc80007f1e0ff */
[----:B------:R-:W-:Y:S01]  /*1070*/  IADD3.X R3, R7, c[0x0][0x3ec], RZ, P0, !PT ;  /* 0x0000fb0007037a10 */ /* 0x000fe200007fe4ff */
[----:B------:R-:W-:Y:S01]  /*1080*/  IMAD.WIDE.U32 R4, R4, R5, c[0x0][0x178] ;  /* 0x00005e0004047625 */ /* 0x000fe200078e0005 */
[----:B------:R-:W5:Y:S04]  /*1090*/  LDG.E.64 R6, [R6.64] ;  /* 0x0000000406067981 */ /* 0x000f68000c1e1b00 */
[----:B------:R-:W2:Y:S04]  /*10a0*/  LDG.E.64 R2, [R2.64] ;  /* 0x0000000402027981 */ /* 0x000ea8000c1e1b00 */
[----:B------:R-:W5:Y:S01]  /*10b0*/  LDG.E.64 R4, [R4.64] ;  /* 0x0000000404047981 */ /* 0x000f62000c1e1b00 */
[----:B------:R-:W-:Y:S01]  /*10c0*/  IMAD.MOV.U32 R8, RZ, RZ, 0x652b82fe ;  /* 0x652b82feff087424 */ /* 0x000fe200078e00ff */
[----:B------:R-:W-:Y:S01]  /*10d0*/  MOV R9, 0x3ff71547 ;  /* 0x3ff7154700097802 */ /* 0x000fe20000000f00 */
[----:B------:R-:W-:Y:S05]  /*10e0*/  BSSY B0, `(.L_x_9011) ;  /* 0x0000024000007945 */ /* 0x000fea0003800000 */
[----:B--2---:R-:W0:-:S06]  /*10f0*/  DFMA R8, -R2, R8, 6.75539944105574400000e+15 ;  /* 0x433800000208742b */ /* 0x004e0c0000000108 */
[----:B0-----:R-:W0:-:S06]  /*1100*/  DADD R10, R8, -6.75539944105574400000e+15 ;  /* 0xc3380000080a7429 */ /* 0x001e0c0000000000 */
[----:B0-----:R-:W0:-:S06]  /*1110*/  DFMA R12, R10, c[0x2][0x0], -R2 ;  /* 0x008000000a0c7a2b */ /* 0x001e0c0000000802 */
        /* <DEDUP_REMOVED lines=12> */
[----:B0-----:R-:W0:-:S06]  /*11e0*/  DFMA R12, R10, R12, c[0x2][0x50] ;  /* 0x008014000a0c762b */ /* 0x001e0c000000000c */
[----:B0-----:R-:W0:Y:S01]  /*11f0*/  DFMA R12, R10, R12, 1 ;  /* 0x3ff000000a0c742b */ /* 0x001e22000000000c */
[----:B------:R-:W-:-:S05]  /*1200*/  FSETP.GEU.FTZ.AND P0, PT, |R15|, 4.1917929649353027344, PT ;  /* 0x4086232b0f00780b */ /* 0x000fca0003f1e200 */
        /* <DEDUP_REMOVED lines=12> */
[----:B------:R-:W-:Y:S01]  /*12d0*/  @!P1 IADD3 R8, R8, -R9, RZ ;  /* 0x8000000908089210 */ /* 0x000fe20007ffe0ff */
[----:B------:R-:W-:-:S03]  /*12e0*/  @!P1 IMAD R3, R9, 0x100000, R13 ;  /* 0x0010000009039824 */ /* 0x000fc600078e020d */
[----:B------:R-:W-:Y:S02]  /*12f0*/  @!P1 LEA R9, R8, 0x3ff00000, 0x14 ;  /* 0x3ff0000008099811 */ /* 0x000fe400078ea0ff */
[----:B------:R-:W-:-:S06]  /*1300*/  @!P1 MOV R8, RZ ;  /* 0x000000ff00089202 */ /* 0x000fcc0000000f00 */
[----:B------:R0:W1:-:S06]  /*1310*/  @!P1 DMUL R10, R2, R8 ;  /* 0x00000008020a9228 */ /* 0x00004c0000000000 */
.L_x_9012:
[----:B------:R-:W-:Y:S05]  /*1320*/  BSYNC B0 ;  /* 0x0000000000007941 */ /* 0x000fea0003800000 */
.L_x_9011:
        /* <DEDUP_REMOVED lines=11> */
[----:B------:R-:W-:-:S04]  /*13e0*/  LOP3.LUT R2, R13, 0x7fffffff, RZ, 0xc0, !PT ;  /* 0x7fffffff0d027812 */ /* 0x000fc800078ec0ff */
[----:B------:R-:W-:Y:S02]  /*13f0*/  IADD3 R3, R2, -0x100000, RZ ;  /* 0xfff0000002037810 */ /* 0x000fe40007ffe0ff */
[----:B------:R-:W-:Y:S02]  /*1400*/  MOV R2, 0x1420 ;  /* 0x0000142000027802 */ /* 0x000fe40000000f00 */
[----:B01---5:R-:W-:Y:S05]  /*1410*/  CALL.REL.NOINC `($__internal_12_$__cuda_sm20_dblrcp_rn_slowpath_v3) ;  /* 0x000000d000007944 */ /* 0x023fea0003c00000 */
.L_x_9014:
[----:B------:R-:W-:Y:S05]  /*1420*/  BSYNC B0 ;  /* 0x0000000000007941 */ /* 0x000fea0003800000 */
.L_x_9013:
[----:B-1----:R-:W1:Y:S01]  /*1430*/  DADD R2, -R8, 1 ;  /* 0x3ff0000008027429 */ /* 0x002e620000000100 */
[----:B------:R-:W-:-:S05]  /*1440*/  MOV R13, 0x8 ;  /* 0x00000008000d7802 */ /* 0x000fca0000000f00 */
[----:B01----:R0:W1:Y:S02]  /*1450*/  DMUL R10, R2, R8 ;  /* 0x00000008020a7228 */ /* 0x0030640000000000 */
[----:B0-----:R-:W-:-:S04]  /*1460*/  IMAD.WIDE.U32 R2, R0, R13, c[0x0][0x168] ;  /* 0x00005a0000027625 */ /* 0x001fc800078e000d */
[----:B-1---5:R-:W0:-:S04]  /*1470*/  DMUL R10, R4, R10 ;  /* 0x0000000a040a7228 */ /* 0x022e080000000000 */
[----:B------:R1:W2:Y:S02]  /*1480*/  DMUL R4, R4, R8 ;  /* 0x0000000804047228 */ /* 0x0002a40000000000 */
[----:B-1----:R-:W-:Y:S02]  /*1490*/  IADD3 R8, P0, R2, c[0x0][0x3e0], RZ ;  /* 0x0000f80002087a10 */ /* 0x002fe40007f1e0ff */
[----:B0-----:R-:W0:Y:S02]  /*14a0*/  DMUL R6, R6, R10 ;  /* 0x0000000a06067228 */ /* 0x001e240000000000 */
[----:B------:R-:W-:Y:S01]  /*14b0*/  IADD3.X R9, R3, c[0x0][0x3e4], RZ, P0, !PT ;  /* 0x0000f90003097a10 */ /* 0x000fe200007fe4ff */
[----:B--2---:R-:W-:Y:S04]  /*14c0*/  STG.E.64 [R2.64], R4 ;  /* 0x0000000402007986 */ /* 0x004fe8000c101b04 */
[----:B0-----:R-:W-:Y:S01]  /*14d0*/  STG.E.64 [R8.64], R6 ;  /* 0x0000000608007986 */ /* 0x001fe2000c101b04 */
[----:B------:R-:W-:Y:S05]  /*14e0*/  EXIT ;  /* 0x000000000000794d */ /* 0x000fea0003800000 */
        .weak           $__internal_12_$__cuda_sm20_dblrcp_rn_slowpath_v3
        .type           $__internal_12_$__cuda_sm20_dblrcp_rn_slowpath_v3,@function
        .size           $__internal_12_$__cuda_sm20_dblrcp_rn_slowpath_v3,(.L_x_9032 - $__internal_12_$__cuda_sm20_dblrcp_rn_slowpath_v3)
$__internal_12_$__cuda_sm20_dblrcp_rn_slowpath_v3:
[----:B------:R-:W-:Y:S01]  /*14f0*/  MOV R8, R12 ;  /* 0x0000000c00087202 */ /* 0x000fe20000000f00 */
[----:B------:R-:W-:Y:S01]  /*1500*/  BSSY B1, `(.L_x_9015) ;  /* 0x0000026000017945 */ /* 0x000fe20003800000 */
[----:B------:R-:W-:-:S06]  /*1510*/  MOV R9, R13 ;  /* 0x0000000d00097202 */ /* 0x000fcc0000000f00 */
[----:B------:R-:W0:-:S14]  /*1520*/  DSETP.GTU.AND P0, PT, |R8|, +INF , PT ;  /* 0x7ff000000800742a */ /* 0x000e1c0003f0c200 */
        /* <DEDUP_REMOVED lines=9> */
[----:B------:R-:W-:Y:S01]  /*15c0*/  IADD3 R11, R9, -0x3fe00000, RZ ;  /* 0xc0200000090b7810 */ /* 0x000fe20007ffe0ff */
[----:B------:R-:W-:Y:S01]  /*15d0*/  IMAD.MOV.U32 R10, RZ, RZ, R8 ;  /* 0x000000ffff0a7224 */ /* 0x000fe200078e0008 */
        /* <DEDUP_REMOVED lines=12> */
.L_x_9018:
        /* <DEDUP_REMOVED lines=10> */
.L_x_9016:
[----:B------:R-:W-:Y:S02]  /*1740*/  LOP3.LUT R11, R9, 0x80000, RZ, 0xfc, !PT ;  /* 0x00080000090b7812 */ /* 0x000fe400078efcff */
[----:B------:R-:W-:Y:S02]  /*1750*/  MOV R10, R8 ;  /* 0x00000008000a7202 */ /* 0x000fe40000000f00 */
.L_x_9017:
[----:B------:R-:W-:Y:S05]  /*1760*/  BSYNC B1 ;  /* 0x0000000000017941 */ /* 0x000fea0003800000 */
.L_x_9015:
[----:B------:R-:W-:Y:S01]  /*1770*/  HFMA2.MMA R3, -RZ, RZ, 0, 0 ;  /* 0x00000000ff037435 */ /* 0x000fe200000001ff */
[----:B01----:R-:W-:Y:S02]  /*1780*/  MOV R8, R10 ;  /* 0x0000000a00087202 */ /* 0x003fe40000000f00 */
[----:B------:R-:W-:-:S03]  /*1790*/  MOV R9, R11 ;  /* 0x0000000b00097202 */ /* 0x000fc60000000f00 */
[----:B------:R-:W-:Y:S05]  /*17a0*/  RET.REL.NODEC R2 `(_ZN2at6native19glu_backward_kernelId16OffsetCalculatorILi3EjLb0EEEEviPT_PKS4_S7_T0_ll) ;  /* 0xffffe85002007950 */ /* 0x000fea0003c3ffff */
.L_x_9019:
        /* <DEDUP_REMOVED lines=13> */
.L_x_9032:


//--------------------- .nv.global.init           --------------------------
	.section	.nv.global.init,"aw",@progbits
.nv.global.init:
	.type		$str$6,@object
	.size		$str$6,(__unnamed_1 - $str$6)
$str$6:
        /*0000*/ 	.byte	0x66, 0x61, 0x6c, 0x73, 0x65, 0x00
	.type		__unnamed_1,@object
	.size		__unnamed_1,(__unnamed_5 - __unnamed_1)
__unnamed_1:
        /*0006*/ 	.byte	0x66, 0x65, 0x74, 0x63, 0x68, 0x5f, 0x61, 0x6e, 0x64, 0x5f, 0x63, 0x61, 0x73, 0x74, 0x00
	.type		__unnamed_5,@object
	.size		__unnamed_5,(__unnamed_3 - __unnamed_5)
__unnamed_5:
        /*0015*/ 	.byte	0x66, 0x65, 0x74, 0x63, 0x68, 0x5f, 0x61, 0x6e, 0x64, 0x5f, 0x63, 0x61, 0x73, 0x74, 0x00
	.type		__unnamed_3,@object
	.size		__unnamed_3,(__unnamed_7 - __unnamed_3)
__unnamed_3:
        /*0024*/ 	.byte	0x66, 0x65, 0x74, 0x63, 0x68, 0x5f, 0x61, 0x6e, 0x64, 0x5f, 0x63, 0x61, 0x73, 0x74, 0x00
	.type		__unnamed_7,@object
	.size		__unnamed_7,(__unnamed_2 - __unnamed_7)
__unnamed_7:
        /*0033*/ 	.byte	0x66, 0x65, 0x74, 0x63, 0x68, 0x5f, 0x61, 0x6e, 0x64, 0x5f, 0x63, 0x61, 0x73, 0x74, 0x00
	.type		__unnamed_2,@object
	.size		__unnamed_2,(__unnamed_6 - __unnamed_2)
__unnamed_2:
        /*0042*/ 	.byte	0x63, 0x61, 0x73, 0x74, 0x5f, 0x61, 0x6e, 0x64, 0x5f, 0x73, 0x74, 0x6f, 0x72, 0x65, 0x00
	.type		__unnamed_6,@object
	.size		__unnamed_6,(__unnamed_4 - __unnamed_6)
__unnamed_6:
        /*0051*/ 	.byte	0x63, 0x61, 0x73, 0x74, 0x5f, 0x61, 0x6e, 0x64, 0x5f, 0x73, 0x74, 0x6f, 0x72, 0x65, 0x00
	.type		__unnamed_4,@object
	.size		__unnamed_4,(__unnamed_8 - __unnamed_4)
__unnamed_4:
        /*0060*/ 	.byte	0x63, 0x61, 0x73, 0x74, 0x5f, 0x61, 0x6e, 0x64, 0x5f, 0x73, 0x74, 0x6f, 0x72, 0x65, 0x00
	.type		__unnamed_8,@object
	.size		__unnamed_8,($str$7 - __unnamed_8)
__unnamed_8:
        /*006f*/ 	.byte	0x63, 0x61, 0x73, 0x74, 0x5f, 0x61, 0x6e, 0x64, 0x5f, 0x73, 0x74, 0x6f, 0x72, 0x65, 0x00
	.type		$str$7,@object
	.size		$str$7,(.L_37 - $str$7)
$str$7:
        /*007e*/ 	.byte	0x2f, 0x72, 0x6f, 0x6f, 0x74, 0x2f, 0x2e, 0x70, 0x79, 0x65, 0x6e, 0x76, 0x2f, 0x76, 0x65, 0x72
        /*008e*/ 	.byte	0x73, 0x69, 0x6f, 0x6e, 0x73, 0x2f, 0x33, 0x2e, 0x31, 0x33, 0x2e, 0x31, 0x32, 0x2f, 0x6c, 0x69
        /*009e*/ 	.byte	0x62, 0x2f, 0x70, 0x79, 0x74, 0x68, 0x6f, 0x6e, 0x33, 0x2e, 0x31, 0x33, 0x2f, 0x73, 0x69, 0x74
        /*00ae*/ 	.byte	0x65, 0x2d, 0x70, 0x61, 0x63, 0x6b, 0x61, 0x67, 0x65, 0x73, 0x2f, 0x74, 0x6f, 0x72, 0x63, 0x68
        /*00be*/ 	.byte	0x2f, 0x69, 0x6e, 0x63, 0x6c, 0x75, 0x64, 0x65, 0x2f, 0x63, 0x31, 0x30, 0x2f, 0x63, 0x6f, 0x72
        /*00ce*/ 	.byte	0x65, 0x2f, 0x44, 0x79, 0x6e, 0x61, 0x6d, 0x69, 0x63, 0x43, 0x61, 0x73, 0x74, 0x2e, 0x68, 0x00
.L_37:


//--------------------- .nv.global                --------------------------
	.section	.nv.global,"aw",@nobits
.nv.global:
	.type		_ZN53_INTERNAL_fb259500_22_ActivationGluKernel_cu_ec99c53b4cuda3std3__48in_placeE,@object
	.size		_ZN53_INTERNAL_fb259500_22_ActivationGluKernel_cu_ec99c53b4cuda3std3__48in_placeE,(_ZN53_INTERNAL_fb259500_22_ActivationGluKernel_cu_ec99c53b4cuda3std6ranges3__45__cpo8distanceE - _ZN53_INTERNAL_fb259500_22_ActivationGluKernel_cu_ec99c53b4cuda3std3__48in_placeE)
_ZN53_INTERNAL_fb259500_22_ActivationGluKernel_cu_ec99c53b4cuda3std3__48in_placeE:
	.zero		1
	.type		_ZN53_INTERNAL_fb259500_22_ActivationGluKernel_cu_ec99c53b4cuda3std6ranges3__45__cpo8distanceE,@object
	.size		_ZN53_INTERNAL_fb259500_22_ActivationGluKernel_cu_ec99c53b4cuda3std6ranges3__45__cpo8distanceE,(_ZN53_INTERNAL_fb259500_22_ActivationGluKernel_cu_ec99c53b4cuda3std3__45__cpo3endE - _ZN53_INTERNAL_fb259500_22_ActivationGluKernel_cu_ec99c53b4cuda3std6ranges3__45__cpo8distanceE)
_ZN53_INTERNAL_fb259500_22_ActivationGluKernel_cu_ec99c53b4cuda3std6ranges3__45__cpo8distanceE:
	.zero		1
	.type		_ZN53_INTERNAL_fb259500_22_ActivationGluKernel_cu_ec99c53b4cuda3std3__45__cpo3endE,@object
	.size		_ZN53_INTERNAL_fb259500_22_ActivationGluKernel_cu_ec99c53b4cuda3std3__45__cpo3endE,(_ZN53_INTERNAL_fb259500_22_ActivationGluKernel_cu_ec99c53b4cuda3std6ranges3__45__cpo7advanceE - _ZN53_INTERNAL_fb259500_22_ActivationGluKernel_cu_ec99c53b4cuda3std3__45__cpo3endE)
_ZN53_INTERNAL_fb259500_22_ActivationGluKernel_cu_ec99c53b4cuda3std3__45__cpo3endE:
	.zero		1
	.type		_ZN53_INTERNAL_fb259500_22_ActivationGluKernel_cu_ec99c53b4cuda3std6ranges3__45__cpo7advanceE,@object
	.size		_ZN53_INTERNAL_fb259500_22_ActivationGluKernel_cu_ec99c53b4cuda3std6ranges3__45__cpo7advanceE,(_ZN53_INTERNAL_fb259500_22_ActivationGluKernel_cu_ec99c53b4cuda3std3__45__cpo4rendE - _ZN53_INTERNAL_fb259500_22_ActivationGluKernel_cu_ec99c53b4cuda3std6ranges3__45__cpo7advanceE)
_ZN53_INTERNAL_fb259500_22_ActivationGluKernel_cu_ec99c53b4cuda3std6ranges3__45__cpo7advanceE:
	.zero		1
	.type		_ZN53_INTERNAL_fb259500_22_ActivationGluKernel_cu_ec99c53b4cuda3std3__45__cpo4rendE,@object
	.size		_ZN53_INTERNAL_fb259500_22_ActivationGluKernel_cu_ec99c53b4cuda3std3__45__cpo4rendE,(_ZN53_INTERNAL_fb259500_22_ActivationGluKernel_cu_ec99c53b4cuda3std6ranges3__45__cpo4dataE - _ZN53_INTERNAL_fb259500_22_ActivationGluKernel_cu_ec99c53b4cuda3std3__45__cpo4rendE)
_ZN53_INTERNAL_fb259500_22_ActivationGluKernel_cu_ec99c53b4cuda3std3__45__cpo4rendE:
	.zero		1
	.type		_ZN53_INTERNAL_fb259500_22_ActivationGluKernel_cu_ec99c53b4cuda3std6ranges3__45__cpo4dataE,@object
	.size		_ZN53_INTERNAL_fb259500_22_ActivationGluKernel_cu_ec99c53b4cuda3std6ranges3__45__cpo4dataE,(_ZN53_INTERNAL_fb259500_22_ActivationGluKernel_cu_ec99c53b4cuda3std6ranges3__45__cpo5beginE - _ZN53_INTERNAL_fb259500_22_ActivationGluKernel_cu_ec99c53b4cuda3std6ranges3__45__cpo4dataE)
_ZN53_INTERNAL_fb259500_22_ActivationGluKernel_cu_ec99c53b4cuda3std6ranges3__45__cpo4dataE:
	.zero		1
	.type		_ZN53_INTERNAL_fb259500_22_ActivationGluKernel_cu_ec99c53b4cuda3std6ranges3__45__cpo5beginE,@object
	.size		_ZN53_INTERNAL_fb259500_22_ActivationGluKernel_cu_ec99c53b4cuda3std6ranges3__45__cpo5beginE,(_ZN53_INTERNAL_fb259500_22_ActivationGluKernel_cu_ec99c53b4cuda3std3__45__cpo5crendE - _ZN53_INTERNAL_fb259500_22_ActivationGluKernel_cu_ec99c53b4cuda3std6ranges3__45__cpo5beginE)
_ZN53_INTERNAL_fb259500_22_ActivationGluKernel_cu_ec99c53b4cuda3std6ranges3__45__cpo5beginE:
	.zero		1
	.type		_ZN53_INTERNAL_fb259500_22_ActivationGluKernel_cu_ec99c53b4cuda3std3__45__cpo5crendE,@object
	.size		_ZN53_INTERNAL_fb259500_22_ActivationGluKernel_cu_ec99c53b4cuda3std3__45__cpo5crendE,(_ZN53_INTERNAL_fb259500_22_ActivationGluKernel_cu_ec99c53b4cuda3std6ranges3__45__cpo4sizeE - _ZN53_INTERNAL_fb259500_22_ActivationGluKernel_cu_ec99c53b4cuda3std3__45__cpo5crendE)
_ZN53_INTERNAL_fb259500_22_ActivationGluKernel_cu_ec99c53b4cuda3std3__45__cpo5crendE:
	.zero		1
	.type		_ZN53_INTERNAL_fb259500_22_ActivationGluKernel_cu_ec99c53b4cuda3std6ranges3__45__cpo4sizeE,@object
	.size		_ZN53_INTERNAL_fb259500_22_ActivationGluKernel_cu_ec99c53b4cuda3std6ranges3__45__cpo4sizeE,(_ZN53_INTERNAL_fb259500_22_ActivationGluKernel_cu_ec99c53b4cuda3std3__455_GLOBAL__N__fb259500_22_ActivationGluKernel_cu_ec99c53b6ignoreE - _ZN53_INTERNAL_fb259500_22_ActivationGluKernel_cu_ec99c53b4cuda3std6ranges3__45__cpo4sizeE)
_ZN53_INTERNAL_fb259500_22_ActivationGluKernel_cu_ec99c53b4cuda3std6ranges3__45__cpo4sizeE:
	.zero		1
	.type		_ZN53_INTERNAL_fb259500_22_ActivationGluKernel_cu_ec99c53b4cuda3std3__455_GLOBAL__N__fb259500_22_ActivationGluKernel_cu_ec99c53b6ignoreE,@object
	.size		_ZN53_INTERNAL_fb259500_22_ActivationGluKernel_cu_ec99c53b4cuda3std3__455_GLOBAL__N__fb259500_22_ActivationGluKernel_cu_ec99c53b6ignoreE,(_ZN53_INTERNAL_fb259500_22_ActivationGluKernel_cu_ec99c53b4cuda3std6ranges3__45__cpo6cbeginE - _ZN53_INTERNAL_fb259500_22_ActivationGluKernel_cu_ec99c53b4cuda3std3__455_GLOBAL__N__fb259500_22_ActivationGluKernel_cu_ec99c53b6ignoreE)
_ZN53_INTERNAL_fb259500_22_ActivationGluKernel_cu_ec99c53b4cuda3std3__455_GLOBAL__N__fb259500_22_ActivationGluKernel_cu_ec99c53b6ignoreE:
	.zero		1
	.type		_ZN53_INTERNAL_fb259500_22_ActivationGluKernel_cu_ec99c53b4cuda3std6ranges3__45__cpo6cbeginE,@object
	.size		_ZN53_INTERNAL_fb259500_22_ActivationGluKernel_cu_ec99c53b4cuda3std6ranges3__45__cpo6cbeginE,(_ZN53_INTERNAL_fb259500_22_ActivationGluKernel_cu_ec99c53b4cuda3std3__45__cpo4cendE - _ZN53_INTERNAL_fb259500_22_ActivationGluKernel_cu_ec99c53b4cuda3std6ranges3__45__cpo6cbeginE)
_ZN53_INTERNAL_fb259500_22_ActivationGluKernel_cu_ec99c53b4cuda3std6ranges3__45__cpo6cbeginE:
	.zero		1
	.type		_ZN53_INTERNAL_fb259500_22_ActivationGluKernel_cu_ec99c53b4cuda3std3__45__cpo4cendE,@object
	.size		_ZN53_INTERNAL_fb259500_22_ActivationGluKernel_cu_ec99c53b4cuda3std3__45__cpo4cendE,(_ZN53_INTERNAL_fb259500_22_ActivationGluKernel_cu_ec99c53b4cuda3std6ranges3__45__cpo4nextE - _ZN53_INTERNAL_fb259500_22_ActivationGluKernel_cu_ec99c53b4cuda3std3__45__cpo4cendE)
_ZN53_INTERNAL_fb259500_22_ActivationGluKernel_cu_ec99c53b4cuda3std3__45__cpo4cendE:
	.zero		1
	.type		_ZN53_INTERNAL_fb259500_22_ActivationGluKernel_cu_ec99c53b4cuda3std6ranges3__45__cpo4nextE,@object
	.size		_ZN53_INTERNAL_fb259500_22_ActivationGluKernel_cu_ec99c53b4cuda3std6ranges3__45__cpo4nextE,(_ZN53_INTERNAL_fb259500_22_ActivationGluKernel_cu_ec99c53b4cuda3std6ranges3__45__cpo4swapE - _ZN53_INTERNAL_fb259500_22_ActivationGluKernel_cu_ec99c53b4cuda3std6ranges3__45__cpo4nextE)
_ZN53_INTERNAL_fb259500_22_ActivationGluKernel_cu_ec99c53b4cuda3std6ranges3__45__cpo4nextE:
	.zero		1
	.type		_ZN53_INTERNAL_fb259500_22_ActivationGluKernel_cu_ec99c53b4cuda3std6ranges3__45__cpo4swapE,@object
	.size		_ZN53_INTERNAL_fb259500_22_ActivationGluKernel_cu_ec99c53b4cuda3std6ranges3__45__cpo4swapE,(_ZN53_INTERNAL_fb259500_22_ActivationGluKernel_cu_ec99c53b4cuda3std3__420unreachable_sentinelE - _ZN53_INTERNAL_fb259500_22_ActivationGluKernel_cu_ec99c53b4cuda3std6ranges3__45__cpo4swapE)
_ZN53_INTERNAL_fb259500_22_ActivationGluKernel_cu_ec99c53b4cuda3std6ranges3__45__cpo4swapE:
	.zero		1
	.type		_ZN53_INTERNAL_fb259500_22_ActivationGluKernel_cu_ec99c53b4cuda3std3__420unreachable_sentinelE,@object
	.size		_ZN53_INTERNAL_fb259500_22_ActivationGluKernel_cu_ec99c53b4cuda3std3__420unreachable_sentinelE,(_ZN53_INTERNAL_fb259500_22_ActivationGluKernel_cu_ec99c53b6thrust23THRUST_300001_SM_800_NS6system6detail10sequential3seqE - _ZN53_INTERNAL_fb259500_22_ActivationGluKernel_cu_ec99c53b4cuda3std3__420unreachable_sentinelE)
_ZN53_INTERNAL_fb259500_22_ActivationGluKernel_cu_ec99c53b4cuda3std3__420unreachable_sentinelE:
	.zero		1
	.type		_ZN53_INTERNAL_fb259500_22_ActivationGluKernel_cu_ec99c53b6thrust23THRUST_300001_SM_800_NS6system6detail10sequential3seqE,@object
	.size		_ZN53_INTERNAL_fb259500_22_ActivationGluKernel_cu_ec99c53b6thrust23THRUST_300001_SM_800_NS6system6detail10sequential3seqE,(_ZN53_INTERNAL_fb259500_22_ActivationGluKernel_cu_ec99c53b4cuda3std3__45__cpo6cbeginE - _ZN53_INTERNAL_fb259500_22_ActivationGluKernel_cu_ec99c53b6thrust23THRUST_300001_SM_800_NS6system6detail10sequential3seqE)
_ZN53_INTERNAL_fb259500_22_ActivationGluKernel_cu_ec99c53b6thrust23THRUST_300001_SM_800_NS6system6detail10sequential3seqE:
	.zero		1
	.type		_ZN53_INTERNAL_fb259500_22_ActivationGluKernel_cu_ec99c53b4cuda3std3__45__cpo6cbeginE,@object
	.size		_ZN53_INTERNAL_fb259500_22_ActivationGluKernel_cu_ec99c53b4cuda3std3__45__cpo6cbeginE,(_ZN53_INTERNAL_fb259500_22_ActivationGluKernel_cu_ec99c53b4cuda3std6ranges3__45__cpo9iter_swapE - _ZN53_INTERNAL_fb259500_22_ActivationGluKernel_cu_ec99c53b4cuda3std3__45__cpo6cbeginE)
_ZN53_INTERNAL_fb259500_22_ActivationGluKernel_cu_ec99c53b4cuda3std3__45__cpo6cbeginE:
	.zero		1
	.type		_ZN53_INTERNAL_fb259500_22_ActivationGluKernel_cu_ec99c53b4cuda3std6ranges3__45__cpo9iter_swapE,@object
	.size		_ZN53_INTERNAL_fb259500_22_ActivationGluKernel_cu_ec99c53b4cuda3std6ranges3__45__cpo9iter_swapE,(_ZN53_INTERNAL_fb259500_22_ActivationGluKernel_cu_ec99c53b4cuda3std3__45__cpo7crbeginE - _ZN53_INTERNAL_fb259500_22_ActivationGluKernel_cu_ec99c53b4cuda3std6ranges3__45__cpo9iter_swapE)
_ZN53_INTERNAL_fb259500_22_ActivationGluKernel_cu_ec99c53b4cuda3std6ranges3__45__cpo9iter_swapE:
	.zero		1
	.type		_ZN53_INTERNAL_fb259500_22_ActivationGluKernel_cu_ec99c53b4cuda3std3__45__cpo7crbeginE,@object
	.size		_ZN53_INTERNAL_fb259500_22_ActivationGluKernel_cu_ec99c53b4cuda3std3__45__cpo7crbeginE,(_ZN53_INTERNAL_fb259500_22_ActivationGluKernel_cu_ec99c53b4cuda3std6ranges3__45__cpo5cdataE - _ZN53_INTERNAL_fb259500_22_ActivationGluKernel_cu_ec99c53b4cuda3std3__45__cpo7crbeginE)
_ZN53_INTERNAL_fb259500_22_ActivationGluKernel_cu_ec99c53b4cuda3std3__45__cpo7crbeginE:
	.zero		1
	.type		_ZN53_INTERNAL_fb259500_22_ActivationGluKernel_cu_ec99c53b4cuda3std6ranges3__45__cpo5cdataE,@object
	.size		_ZN53_INTERNAL_fb259500_22_ActivationGluKernel_cu_ec99c53b4cuda3std6ranges3__45__cpo5cdataE,(_ZN53_INTERNAL_fb259500_22_ActivationGluKernel_cu_ec99c53b4cuda3std6ranges3__45__cpo3endE - _ZN53_INTERNAL_fb259500_22_ActivationGluKernel_cu_ec99c53b4cuda3std6ranges3__45__cpo5cdataE)
_ZN53_INTERNAL_fb259500_22_ActivationGluKernel_cu_ec99c53b4cuda3std6ranges3__45__cpo5cdataE:
	.zero		1
	.type		_ZN53_INTERNAL_fb259500_22_ActivationGluKernel_cu_ec99c53b4cuda3std6ranges3__45__cpo3endE,@object
	.size		_ZN53_INTERNAL_fb259500_22_ActivationGluKernel_cu_ec99c53b4cuda3std6ranges3__45__cpo3endE,(_ZN53_INTERNAL_fb259500_22_ActivationGluKernel_cu_ec99c53b4cuda3std3__419piecewise_constructE - _ZN53_INTERNAL_fb259500_22_ActivationGluKernel_cu_ec99c53b4cuda3std6ranges3__45__cpo3endE)
_ZN53_INTERNAL_fb259500_22_ActivationGluKernel_cu_ec99c53b4cuda3std6ranges3__45__cpo3endE:
	.zero		1
	.type		_ZN53_INTERNAL_fb259500_22_ActivationGluKernel_cu_ec99c53b4cuda3std3__419piecewise_constructE,@object
	.size		_ZN53_INTERNAL_fb259500_22_ActivationGluKernel_cu_ec99c53b4cuda3std3__419piecewise_constructE,(_ZN53_INTERNAL_fb259500_22_ActivationGluKernel_cu_ec99c53b4cuda3std6ranges3__45__cpo5ssizeE - _ZN53_INTERNAL_fb259500_22_ActivationGluKernel_cu_ec99c53b4cuda3std3__419piecewise_constructE)
_ZN53_INTERNAL_fb259500_22_ActivationGluKernel_cu_ec99c53b4cuda3std3__419piecewise_constructE:
	.zero		1
	.type		_ZN53_INTERNAL_fb259500_22_ActivationGluKernel_cu_ec99c53b4cuda3std6ranges3__45__cpo5ssizeE,@object
	.size		_ZN53_INTERNAL_fb259500_22_ActivationGluKernel_cu_ec99c53b4cuda3std6ranges3__45__cpo5ssizeE,(_ZN53_INTERNAL_fb259500_22_ActivationGluKernel_cu_ec99c53b4cuda3std3__45__cpo5beginE - _ZN53_INTERNAL_fb259500_22_ActivationGluKernel_cu_ec99c53b4cuda3std6ranges3__45__cpo5ssizeE)
_ZN53_INTERNAL_fb259500_22_ActivationGluKernel_cu_ec99c53b4cuda3std6ranges3__45__cpo5ssizeE:
	.zero		1
	.type		_ZN53_INTERNAL_fb259500_22_ActivationGluKernel_cu_ec99c53b4cuda3std3__45__cpo5beginE,@object
	.size		_ZN53_INTERNAL_fb259500_22_ActivationGluKernel_cu_ec99c53b4cuda3std3__45__cpo5beginE,(_ZN53_INTERNAL_fb259500_22_ActivationGluKernel_cu_ec99c53b4cuda3std6ranges3__45__cpo4cendE - _ZN53_INTERNAL_fb259500_22_ActivationGluKernel_cu_ec99c53b4cuda3std3__45__cpo5beginE)
_ZN53_INTERNAL_fb259500_22_ActivationGluKernel_cu_ec99c53b4cuda3std3__45__cpo5beginE:
	.zero		1
	.type		_ZN53_INTERNAL_fb259500_22_ActivationGluKernel_cu_ec99c53b4cuda3std6ranges3__45__cpo4cendE,@object
	.size		_ZN53_INTERNAL_fb259500_22_ActivationGluKernel_cu_ec99c53b4cuda3std6ranges3__45__cpo4cendE,(_ZN53_INTERNAL_fb259500_22_ActivationGluKernel_cu_ec99c53b4cuda3std3__45__cpo6rbeginE - _ZN53_INTERNAL_fb259500_22_ActivationGluKernel_cu_ec99c53b4cuda3std6ranges3__45__cpo4cendE)
_ZN53_INTERNAL_fb259500_22_ActivationGluKernel_cu_ec99c53b4cuda3std6ranges3__45__cpo4cendE:
	.zero		1
	.type		_ZN53_INTERNAL_fb259500_22_ActivationGluKernel_cu_ec99c53b4cuda3std3__45__cpo6rbeginE,@object
	.size		_ZN53_INTERNAL_fb259500_22_ActivationGluKernel_cu_ec99c53b4cuda3std3__45__cpo6rbeginE,(_ZN53_INTERNAL_fb259500_22_ActivationGluKernel_cu_ec99c53b4cuda3std6ranges3__45__cpo4prevE - _ZN53_INTERNAL_fb259500_22_ActivationGluKernel_cu_ec99c53b4cuda3std3__45__cpo6rbeginE)
_ZN53_INTERNAL_fb259500_22_ActivationGluKernel_cu_ec99c53b4cuda3std3__45__cpo6rbeginE:
	.zero		1
	.type		_ZN53_INTERNAL_fb259500_22_ActivationGluKernel_cu_ec99c53b4cuda3std6ranges3__45__cpo4prevE,@object
	.size		_ZN53_INTERNAL_fb259500_22_ActivationGluKernel_cu_ec99c53b4cuda3std6ranges3__45__cpo4prevE,(_ZN53_INTERNAL_fb259500_22_ActivationGluKernel_cu_ec99c53b4cuda3std6ranges3__45__cpo9iter_moveE - _ZN53_INTERNAL_fb259500_22_ActivationGluKernel_cu_ec99c53b4cuda3std6ranges3__45__cpo4prevE)
_ZN53_INTERNAL_fb259500_22_ActivationGluKernel_cu_ec99c53b4cuda3std6ranges3__45__cpo4prevE:
	.zero		1
	.type		_ZN53_INTERNAL_fb259500_22_ActivationGluKernel_cu_ec99c53b4cuda3std6ranges3__45__cpo9iter_moveE,@object
	.size		_ZN53_INTERNAL_fb259500_22_ActivationGluKernel_cu_ec99c53b4cuda3std6ranges3__45__cpo9iter_moveE,(.L_21 - _ZN53_INTERNAL_fb259500_22_ActivationGluKernel_cu_ec99c53b4cuda3std6ranges3__45__cpo9iter_moveE)
_ZN53_INTERNAL_fb259500_22_ActivationGluKernel_cu_ec99c53b4cuda3std6ranges3__45__cpo9iter_moveE:
	.zero		1
.L_21:


//--------------------- SYMBOLS --------------------------

	.type		__assertfail,@function
